	.target	sm_90a

	.elftype	@"ET_EXEC"


//--------------------- .note.nv.tkinfo           --------------------------
	.section	.note.nv.tkinfo,"",@"SHT_NOTE"
	.sectionflags	@"SHF_NOTE_NV_TKINFO"
	.tkinfo
        /*0018*/ 	.word	0x00000002
        /*0030*/ 	.string	""
        /*0030*/ 	.string	"ptxas"
        /*0030*/ 	.string	"Cuda compilation tools, release 13.0, V13.0.88"
        /*0030*/ 	.string	"Build cuda_13.0.r13.0/compiler.36424714_0"
        /*0030*/ 	.string	"-arch sm_90a -m 64 "



//--------------------- .note.nv.cuinfo           --------------------------
	.section	.note.nv.cuinfo,"",@"SHT_NOTE"
	.sectionflags	@"SHF_NOTE_NV_CUINFO"
        /*0018*/ 	.short	0x0002
        /*001a*/ 	.short	0x005a
        /*001c*/ 	.short	0x0082
	.zero		2


//--------------------- .nv.info                  --------------------------
	.section	.nv.info,"",@"SHT_CUDA_INFO"
	.align	4


	//----- nvinfo : EIATTR_REGCOUNT
	.align		4
        /*0000*/ 	.byte	0x04, 0x2f
        /*0002*/ 	.short	(.L_12 - .L_11)
	.align		4
.L_11:
        /*0004*/ 	.word	index@(_ZN7cutlass6KernelINS_4conv6kernel35ImplicitGemmConvolutionStridedDgradINS1_11threadblock22ImplicitGemmMultistageINS_4gemm9GemmShapeILi128ELi128ELi32EEENS4_52Conv2dDgradOutputGradientTileAccessIteratorOptimizedINS_11MatrixShapeILi128ELi32EEENS_6half_tENS_9transform29PitchLinearWarpRakedThreadMapINS_16PitchLinearShapeILi32ELi128EEELi128ENSF_ILi4ELi8EEELi8EEELNS1_13StrideSupportE0ENS_12AlignedArrayISC_Li8ELi16EEEEENSD_11threadblock25RegularTileAccessIteratorISB_SC_NS_6layout37RowMajorTensorOpMultiplicandCrosswiseILi16ELi32EEELi0ESI_Li16EEELNS_4arch14CacheOperation4KindE0ENS4_44Conv2dDgradFilterTileAccessIteratorOptimizedINSA_ILi32ELi128EEESC_NSE_INSF_ILi128ELi32EEELi128ENSF_ILi8ELi4EEELi8EEELSJ_0ESL_EENSO_ISX_SC_NSP_37RowMajorTensorOpMultiplicandCongruousILi16ELi64EEELi0ES10_Li16EEELSV_1ENS6_11threadblock9MmaPolicyINS6_4warp11MmaTensorOpINS7_ILi64ELi64ELi32EEESC_SR_SC_S13_SC_NSP_8RowMajorENS17_17MmaTensorOpPolicyINST_3MmaINS7_ILi16ELi8ELi16EEELi32ESC_S1A_SC_NSP_11ColumnMajorESC_S1A_NST_13OpMultiplyAddEEENSA_ILi1ELi1EEEEELi1ELb0EbEENSA_ILi0ELi0EEES1K_Li1EEELi3EbEENS_8epilogue11threadblock8EpilogueIS8_S1J_Li1ENS1O_34PredicatedTileIteratorStridedDgradINS1O_26OutputTileOptimalThreadMapINS1O_15OutputTileShapeILi128ELi8ELi2ELi1ELi1EEENS1S_ILi1ELi8ELi1ELi1ELi8EEELi128ELi8ELi16EEESC_EENS1N_4warp24FragmentIteratorTensorOpIS19_S1D_SC_NS_5ArrayISC_Li4ELb0EEES1A_EENS1X_20TileIteratorTensorOpIS19_S1D_SC_S1A_EENS1O_18SharedLoadIteratorINS1V_18CompactedThreadMapESC_Li16EEENS1N_6thread17LinearCombinationISC_Li8ESC_SC_LNS27_9ScaleType4KindE0ELNS_15FloatRoundStyleE2ESC_EENSA_ILi0ELi16EEELi1ELi1EEENS4_38StridedDgradIdentityThreadblockSwizzleILi1EEELNS1_8OperatorE1ENS1_17Conv2dProblemSizeEEEEEvNT_6ParamsE)
        /*0008*/ 	.word	0x000000dc


	//----- nvinfo : EIATTR_FRAME_SIZE
	.align		4
.L_12:
        /*000c*/ 	.byte	0x04, 0x11
        /*000e*/ 	.short	(.L_14 - .L_13)
	.align		4
.L_13:
        /*0010*/ 	.word	index@(_ZN7cutlass6KernelINS_4conv6kernel35ImplicitGemmConvolutionStridedDgradINS1_11threadblock22ImplicitGemmMultistageINS_4gemm9GemmShapeILi128ELi128ELi32EEENS4_52Conv2dDgradOutputGradientTileAccessIteratorOptimizedINS_11MatrixShapeILi128ELi32EEENS_6half_tENS_9transform29PitchLinearWarpRakedThreadMapINS_16PitchLinearShapeILi32ELi128EEELi128ENSF_ILi4ELi8EEELi8EEELNS1_13StrideSupportE0ENS_12AlignedArrayISC_Li8ELi16EEEEENSD_11threadblock25RegularTileAccessIteratorISB_SC_NS_6layout37RowMajorTensorOpMultiplicandCrosswiseILi16ELi32EEELi0ESI_Li16EEELNS_4arch14CacheOperation4KindE0ENS4_44Conv2dDgradFilterTileAccessIteratorOptimizedINSA_ILi32ELi128EEESC_NSE_INSF_ILi128ELi32EEELi128ENSF_ILi8ELi4EEELi8EEELSJ_0ESL_EENSO_ISX_SC_NSP_37RowMajorTensorOpMultiplicandCongruousILi16ELi64EEELi0ES10_Li16EEELSV_1ENS6_11threadblock9MmaPolicyINS6_4warp11MmaTensorOpINS7_ILi64ELi64ELi32EEESC_SR_SC_S13_SC_NSP_8RowMajorENS17_17MmaTensorOpPolicyINST_3MmaINS7_ILi16ELi8ELi16EEELi32ESC_S1A_SC_NSP_11ColumnMajorESC_S1A_NST_13OpMultiplyAddEEENSA_ILi1ELi1EEEEELi1ELb0EbEENSA_ILi0ELi0EEES1K_Li1EEELi3EbEENS_8epilogue11threadblock8EpilogueIS8_S1J_Li1ENS1O_34PredicatedTileIteratorStridedDgradINS1O_26OutputTileOptimalThreadMapINS1O_15OutputTileShapeILi128ELi8ELi2ELi1ELi1EEENS1S_ILi1ELi8ELi1ELi1ELi8EEELi128ELi8ELi16EEESC_EENS1N_4warp24FragmentIteratorTensorOpIS19_S1D_SC_NS_5ArrayISC_Li4ELb0EEES1A_EENS1X_20TileIteratorTensorOpIS19_S1D_SC_S1A_EENS1O_18SharedLoadIteratorINS1V_18CompactedThreadMapESC_Li16EEENS1N_6thread17LinearCombinationISC_Li8ESC_SC_LNS27_9ScaleType4KindE0ELNS_15FloatRoundStyleE2ESC_EENSA_ILi0ELi16EEELi1ELi1EEENS4_38StridedDgradIdentityThreadblockSwizzleILi1EEELNS1_8OperatorE1ENS1_17Conv2dProblemSizeEEEEEvNT_6ParamsE)
        /*0014*/ 	.word	0x00000000


	//----- nvinfo : EIATTR_MIN_STACK_SIZE
	.align		4
.L_14:
        /*0018*/ 	.byte	0x04, 0x12
        /*001a*/ 	.short	(.L_16 - .L_15)
	.align		4
.L_15:
        /*001c*/ 	.word	index@(_ZN7cutlass6KernelINS_4conv6kernel35ImplicitGemmConvolutionStridedDgradINS1_11threadblock22ImplicitGemmMultistageINS_4gemm9GemmShapeILi128ELi128ELi32EEENS4_52Conv2dDgradOutputGradientTileAccessIteratorOptimizedINS_11MatrixShapeILi128ELi32EEENS_6half_tENS_9transform29PitchLinearWarpRakedThreadMapINS_16PitchLinearShapeILi32ELi128EEELi128ENSF_ILi4ELi8EEELi8EEELNS1_13StrideSupportE0ENS_12AlignedArrayISC_Li8ELi16EEEEENSD_11threadblock25RegularTileAccessIteratorISB_SC_NS_6layout37RowMajorTensorOpMultiplicandCrosswiseILi16ELi32EEELi0ESI_Li16EEELNS_4arch14CacheOperation4KindE0ENS4_44Conv2dDgradFilterTileAccessIteratorOptimizedINSA_ILi32ELi128EEESC_NSE_INSF_ILi128ELi32EEELi128ENSF_ILi8ELi4EEELi8EEELSJ_0ESL_EENSO_ISX_SC_NSP_37RowMajorTensorOpMultiplicandCongruousILi16ELi64EEELi0ES10_Li16EEELSV_1ENS6_11threadblock9MmaPolicyINS6_4warp11MmaTensorOpINS7_ILi64ELi64ELi32EEESC_SR_SC_S13_SC_NSP_8RowMajorENS17_17MmaTensorOpPolicyINST_3MmaINS7_ILi16ELi8ELi16EEELi32ESC_S1A_SC_NSP_11ColumnMajorESC_S1A_NST_13OpMultiplyAddEEENSA_ILi1ELi1EEEEELi1ELb0EbEENSA_ILi0ELi0EEES1K_Li1EEELi3EbEENS_8epilogue11threadblock8EpilogueIS8_S1J_Li1ENS1O_34PredicatedTileIteratorStridedDgradINS1O_26OutputTileOptimalThreadMapINS1O_15OutputTileShapeILi128ELi8ELi2ELi1ELi1EEENS1S_ILi1ELi8ELi1ELi1ELi8EEELi128ELi8ELi16EEESC_EENS1N_4warp24FragmentIteratorTensorOpIS19_S1D_SC_NS_5ArrayISC_Li4ELb0EEES1A_EENS1X_20TileIteratorTensorOpIS19_S1D_SC_S1A_EENS1O_18SharedLoadIteratorINS1V_18CompactedThreadMapESC_Li16EEENS1N_6thread17LinearCombinationISC_Li8ESC_SC_LNS27_9ScaleType4KindE0ELNS_15FloatRoundStyleE2ESC_EENSA_ILi0ELi16EEELi1ELi1EEENS4_38StridedDgradIdentityThreadblockSwizzleILi1EEELNS1_8OperatorE1ENS1_17Conv2dProblemSizeEEEEEvNT_6ParamsE)
        /*0020*/ 	.word	0x00000000
.L_16:


//--------------------- .nv.compat                --------------------------
	.section	.nv.compat,"",@"SHT_CUDA_COMPAT_INFO"
	.align	4
        /*0000*/ 	.byte	0x02, 0x09, 0x01, 0x00, 0x02, 0x02, 0x01, 0x00, 0x02, 0x05, 0x05, 0x00, 0x03, 0x07, 0x01, 0x01
        /*0010*/ 	.byte	0x02, 0x03, 0x00, 0x00, 0x02, 0x06, 0x01, 0x00, 0x04, 0x0b, 0x08, 0x00, 0x00, 0x00, 0x00, 0x00
        /*0020*/ 	.byte	0x00, 0x00, 0x00, 0x00


//--------------------- .nv.info._ZN7cutlass6KernelINS_4conv6kernel35ImplicitGemmConvolutionStridedDgradINS1_11threadblock22ImplicitGemmMultistageINS_4gemm9GemmShapeILi128ELi128ELi32EEENS4_52Conv2dDgradOutputGradientTileAccessIteratorOptimizedINS_11MatrixShapeILi128ELi32EEENS_6half_tENS_9transform29PitchLinearWarpRakedThreadMapINS_16PitchLinearShapeILi32ELi128EEELi128ENSF_ILi4ELi8EEELi8EEELNS1_13StrideSupportE0ENS_12AlignedArrayISC_Li8ELi16EEEEENSD_11threadblock25RegularTileAccessIteratorISB_SC_NS_6layout37RowMajorTensorOpMultiplicandCrosswiseILi16ELi32EEELi0ESI_Li16EEELNS_4arch14CacheOperation4KindE0ENS4_44Conv2dDgradFilterTileAccessIteratorOptimizedINSA_ILi32ELi128EEESC_NSE_INSF_ILi128ELi32EEELi128ENSF_ILi8ELi4EEELi8EEELSJ_0ESL_EENSO_ISX_SC_NSP_37RowMajorTensorOpMultiplicandCongruousILi16ELi64EEELi0ES10_Li16EEELSV_1ENS6_11threadblock9MmaPolicyINS6_4warp11MmaTensorOpINS7_ILi64ELi64ELi32EEESC_SR_SC_S13_SC_NSP_8RowMajorENS17_17MmaTensorOpPolicyINST_3MmaINS7_ILi16ELi8ELi16EEELi32ESC_S1A_SC_NSP_11ColumnMajorESC_S1A_NST_13OpMultiplyAddEEENSA_ILi1ELi1EEEEELi1ELb0EbEENSA_ILi0ELi0EEES1K_Li1EEELi3EbEENS_8epilogue11threadblock8EpilogueIS8_S1J_Li1ENS1O_34PredicatedTileIteratorStridedDgradINS1O_26OutputTileOptimalThreadMapINS1O_15OutputTileShapeILi128ELi8ELi2ELi1ELi1EEENS1S_ILi1ELi8ELi1ELi1ELi8EEELi128ELi8ELi16EEESC_EENS1N_4warp24FragmentIteratorTensorOpIS19_S1D_SC_NS_5ArrayISC_Li4ELb0EEES1A_EENS1X_20TileIteratorTensorOpIS19_S1D_SC_S1A_EENS1O_18SharedLoadIteratorINS1V_18CompactedThreadMapESC_Li16EEENS1N_6thread17LinearCombinationISC_Li8ESC_SC_LNS27_9ScaleType4KindE0ELNS_15FloatRoundStyleE2ESC_EENSA_ILi0ELi16EEELi1ELi1EEENS4_38StridedDgradIdentityThreadblockSwizzleILi1EEELNS1_8OperatorE1ENS1_17Conv2dProblemSizeEEEEEvNT_6ParamsE --------------------------
	.section	.nv.info._ZN7cutlass6KernelINS_4conv6kernel35ImplicitGemmConvolutionStridedDgradINS1_11threadblock22ImplicitGemmMultistageINS_4gemm9GemmShapeILi128ELi128ELi32EEENS4_52Conv2dDgradOutputGradientTileAccessIteratorOptimizedINS_11MatrixShapeILi128ELi32EEENS_6half_tENS_9transform29PitchLinearWarpRakedThreadMapINS_16PitchLinearShapeILi32ELi128EEELi128ENSF_ILi4ELi8EEELi8EEELNS1_13StrideSupportE0ENS_12AlignedArrayISC_Li8ELi16EEEEENSD_11threadblock25RegularTileAccessIteratorISB_SC_NS_6layout37RowMajorTensorOpMultiplicandCrosswiseILi16ELi32EEELi0ESI_Li16EEELNS_4arch14CacheOperation4KindE0ENS4_44Conv2dDgradFilterTileAccessIteratorOptimizedINSA_ILi32ELi128EEESC_NSE_INSF_ILi128ELi32EEELi128ENSF_ILi8ELi4EEELi8EEELSJ_0ESL_EENSO_ISX_SC_NSP_37RowMajorTensorOpMultiplicandCongruousILi16ELi64EEELi0ES10_Li16EEELSV_1ENS6_11threadblock9MmaPolicyINS6_4warp11MmaTensorOpINS7_ILi64ELi64ELi32EEESC_SR_SC_S13_SC_NSP_8RowMajorENS17_17MmaTensorOpPolicyINST_3MmaINS7_ILi16ELi8ELi16EEELi32ESC_S1A_SC_NSP_11ColumnMajorESC_S1A_NST_13OpMultiplyAddEEENSA_ILi1ELi1EEEEELi1ELb0EbEENSA_ILi0ELi0EEES1K_Li1EEELi3EbEENS_8epilogue11threadblock8EpilogueIS8_S1J_Li1ENS1O_34PredicatedTileIteratorStridedDgradINS1O_26OutputTileOptimalThreadMapINS1O_15OutputTileShapeILi128ELi8ELi2ELi1ELi1EEENS1S_ILi1ELi8ELi1ELi1ELi8EEELi128ELi8ELi16EEESC_EENS1N_4warp24FragmentIteratorTensorOpIS19_S1D_SC_NS_5ArrayISC_Li4ELb0EEES1A_EENS1X_20TileIteratorTensorOpIS19_S1D_SC_S1A_EENS1O_18SharedLoadIteratorINS1V_18CompactedThreadMapESC_Li16EEENS1N_6thread17LinearCombinationISC_Li8ESC_SC_LNS27_9ScaleType4KindE0ELNS_15FloatRoundStyleE2ESC_EENSA_ILi0ELi16EEELi1ELi1EEENS4_38StridedDgradIdentityThreadblockSwizzleILi1EEELNS1_8OperatorE1ENS1_17Conv2dProblemSizeEEEEEvNT_6ParamsE,"",@"SHT_CUDA_INFO"
	.sectionflags	@""
	.align	4


	//----- nvinfo : EIATTR_CUDA_API_VERSION
	.align		4
        /*0000*/ 	.byte	0x04, 0x37
        /*0002*/ 	.short	(.L_18 - .L_17)
.L_17:
        /*0004*/ 	.word	0x00000082


	//----- nvinfo : EIATTR_KPARAM_INFO
	.align		4
.L_18:
        /*0008*/ 	.byte	0x04, 0x17
        /*000a*/ 	.short	(.L_20 - .L_19)
.L_19:
        /*000c*/ 	.word	0x00000000
        /*0010*/ 	.short	0x0000
        /*0012*/ 	.short	0x0000
        /*0014*/ 	.byte	0x00, 0xf0, 0xa1, 0x09


	//----- nvinfo : EIATTR_SPARSE_MMA_MASK
	.align		4
.L_20:
        /*0018*/ 	.byte	0x03, 0x50
        /*001a*/ 	.short	0x0000


	//----- nvinfo : EIATTR_MAXREG_COUNT
	.align		4
        /*001c*/ 	.byte	0x03, 0x1b
        /*001e*/ 	.short	0x00ff


	//----- nvinfo : EIATTR_NUM_BARRIERS
	.align		4
        /*0020*/ 	.byte	0x02, 0x4c
        /*0022*/ 	.byte	0x01
	.zero		1


	//----- nvinfo : EIATTR_MERCURY_ISA_VERSION
	.align		4
        /*0024*/ 	.byte	0x03, 0x5f
        /*0026*/ 	.short	0x0101


	//----- nvinfo : EIATTR_COOP_GROUP_MASK_REGIDS
	.align		4
        /*0028*/ 	.byte	0x04, 0x29
        /*002a*/ 	.short	(.L_22 - .L_21)


	//   ....[0]....
.L_21:
        /*002c*/ 	.word	0xffffffff


	//----- nvinfo : EIATTR_COOP_GROUP_INSTR_OFFSETS
	.align		4
.L_22:
        /*0030*/ 	.byte	0x04, 0x28
        /*0032*/ 	.short	(.L_24 - .L_23)


	//   ....[0]....
.L_23:
        /*0034*/ 	.word	0x00000c30


	//----- nvinfo : EIATTR_EXIT_INSTR_OFFSETS
	.align		4
.L_24:
        /*0038*/ 	.byte	0x04, 0x1c
        /*003a*/ 	.short	(.L_26 - .L_25)


	//   ....[0]....
.L_25:
        /*003c*/ 	.word	0x000000d0


	//   ....[1]....
        /*0040*/ 	.word	0x000009c0


	//   ....[2]....
        /*0044*/ 	.word	0x00017a90


	//   ....[3]....
        /*0048*/ 	.word	0x00017ab0


	//   ....[4]....
        /*004c*/ 	.word	0x00017ae0


	//   ....[5]....
        /*0050*/ 	.word	0x00017bc0


	//----- nvinfo : EIATTR_CRS_STACK_SIZE
	.align		4
.L_26:
        /*0054*/ 	.byte	0x04, 0x1e
        /*0056*/ 	.short	(.L_28 - .L_27)
.L_27:
        /*0058*/ 	.word	0x00000000


	//----- nvinfo : EIATTR_CBANK_PARAM_SIZE
	.align		4
.L_28:
        /*005c*/ 	.byte	0x03, 0x19
        /*005e*/ 	.short	0x0268


	//----- nvinfo : EIATTR_PARAM_CBANK
	.align		4
        /*0060*/ 	.byte	0x04, 0x0a
        /*0062*/ 	.short	(.L_30 - .L_29)
	.align		4
.L_29:
        /*0064*/ 	.word	index@(.nv.constant0._ZN7cutlass6KernelINS_4conv6kernel35ImplicitGemmConvolutionStridedDgradINS1_11threadblock22ImplicitGemmMultistageINS_4gemm9GemmShapeILi128ELi128ELi32EEENS4_52Conv2dDgradOutputGradientTileAccessIteratorOptimizedINS_11MatrixShapeILi128ELi32EEENS_6half_tENS_9transform29PitchLinearWarpRakedThreadMapINS_16PitchLinearShapeILi32ELi128EEELi128ENSF_ILi4ELi8EEELi8EEELNS1_13StrideSupportE0ENS_12AlignedArrayISC_Li8ELi16EEEEENSD_11threadblock25RegularTileAccessIteratorISB_SC_NS_6layout37RowMajorTensorOpMultiplicandCrosswiseILi16ELi32EEELi0ESI_Li16EEELNS_4arch14CacheOperation4KindE0ENS4_44Conv2dDgradFilterTileAccessIteratorOptimizedINSA_ILi32ELi128EEESC_NSE_INSF_ILi128ELi32EEELi128ENSF_ILi8ELi4EEELi8EEELSJ_0ESL_EENSO_ISX_SC_NSP_37RowMajorTensorOpMultiplicandCongruousILi16ELi64EEELi0ES10_Li16EEELSV_1ENS6_11threadblock9MmaPolicyINS6_4warp11MmaTensorOpINS7_ILi64ELi64ELi32EEESC_SR_SC_S13_SC_NSP_8RowMajorENS17_17MmaTensorOpPolicyINST_3MmaINS7_ILi16ELi8ELi16EEELi32ESC_S1A_SC_NSP_11ColumnMajorESC_S1A_NST_13OpMultiplyAddEEENSA_ILi1ELi1EEEEELi1ELb0EbEENSA_ILi0ELi0EEES1K_Li1EEELi3EbEENS_8epilogue11threadblock8EpilogueIS8_S1J_Li1ENS1O_34PredicatedTileIteratorStridedDgradINS1O_26OutputTileOptimalThreadMapINS1O_15OutputTileShapeILi128ELi8ELi2ELi1ELi1EEENS1S_ILi1ELi8ELi1ELi1ELi8EEELi128ELi8ELi16EEESC_EENS1N_4warp24FragmentIteratorTensorOpIS19_S1D_SC_NS_5ArrayISC_Li4ELb0EEES1A_EENS1X_20TileIteratorTensorOpIS19_S1D_SC_S1A_EENS1O_18SharedLoadIteratorINS1V_18CompactedThreadMapESC_Li16EEENS1N_6thread17LinearCombinationISC_Li8ESC_SC_LNS27_9ScaleType4KindE0ELNS_15FloatRoundStyleE2ESC_EENSA_ILi0ELi16EEELi1ELi1EEENS4_38StridedDgradIdentityThreadblockSwizzleILi1EEELNS1_8OperatorE1ENS1_17Conv2dProblemSizeEEEEEvNT_6ParamsE)
        /*0068*/ 	.short	0x0210
        /*006a*/ 	.short	0x0268


	//----- nvinfo : EIATTR_SW_WAR
	.align		4
.L_30:
        /*006c*/ 	.byte	0x04, 0x36
        /*006e*/ 	.short	(.L_32 - .L_31)
.L_31:
        /*0070*/ 	.word	0x00000008
.L_32:


//--------------------- .nv.callgraph             --------------------------
	.section	.nv.callgraph,"",@"SHT_CUDA_CALLGRAPH"
	.align	4
	.sectionentsize	8
	.align		4
        /*0000*/ 	.word	0x00000000
	.align		4
        /*0004*/ 	.word	0xffffffff
	.align		4
        /*0008*/ 	.word	0x00000000
	.align		4
        /*000c*/ 	.word	0xfffffffe
	.align		4
        /*0010*/ 	.word	0x00000000
	.align		4
        /*0014*/ 	.word	0xfffffffd
	.align		4
        /*0018*/ 	.word	0x00000000
	.align		4
        /*001c*/ 	.word	0xfffffffc


//--------------------- .nv.constant4             --------------------------
	.section	.nv.constant4,"a",@progbits
	.align	8
	.align		8
.nv.constant4:
        /*0000*/ 	.dword	_ZN34_INTERNAL_16d677bf_4_k_cu_6a41acff4cuda3std3__45__cpo5beginE
	.align		8
        /*0008*/ 	.dword	_ZN34_INTERNAL_16d677bf_4_k_cu_6a41acff4cuda3std3__45__cpo3endE
	.align		8
        /*0010*/ 	.dword	_ZN34_INTERNAL_16d677bf_4_k_cu_6a41acff4cuda3std3__45__cpo6cbeginE
	.align		8
        /*0018*/ 	.dword	_ZN34_INTERNAL_16d677bf_4_k_cu_6a41acff4cuda3std3__45__cpo4cendE
	.align		8
        /*0020*/ 	.dword	_ZN34_INTERNAL_16d677bf_4_k_cu_6a41acff4cuda3std3__436_GLOBAL__N__16d677bf_4_k_cu_6a41acff6ignoreE
	.align		8
        /*0028*/ 	.dword	_ZN34_INTERNAL_16d677bf_4_k_cu_6a41acff4cuda3std3__419piecewise_constructE
	.align		8
        /*0030*/ 	.dword	_ZN34_INTERNAL_16d677bf_4_k_cu_6a41acff4cuda3std3__48in_placeE
	.align		8
        /*0038*/ 	.dword	_ZN34_INTERNAL_16d677bf_4_k_cu_6a41acff4cuda3std6ranges3__45__cpo4swapE
	.align		8
        /*0040*/ 	.dword	_ZN34_INTERNAL_16d677bf_4_k_cu_6a41acff4cuda3std6ranges3__45__cpo9iter_moveE
	.align		8
        /*0048*/ 	.dword	_ZN34_INTERNAL_16d677bf_4_k_cu_6a41acff4cute7productE
	.align		8
        /*0050*/ 	.dword	_ZN34_INTERNAL_16d677bf_4_k_cu_6a41acff4cute1_E


//--------------------- .text._ZN7cutlass6KernelINS_4conv6kernel35ImplicitGemmConvolutionStridedDgradINS1_11threadblock22ImplicitGemmMultistageINS_4gemm9GemmShapeILi128ELi128ELi32EEENS4_52Conv2dDgradOutputGradientTileAccessIteratorOptimizedINS_11MatrixShapeILi128ELi32EEENS_6half_tENS_9transform29PitchLinearWarpRakedThreadMapINS_16PitchLinearShapeILi32ELi128EEELi128ENSF_ILi4ELi8EEELi8EEELNS1_13StrideSupportE0ENS_12AlignedArrayISC_Li8ELi16EEEEENSD_11threadblock25RegularTileAccessIteratorISB_SC_NS_6layout37RowMajorTensorOpMultiplicandCrosswiseILi16ELi32EEELi0ESI_Li16EEELNS_4arch14CacheOperation4KindE0ENS4_44Conv2dDgradFilterTileAccessIteratorOptimizedINSA_ILi32ELi128EEESC_NSE_INSF_ILi128ELi32EEELi128ENSF_ILi8ELi4EEELi8EEELSJ_0ESL_EENSO_ISX_SC_NSP_37RowMajorTensorOpMultiplicandCongruousILi16ELi64EEELi0ES10_Li16EEELSV_1ENS6_11threadblock9MmaPolicyINS6_4warp11MmaTensorOpINS7_ILi64ELi64ELi32EEESC_SR_SC_S13_SC_NSP_8RowMajorENS17_17MmaTensorOpPolicyINST_3MmaINS7_ILi16ELi8ELi16EEELi32ESC_S1A_SC_NSP_11ColumnMajorESC_S1A_NST_13OpMultiplyAddEEENSA_ILi1ELi1EEEEELi1ELb0EbEENSA_ILi0ELi0EEES1K_Li1EEELi3EbEENS_8epilogue11threadblock8EpilogueIS8_S1J_Li1ENS1O_34PredicatedTileIteratorStridedDgradINS1O_26OutputTileOptimalThreadMapINS1O_15OutputTileShapeILi128ELi8ELi2ELi1ELi1EEENS1S_ILi1ELi8ELi1ELi1ELi8EEELi128ELi8ELi16EEESC_EENS1N_4warp24FragmentIteratorTensorOpIS19_S1D_SC_NS_5ArrayISC_Li4ELb0EEES1A_EENS1X_20TileIteratorTensorOpIS19_S1D_SC_S1A_EENS1O_18SharedLoadIteratorINS1V_18CompactedThreadMapESC_Li16EEENS1N_6thread17LinearCombinationISC_Li8ESC_SC_LNS27_9ScaleType4KindE0ELNS_15FloatRoundStyleE2ESC_EENSA_ILi0ELi16EEELi1ELi1EEENS4_38StridedDgradIdentityThreadblockSwizzleILi1EEELNS1_8OperatorE1ENS1_17Conv2dProblemSizeEEEEEvNT_6ParamsE --------------------------
	.section	.text._ZN7cutlass6KernelINS_4conv6kernel35ImplicitGemmConvolutionStridedDgradINS1_11threadblock22ImplicitGemmMultistageINS_4gemm9GemmShapeILi128ELi128ELi32EEENS4_52Conv2dDgradOutputGradientTileAccessIteratorOptimizedINS_11MatrixShapeILi128ELi32EEENS_6half_tENS_9transform29PitchLinearWarpRakedThreadMapINS_16PitchLinearShapeILi32ELi128EEELi128ENSF_ILi4ELi8EEELi8EEELNS1_13StrideSupportE0ENS_12AlignedArrayISC_Li8ELi16EEEEENSD_11threadblock25RegularTileAccessIteratorISB_SC_NS_6layout37RowMajorTensorOpMultiplicandCrosswiseILi16ELi32EEELi0ESI_Li16EEELNS_4arch14CacheOperation4KindE0ENS4_44Conv2dDgradFilterTileAccessIteratorOptimizedINSA_ILi32ELi128EEESC_NSE_INSF_ILi128ELi32EEELi128ENSF_ILi8ELi4EEELi8EEELSJ_0ESL_EENSO_ISX_SC_NSP_37RowMajorTensorOpMultiplicandCongruousILi16ELi64EEELi0ES10_Li16EEELSV_1ENS6_11threadblock9MmaPolicyINS6_4warp11MmaTensorOpINS7_ILi64ELi64ELi32EEESC_SR_SC_S13_SC_NSP_8RowMajorENS17_17MmaTensorOpPolicyINST_3MmaINS7_ILi16ELi8ELi16EEELi32ESC_S1A_SC_NSP_11ColumnMajorESC_S1A_NST_13OpMultiplyAddEEENSA_ILi1ELi1EEEEELi1ELb0EbEENSA_ILi0ELi0EEES1K_Li1EEELi3EbEENS_8epilogue11threadblock8EpilogueIS8_S1J_Li1ENS1O_34PredicatedTileIteratorStridedDgradINS1O_26OutputTileOptimalThreadMapINS1O_15OutputTileShapeILi128ELi8ELi2ELi1ELi1EEENS1S_ILi1ELi8ELi1ELi1ELi8EEELi128ELi8ELi16EEESC_EENS1N_4warp24FragmentIteratorTensorOpIS19_S1D_SC_NS_5ArrayISC_Li4ELb0EEES1A_EENS1X_20TileIteratorTensorOpIS19_S1D_SC_S1A_EENS1O_18SharedLoadIteratorINS1V_18CompactedThreadMapESC_Li16EEENS1N_6thread17LinearCombinationISC_Li8ESC_SC_LNS27_9ScaleType4KindE0ELNS_15FloatRoundStyleE2ESC_EENSA_ILi0ELi16EEELi1ELi1EEENS4_38StridedDgradIdentityThreadblockSwizzleILi1EEELNS1_8OperatorE1ENS1_17Conv2dProblemSizeEEEEEvNT_6ParamsE,"ax",@progbits
	.align	128
.text._ZN7cutlass6KernelINS_4conv6kernel35ImplicitGemmConvolutionStridedDgradINS1_11threadblock22ImplicitGemmMultistageINS_4gemm9GemmShapeILi128ELi128ELi32EEENS4_52Conv2dDgradOutputGradientTileAccessIteratorOptimizedINS_11MatrixShapeILi128ELi32EEENS_6half_tENS_9transform29PitchLinearWarpRakedThreadMapINS_16PitchLinearShapeILi32ELi128EEELi128ENSF_ILi4ELi8EEELi8EEELNS1_13StrideSupportE0ENS_12AlignedArrayISC_Li8ELi16EEEEENSD_11threadblock25RegularTileAccessIteratorISB_SC_NS_6layout37RowMajorTensorOpMultiplicandCrosswiseILi16ELi32EEELi0ESI_Li16EEELNS_4arch14CacheOperation4KindE0ENS4_44Conv2dDgradFilterTileAccessIteratorOptimizedINSA_ILi32ELi128EEESC_NSE_INSF_ILi128ELi32EEELi128ENSF_ILi8ELi4EEELi8EEELSJ_0ESL_EENSO_ISX_SC_NSP_37RowMajorTensorOpMultiplicandCongruousILi16ELi64EEELi0ES10_Li16EEELSV_1ENS6_11threadblock9MmaPolicyINS6_4warp11MmaTensorOpINS7_ILi64ELi64ELi32EEESC_SR_SC_S13_SC_NSP_8RowMajorENS17_17MmaTensorOpPolicyINST_3MmaINS7_ILi16ELi8ELi16EEELi32ESC_S1A_SC_NSP_11ColumnMajorESC_S1A_NST_13OpMultiplyAddEEENSA_ILi1ELi1EEEEELi1ELb0EbEENSA_ILi0ELi0EEES1K_Li1EEELi3EbEENS_8epilogue11threadblock8EpilogueIS8_S1J_Li1ENS1O_34PredicatedTileIteratorStridedDgradINS1O_26OutputTileOptimalThreadMapINS1O_15OutputTileShapeILi128ELi8ELi2ELi1ELi1EEENS1S_ILi1ELi8ELi1ELi1ELi8EEELi128ELi8ELi16EEESC_EENS1N_4warp24FragmentIteratorTensorOpIS19_S1D_SC_NS_5ArrayISC_Li4ELb0EEES1A_EENS1X_20TileIteratorTensorOpIS19_S1D_SC_S1A_EENS1O_18SharedLoadIteratorINS1V_18CompactedThreadMapESC_Li16EEENS1N_6thread17LinearCombinationISC_Li8ESC_SC_LNS27_9ScaleType4KindE0ELNS_15FloatRoundStyleE2ESC_EENSA_ILi0ELi16EEELi1ELi1EEENS4_38StridedDgradIdentityThreadblockSwizzleILi1EEELNS1_8OperatorE1ENS1_17Conv2dProblemSizeEEEEEvNT_6ParamsE:
        .type           _ZN7cutlass6KernelINS_4conv6kernel35ImplicitGemmConvolutionStridedDgradINS1_11threadblock22ImplicitGemmMultistageINS_4gemm9GemmShapeILi128ELi128ELi32EEENS4_52Conv2dDgradOutputGradientTileAccessIteratorOptimizedINS_11MatrixShapeILi128ELi32EEENS_6half_tENS_9transform29PitchLinearWarpRakedThreadMapINS_16PitchLinearShapeILi32ELi128EEELi128ENSF_ILi4ELi8EEELi8EEELNS1_13StrideSupportE0ENS_12AlignedArrayISC_Li8ELi16EEEEENSD_11threadblock25RegularTileAccessIteratorISB_SC_NS_6layout37RowMajorTensorOpMultiplicandCrosswiseILi16ELi32EEELi0ESI_Li16EEELNS_4arch14CacheOperation4KindE0ENS4_44Conv2dDgradFilterTileAccessIteratorOptimizedINSA_ILi32ELi128EEESC_NSE_INSF_ILi128ELi32EEELi128ENSF_ILi8ELi4EEELi8EEELSJ_0ESL_EENSO_ISX_SC_NSP_37RowMajorTensorOpMultiplicandCongruousILi16ELi64EEELi0ES10_Li16EEELSV_1ENS6_11threadblock9MmaPolicyINS6_4warp11MmaTensorOpINS7_ILi64ELi64ELi32EEESC_SR_SC_S13_SC_NSP_8RowMajorENS17_17MmaTensorOpPolicyINST_3MmaINS7_ILi16ELi8ELi16EEELi32ESC_S1A_SC_NSP_11ColumnMajorESC_S1A_NST_13OpMultiplyAddEEENSA_ILi1ELi1EEEEELi1ELb0EbEENSA_ILi0ELi0EEES1K_Li1EEELi3EbEENS_8epilogue11threadblock8EpilogueIS8_S1J_Li1ENS1O_34PredicatedTileIteratorStridedDgradINS1O_26OutputTileOptimalThreadMapINS1O_15OutputTileShapeILi128ELi8ELi2ELi1ELi1EEENS1S_ILi1ELi8ELi1ELi1ELi8EEELi128ELi8ELi16EEESC_EENS1N_4warp24FragmentIteratorTensorOpIS19_S1D_SC_NS_5ArrayISC_Li4ELb0EEES1A_EENS1X_20TileIteratorTensorOpIS19_S1D_SC_S1A_EENS1O_18SharedLoadIteratorINS1V_18CompactedThreadMapESC_Li16EEENS1N_6thread17LinearCombinationISC_Li8ESC_SC_LNS27_9ScaleType4KindE0ELNS_15FloatRoundStyleE2ESC_EENSA_ILi0ELi16EEELi1ELi1EEENS4_38StridedDgradIdentityThreadblockSwizzleILi1EEELNS1_8OperatorE1ENS1_17Conv2dProblemSizeEEEEEvNT_6ParamsE,@function
        .size           _ZN7cutlass6KernelINS_4conv6kernel35ImplicitGemmConvolutionStridedDgradINS1_11threadblock22ImplicitGemmMultistageINS_4gemm9GemmShapeILi128ELi128ELi32EEENS4_52Conv2dDgradOutputGradientTileAccessIteratorOptimizedINS_11MatrixShapeILi128ELi32EEENS_6half_tENS_9transform29PitchLinearWarpRakedThreadMapINS_16PitchLinearShapeILi32ELi128EEELi128ENSF_ILi4ELi8EEELi8EEELNS1_13StrideSupportE0ENS_12AlignedArrayISC_Li8ELi16EEEEENSD_11threadblock25RegularTileAccessIteratorISB_SC_NS_6layout37RowMajorTensorOpMultiplicandCrosswiseILi16ELi32EEELi0ESI_Li16EEELNS_4arch14CacheOperation4KindE0ENS4_44Conv2dDgradFilterTileAccessIteratorOptimizedINSA_ILi32ELi128EEESC_NSE_INSF_ILi128ELi32EEELi128ENSF_ILi8ELi4EEELi8EEELSJ_0ESL_EENSO_ISX_SC_NSP_37RowMajorTensorOpMultiplicandCongruousILi16ELi64EEELi0ES10_Li16EEELSV_1ENS6_11threadblock9MmaPolicyINS6_4warp11MmaTensorOpINS7_ILi64ELi64ELi32EEESC_SR_SC_S13_SC_NSP_8RowMajorENS17_17MmaTensorOpPolicyINST_3MmaINS7_ILi16ELi8ELi16EEELi32ESC_S1A_SC_NSP_11ColumnMajorESC_S1A_NST_13OpMultiplyAddEEENSA_ILi1ELi1EEEEELi1ELb0EbEENSA_ILi0ELi0EEES1K_Li1EEELi3EbEENS_8epilogue11threadblock8EpilogueIS8_S1J_Li1ENS1O_34PredicatedTileIteratorStridedDgradINS1O_26OutputTileOptimalThreadMapINS1O_15OutputTileShapeILi128ELi8ELi2ELi1ELi1EEENS1S_ILi1ELi8ELi1ELi1ELi8EEELi128ELi8ELi16EEESC_EENS1N_4warp24FragmentIteratorTensorOpIS19_S1D_SC_NS_5ArrayISC_Li4ELb0EEES1A_EENS1X_20TileIteratorTensorOpIS19_S1D_SC_S1A_EENS1O_18SharedLoadIteratorINS1V_18CompactedThreadMapESC_Li16EEENS1N_6thread17LinearCombinationISC_Li8ESC_SC_LNS27_9ScaleType4KindE0ELNS_15FloatRoundStyleE2ESC_EENSA_ILi0ELi16EEELi1ELi1EEENS4_38StridedDgradIdentityThreadblockSwizzleILi1EEELNS1_8OperatorE1ENS1_17Conv2dProblemSizeEEEEEvNT_6ParamsE,(.L_x_27 - _ZN7cutlass6KernelINS_4conv6kernel35ImplicitGemmConvolutionStridedDgradINS1_11threadblock22ImplicitGemmMultistageINS_4gemm9GemmShapeILi128ELi128ELi32EEENS4_52Conv2dDgradOutputGradientTileAccessIteratorOptimizedINS_11MatrixShapeILi128ELi32EEENS_6half_tENS_9transform29PitchLinearWarpRakedThreadMapINS_16PitchLinearShapeILi32ELi128EEELi128ENSF_ILi4ELi8EEELi8EEELNS1_13StrideSupportE0ENS_12AlignedArrayISC_Li8ELi16EEEEENSD_11threadblock25RegularTileAccessIteratorISB_SC_NS_6layout37RowMajorTensorOpMultiplicandCrosswiseILi16ELi32EEELi0ESI_Li16EEELNS_4arch14CacheOperation4KindE0ENS4_44Conv2dDgradFilterTileAccessIteratorOptimizedINSA_ILi32ELi128EEESC_NSE_INSF_ILi128ELi32EEELi128ENSF_ILi8ELi4EEELi8EEELSJ_0ESL_EENSO_ISX_SC_NSP_37RowMajorTensorOpMultiplicandCongruousILi16ELi64EEELi0ES10_Li16EEELSV_1ENS6_11threadblock9MmaPolicyINS6_4warp11MmaTensorOpINS7_ILi64ELi64ELi32EEESC_SR_SC_S13_SC_NSP_8RowMajorENS17_17MmaTensorOpPolicyINST_3MmaINS7_ILi16ELi8ELi16EEELi32ESC_S1A_SC_NSP_11ColumnMajorESC_S1A_NST_13OpMultiplyAddEEENSA_ILi1ELi1EEEEELi1ELb0EbEENSA_ILi0ELi0EEES1K_Li1EEELi3EbEENS_8epilogue11threadblock8EpilogueIS8_S1J_Li1ENS1O_34PredicatedTileIteratorStridedDgradINS1O_26OutputTileOptimalThreadMapINS1O_15OutputTileShapeILi128ELi8ELi2ELi1ELi1EEENS1S_ILi1ELi8ELi1ELi1ELi8EEELi128ELi8ELi16EEESC_EENS1N_4warp24FragmentIteratorTensorOpIS19_S1D_SC_NS_5ArrayISC_Li4ELb0EEES1A_EENS1X_20TileIteratorTensorOpIS19_S1D_SC_S1A_EENS1O_18SharedLoadIteratorINS1V_18CompactedThreadMapESC_Li16EEENS1N_6thread17LinearCombinationISC_Li8ESC_SC_LNS27_9ScaleType4KindE0ELNS_15FloatRoundStyleE2ESC_EENSA_ILi0ELi16EEELi1ELi1EEENS4_38StridedDgradIdentityThreadblockSwizzleILi1EEELNS1_8OperatorE1ENS1_17Conv2dProblemSizeEEEEEvNT_6ParamsE)
        .other          _ZN7cutlass6KernelINS_4conv6kernel35ImplicitGemmConvolutionStridedDgradINS1_11threadblock22ImplicitGemmMultistageINS_4gemm9GemmShapeILi128ELi128ELi32EEENS4_52Conv2dDgradOutputGradientTileAccessIteratorOptimizedINS_11MatrixShapeILi128ELi32EEENS_6half_tENS_9transform29PitchLinearWarpRakedThreadMapINS_16PitchLinearShapeILi32ELi128EEELi128ENSF_ILi4ELi8EEELi8EEELNS1_13StrideSupportE0ENS_12AlignedArrayISC_Li8ELi16EEEEENSD_11threadblock25RegularTileAccessIteratorISB_SC_NS_6layout37RowMajorTensorOpMultiplicandCrosswiseILi16ELi32EEELi0ESI_Li16EEELNS_4arch14CacheOperation4KindE0ENS4_44Conv2dDgradFilterTileAccessIteratorOptimizedINSA_ILi32ELi128EEESC_NSE_INSF_ILi128ELi32EEELi128ENSF_ILi8ELi4EEELi8EEELSJ_0ESL_EENSO_ISX_SC_NSP_37RowMajorTensorOpMultiplicandCongruousILi16ELi64EEELi0ES10_Li16EEELSV_1ENS6_11threadblock9MmaPolicyINS6_4warp11MmaTensorOpINS7_ILi64ELi64ELi32EEESC_SR_SC_S13_SC_NSP_8RowMajorENS17_17MmaTensorOpPolicyINST_3MmaINS7_ILi16ELi8ELi16EEELi32ESC_S1A_SC_NSP_11ColumnMajorESC_S1A_NST_13OpMultiplyAddEEENSA_ILi1ELi1EEEEELi1ELb0EbEENSA_ILi0ELi0EEES1K_Li1EEELi3EbEENS_8epilogue11threadblock8EpilogueIS8_S1J_Li1ENS1O_34PredicatedTileIteratorStridedDgradINS1O_26OutputTileOptimalThreadMapINS1O_15OutputTileShapeILi128ELi8ELi2ELi1ELi1EEENS1S_ILi1ELi8ELi1ELi1ELi8EEELi128ELi8ELi16EEESC_EENS1N_4warp24FragmentIteratorTensorOpIS19_S1D_SC_NS_5ArrayISC_Li4ELb0EEES1A_EENS1X_20TileIteratorTensorOpIS19_S1D_SC_S1A_EENS1O_18SharedLoadIteratorINS1V_18CompactedThreadMapESC_Li16EEENS1N_6thread17LinearCombinationISC_Li8ESC_SC_LNS27_9ScaleType4KindE0ELNS_15FloatRoundStyleE2ESC_EENSA_ILi0ELi16EEELi1ELi1EEENS4_38StridedDgradIdentityThreadblockSwizzleILi1EEELNS1_8OperatorE1ENS1_17Conv2dProblemSizeEEEEEvNT_6ParamsE,@"STO_CUDA_ENTRY STV_DEFAULT"
_ZN7cutlass6KernelINS_4conv6kernel35ImplicitGemmConvolutionStridedDgradINS1_11threadblock22ImplicitGemmMultistageINS_4gemm9GemmShapeILi128ELi128ELi32EEENS4_52Conv2dDgradOutputGradientTileAccessIteratorOptimizedINS_11MatrixShapeILi128ELi32EEENS_6half_tENS_9transform29PitchLinearWarpRakedThreadMapINS_16PitchLinearShapeILi32ELi128EEELi128ENSF_ILi4ELi8EEELi8EEELNS1_13StrideSupportE0ENS_12AlignedArrayISC_Li8ELi16EEEEENSD_11threadblock25RegularTileAccessIteratorISB_SC_NS_6layout37RowMajorTensorOpMultiplicandCrosswiseILi16ELi32EEELi0ESI_Li16EEELNS_4arch14CacheOperation4KindE0ENS4_44Conv2dDgradFilterTileAccessIteratorOptimizedINSA_ILi32ELi128EEESC_NSE_INSF_ILi128ELi32EEELi128ENSF_ILi8ELi4EEELi8EEELSJ_0ESL_EENSO_ISX_SC_NSP_37RowMajorTensorOpMultiplicandCongruousILi16ELi64EEELi0ES10_Li16EEELSV_1ENS6_11threadblock9MmaPolicyINS6_4warp11MmaTensorOpINS7_ILi64ELi64ELi32EEESC_SR_SC_S13_SC_NSP_8RowMajorENS17_17MmaTensorOpPolicyINST_3MmaINS7_ILi16ELi8ELi16EEELi32ESC_S1A_SC_NSP_11ColumnMajorESC_S1A_NST_13OpMultiplyAddEEENSA_ILi1ELi1EEEEELi1ELb0EbEENSA_ILi0ELi0EEES1K_Li1EEELi3EbEENS_8epilogue11threadblock8EpilogueIS8_S1J_Li1ENS1O_34PredicatedTileIteratorStridedDgradINS1O_26OutputTileOptimalThreadMapINS1O_15OutputTileShapeILi128ELi8ELi2ELi1ELi1EEENS1S_ILi1ELi8ELi1ELi1ELi8EEELi128ELi8ELi16EEESC_EENS1N_4warp24FragmentIteratorTensorOpIS19_S1D_SC_NS_5ArrayISC_Li4ELb0EEES1A_EENS1X_20TileIteratorTensorOpIS19_S1D_SC_S1A_EENS1O_18SharedLoadIteratorINS1V_18CompactedThreadMapESC_Li16EEENS1N_6thread17LinearCombinationISC_Li8ESC_SC_LNS27_9ScaleType4KindE0ELNS_15FloatRoundStyleE2ESC_EENSA_ILi0ELi16EEELi1ELi1EEENS4_38StridedDgradIdentityThreadblockSwizzleILi1EEELNS1_8OperatorE1ENS1_17Conv2dProblemSizeEEEEEvNT_6ParamsE:
[----:B------:R-:W-:Y:S01]  /*0000*/  LDC R1, c[0x0][0x28] ;  /* 0x00000a00ff017b82 */ /* 0x000fe20000000800 */
[----:B------:R-:W1:Y:S07]  /*0010*/  S2R R4, SR_CTAID.Y ;  /* 0x0000000000047919 */ /* 0x000e6e0000002600 */
[----:B------:R-:W2:Y:S01]  /*0020*/  LDC R85, c[0x0][0x264] ;  /* 0x00009900ff557b82 */ /* 0x000ea20000000800 */
[----:B------:R-:W-:Y:S01]  /*0030*/  IMAD.MOV.U32 R2, RZ, RZ, -0x1 ;  /* 0xffffffffff027424 */ /* 0x000fe200078e00ff */
[----:B------:R-:W-:Y:S01]  /*0040*/  ULDC.64 UR4, c[0x0][0x258] ;  /* 0x0000960000047ab9 */ /* 0x000fe20000000a00 */
[----:B------:R-:W3:Y:S03]  /*0050*/  S2R R0, SR_CTAID.X ;  /* 0x0000000000007919 */ /* 0x000ee60000002500 */
[----:B--2---:R-:W-:-:S02]  /*0060*/  SHF.L.U32 R3, R2, R85, RZ ;  /* 0x0000005502037219 */ /* 0x004fc400000006ff */
[----:B-1----:R-:W-:Y:S02]  /*0070*/  SHF.L.U32 R4, R4, R85, RZ ;  /* 0x0000005504047219 */ /* 0x002fe400000006ff */
[----:B---3--:R-:W-:Y:S02]  /*0080*/  LOP3.LUT R3, R0, R3, RZ, 0x30, !PT ;  /* 0x0000000300037212 */ /* 0x008fe400078e30ff */
[----:B------:R-:W-:-:S03]  /*0090*/  SHF.R.S32.HI R85, RZ, R85, R0 ;  /* 0x00000055ff557219 */ /* 0x000fc60000011400 */
[----:B------:R-:W-:-:S05]  /*00a0*/  IMAD.IADD R70, R4, 0x1, R3 ;  /* 0x0000000104467824 */ /* 0x000fca00078e0203 */
[----:B------:R-:W-:-:S04]  /*00b0*/  ISETP.GE.AND P0, PT, R70, UR5, PT ;  /* 0x0000000546007c0c */ /* 0x000fc8000bf06270 */
[----:B------:R-:W-:-:S13]  /*00c0*/  ISETP.GE.OR P0, PT, R85, UR4, P0 ;  /* 0x0000000455007c0c */ /* 0x000fda0008706670 */
[----:B------:R-:W-:Y:S05]  /*00d0*/  @P0 EXIT ;  /* 0x000000000000094d */ /* 0x000fea0003800000 */
[----:B------:R-:W1:Y:S01]  /*00e0*/  LDC R67, c[0x0][0x23c] ;  /* 0x00008f00ff437b82 */ /* 0x000e620000000800 */
[----:B------:R-:W-:-:S07]  /*00f0*/  MOV R10, RZ ;  /* 0x000000ff000a7202 */ /* 0x000fce0000000f00 */
[----:B------:R-:W2:Y:S08]  /*0100*/  LDC R74, c[0x0][0x240] ;  /* 0x00009000ff4a7b82 */ /* 0x000eb00000000800 */
[----:B------:R-:W3:Y:S01]  /*0110*/  LDC R84, c[0x0][0x214] ;  /* 0x00008500ff547b82 */ /* 0x000ee20000000800 */
[----:B-1----:R-:W-:-:S07]  /*0120*/  IABS R66, R67 ;  /* 0x0000004300427213 */ /* 0x002fce0000000000 */
[----:B------:R-:W1:Y:S01]  /*0130*/  LDC R83, c[0x0][0x218] ;  /* 0x00008600ff537b82 */ /* 0x000e620000000800 */
[----:B------:R-:W-:Y:S01]  /*0140*/  LOP3.LUT R68, RZ, R67, RZ, 0x33, !PT ;  /* 0x00000043ff447212 */ /* 0x000fe200078e33ff */
[----:B------:R-:W4:Y:S01]  /*0150*/  I2F.RP R6, R66 ;  /* 0x0000004200067306 */ /* 0x000f220000209400 */
[----:B--2---:R-:W-:-:S05]  /*0160*/  IABS R72, R74 ;  /* 0x0000004a00487213 */ /* 0x004fca0000000000 */
[----:B------:R-:W2:Y:S01]  /*0170*/  LDC R71, c[0x0][0x210] ;  /* 0x00008400ff477b82 */ /* 0x000ea20000000800 */
[----:B------:R-:W-:Y:S01]  /*0180*/  ISETP.NE.AND P6, PT, R74, RZ, PT ;  /* 0x000000ff4a00720c */ /* 0x000fe20003fc5270 */
[----:B------:R-:W5:Y:S01]  /*0190*/  I2F.RP R4, R72 ;  /* 0x0000004800047306 */ /* 0x000f620000209400 */
[----:B------:R-:W-:-:S05]  /*01a0*/  LOP3.LUT R75, RZ, R74, RZ, 0x33, !PT ;  /* 0x0000004aff4b7212 */ /* 0x000fca00078e33ff */
[----:B------:R-:W2:Y:S02]  /*01b0*/  LDC R141, c[0x0][0x274] ;  /* 0x00009d00ff8d7b82 */ /* 0x000ea40000000800 */
[----:B----4-:R-:W4:Y:S01]  /*01c0*/  MUFU.RCP R0, R6 ;  /* 0x0000000600007308 */ /* 0x010f220000001000 */
[----:B-1----:R-:W-:-:S05]  /*01d0*/  IADD3 R9, R83, -0x1, R74 ;  /* 0xffffffff53097810 */ /* 0x002fca0007ffe04a */
[----:B------:R-:W1:Y:S02]  /*01e0*/  LDC R82, c[0x0][0x24c] ;  /* 0x00009300ff527b82 */ /* 0x000e640000000800 */
[----:B-----5:R-:W5:Y:S06]  /*01f0*/  MUFU.RCP R2, R4 ;  /* 0x0000000400027308 */ /* 0x020f6c0000001000 */
[----:B------:R-:W1:Y:S01]  /*0200*/  LDC R140, c[0x0][0x268] ;  /* 0x00009a00ff8c7b82 */ /* 0x000e620000000800 */
[----:B----4-:R-:W-:Y:S01]  /*0210*/  VIADD R0, R0, 0xffffffe ;  /* 0x0ffffffe00007836 */ /* 0x010fe20000000000 */
[----:B---3--:R-:W-:-:S03]  /*0220*/  IADD3 R6, R84, -0x1, R67 ;  /* 0xffffffff54067810 */ /* 0x008fc60007ffe043 */
[----:B------:R-:W3:Y:S03]  /*0230*/  F2I.FTZ.U32.TRUNC.NTZ R11, R0 ;  /* 0x00000000000b7305 */ /* 0x000ee6000021f000 */
[----:B------:R-:W4:Y:S01]  /*0240*/  LDC R73, c[0x0][0x238] ;  /* 0x00008e00ff497b82 */ /* 0x000f220000000800 */
[----:B-----5:R-:W-:Y:S01]  /*0250*/  VIADD R2, R2, 0xffffffe ;  /* 0x0ffffffe02027836 */ /* 0x020fe20000000000 */
[----:B------:R-:W-:Y:S02]  /*0260*/  IABS R4, R6 ;  /* 0x0000000600047213 */ /* 0x000fe40000000000 */
[----:B------:R-:W-:Y:S01]  /*0270*/  LOP3.LUT R6, R6, R67, RZ, 0x3c, !PT ;  /* 0x0000004306067212 */ /* 0x000fe200078e3cff */
[----:B------:R-:W5:Y:S03]  /*0280*/  F2I.FTZ.U32.TRUNC.NTZ R3, R2 ;  /* 0x0000000200037305 */ /* 0x000f66000021f000 */
[----:B------:R-:W4:Y:S01]  /*0290*/  LDC R79, c[0x0][0x238] ;  /* 0x00008e00ff4f7b82 */ /* 0x000f220000000800 */
[----:B------:R-:W-:Y:S01]  /*02a0*/  ISETP.GE.AND P3, PT, R6, RZ, PT ;  /* 0x000000ff0600720c */ /* 0x000fe20003f66270 */
[----:B---3--:R-:W-:-:S06]  /*02b0*/  IMAD.MOV R69, RZ, RZ, -R11 ;  /* 0x000000ffff457224 */ /* 0x008fcc00078e0a0b */
[----:B------:R-:W3:Y:S01]  /*02c0*/  LDC R81, c[0x0][0x234] ;  /* 0x00008d00ff517b82 */ /* 0x000ee20000000800 */
[----:B------:R-:W-:Y:S02]  /*02d0*/  IMAD R69, R69, R66, RZ ;  /* 0x0000004245457224 */ /* 0x000fe400078e02ff */
[----:B-----5:R-:W-:Y:S02]  /*02e0*/  IMAD.MOV R5, RZ, RZ, -R3 ;  /* 0x000000ffff057224 */ /* 0x020fe400078e0a03 */
[----:B------:R-:W-:-:S03]  /*02f0*/  IMAD.MOV.U32 R2, RZ, RZ, RZ ;  /* 0x000000ffff027224 */ /* 0x000fc600078e00ff */
[----:B------:R-:W5:Y:S01]  /*0300*/  LDC R80, c[0x0][0x234] ;  /* 0x00008d00ff507b82 */ /* 0x000f620000000800 */
[----:B------:R-:W-:Y:S01]  /*0310*/  IMAD R76, R5, R72, RZ ;  /* 0x00000048054c7224 */ /* 0x000fe200078e02ff */
[----:B------:R-:W-:Y:S01]  /*0320*/  IABS R5, R9 ;  /* 0x0000000900057213 */ /* 0x000fe20000000000 */
[----:B------:R-:W-:Y:S01]  /*0330*/  IMAD.HI.U32 R69, R11, R69, R10 ;  /* 0x000000450b457227 */ /* 0x000fe200078e000a */
[----:B------:R-:W-:-:S03]  /*0340*/  LOP3.LUT R9, R9, R74, RZ, 0x3c, !PT ;  /* 0x0000004a09097212 */ /* 0x000fc600078e3cff */
[----:B------:R-:W-:Y:S01]  /*0350*/  IMAD.HI.U32 R76, R3, R76, R2 ;  /* 0x0000004c034c7227 */ /* 0x000fe200078e0002 */
[----:B------:R-:W-:-:S03]  /*0360*/  ISETP.GE.AND P2, PT, R9, RZ, PT ;  /* 0x000000ff0900720c */ /* 0x000fc60003f46270 */
[----:B------:R-:W-:-:S04]  /*0370*/  IMAD.HI.U32 R2, R69, R4, RZ ;  /* 0x0000000445027227 */ /* 0x000fc800078e00ff */
[----:B------:R-:W-:-:S04]  /*0380*/  IMAD.HI.U32 R0, R76, R5, RZ ;  /* 0x000000054c007227 */ /* 0x000fc800078e00ff */
[----:B------:R-:W-:Y:S02]  /*0390*/  IMAD.MOV R7, RZ, RZ, -R2 ;  /* 0x000000ffff077224 */ /* 0x000fe400078e0a02 */
[----:B------:R-:W-:Y:S02]  /*03a0*/  IMAD.MOV R3, RZ, RZ, -R0 ;  /* 0x000000ffff037224 */ /* 0x000fe400078e0a00 */
[----:B------:R-:W-:Y:S01]  /*03b0*/  IMAD R7, R66, R7, R4 ;  /* 0x0000000742077224 */ /* 0x000fe200078e0204 */
[----:B------:R-:W-:Y:S01]  /*03c0*/  IABS R4, R85 ;  /* 0x0000005500047213 */ /* 0x000fe20000000000 */
[----:B------:R-:W-:-:S03]  /*03d0*/  IMAD R3, R72, R3, R5 ;  /* 0x0000000348037224 */ /* 0x000fc600078e0205 */
[----:B------:R-:W-:Y:S02]  /*03e0*/  ISETP.GT.U32.AND P1, PT, R66, R7, PT ;  /* 0x000000074200720c */ /* 0x000fe40003f24070 */
[----:B------:R-:W-:-:S11]  /*03f0*/  ISETP.GT.U32.AND P0, PT, R72, R3, PT ;  /* 0x000000034800720c */ /* 0x000fd60003f04070 */
[----:B------:R-:W-:Y:S02]  /*0400*/  @!P1 IMAD.IADD R7, R7, 0x1, -R66 ;  /* 0x0000000107079824 */ /* 0x000fe400078e0a42 */
[----:B------:R-:W-:Y:S01]  /*0410*/  @!P0 IADD3 R3, R3, -R72, RZ ;  /* 0x8000004803038210 */ /* 0x000fe20007ffe0ff */
[----:B------:R-:W-:Y:S02]  /*0420*/  @!P0 VIADD R0, R0, 0x1 ;  /* 0x0000000100008836 */ /* 0x000fe40000000000 */
[----:B------:R-:W-:Y:S01]  /*0430*/  ISETP.GE.U32.AND P5, PT, R7, R66, PT ;  /* 0x000000420700720c */ /* 0x000fe20003fa6070 */
[----:B------:R-:W-:Y:S01]  /*0440*/  @!P1 VIADD R2, R2, 0x1 ;  /* 0x0000000102029836 */ /* 0x000fe20000000000 */
[----:B------:R-:W-:-:S11]  /*0450*/  ISETP.GE.U32.AND P4, PT, R3, R72, PT ;  /* 0x000000480300720c */ /* 0x000fd60003f86070 */
[----:B------:R-:W-:Y:S01]  /*0460*/  @P5 VIADD R2, R2, 0x1 ;  /* 0x0000000102025836 */ /* 0x000fe20000000000 */
[----:B------:R-:W-:Y:S02]  /*0470*/  ISETP.NE.AND P5, PT, R67, RZ, PT ;  /* 0x000000ff4300720c */ /* 0x000fe40003fa5270 */
[----:B------:R-:W-:Y:S01]  /*0480*/  @P4 IADD3 R0, R0, 0x1, RZ ;  /* 0x0000000100004810 */ /* 0x000fe20007ffe0ff */
[----:B------:R-:W-:Y:S01]  /*0490*/  @!P3 IMAD.MOV R2, RZ, RZ, -R2 ;  /* 0x000000ffff02b224 */ /* 0x000fe200078e0a02 */
[----:B------:R-:W-:Y:S02]  /*04a0*/  P2R R3, PR, RZ, 0x20 ;  /* 0x00000020ff037803 */ /* 0x000fe40000000000 */
[----:B------:R-:W-:Y:S01]  /*04b0*/  P2R R3, PR, RZ, 0x40 ;  /* 0x00000040ff037803 */ /* 0x000fe20000000000 */
[----:B------:R-:W-:Y:S01]  /*04c0*/  @!P2 IMAD.MOV R0, RZ, RZ, -R0 ;  /* 0x000000ffff00a224 */ /* 0x000fe200078e0a00 */
[----:B------:R-:W-:Y:S02]  /*04d0*/  SEL R2, R68, R2, !P5 ;  /* 0x0000000244027207 */ /* 0x000fe40006800000 */
[----:B--2---:R-:W-:-:S02]  /*04e0*/  ISETP.NE.AND P4, PT, R141, 0x1, PT ;  /* 0x000000018d00780c */ /* 0x004fc40003f85270 */
[----:B------:R-:W-:-:S05]  /*04f0*/  SEL R3, R75, R0, !P6 ;  /* 0x000000004b037207 */ /* 0x000fca0007000000 */
[----:B------:R-:W-:-:S04]  /*0500*/  IMAD R2, R2, R3, RZ ;  /* 0x0000000302027224 */ /* 0x000fc800078e02ff */
[----:B------:R-:W-:-:S05]  /*0510*/  IMAD R3, R2, R71, 0x7f ;  /* 0x0000007f02037424 */ /* 0x000fca00078e0247 */
[----:B------:R-:W-:-:S04]  /*0520*/  SHF.R.S32.HI R0, RZ, 0x1f, R3 ;  /* 0x0000001fff007819 */ /* 0x000fc80000011403 */
[----:B------:R-:W-:-:S04]  /*0530*/  LEA.HI R0, R0, R3, RZ, 0x7 ;  /* 0x0000000300007211 */ /* 0x000fc800078f38ff */
[----:B------:R-:W-:-:S04]  /*0540*/  SHF.R.S32.HI R0, RZ, 0x7, R0 ;  /* 0x00000007ff007819 */ /* 0x000fc80000011400 */
[-C--:B------:R-:W-:Y:S02]  /*0550*/  IABS R2, R0.reuse ;  /* 0x0000000000027213 */ /* 0x080fe40000000000 */
[----:B------:R-:W-:Y:S02]  /*0560*/  IABS R3, R0 ;  /* 0x0000000000037213 */ /* 0x000fe40000000000 */
[----:B------:R-:W2:Y:S01]  /*0570*/  I2F.RP R8, R2 ;  /* 0x0000000200087306 */ /* 0x000ea20000209400 */
[----:B------:R-:W-:Y:S02]  /*0580*/  ISETP.NE.AND P1, PT, R0, RZ, PT ;  /* 0x000000ff0000720c */ /* 0x000fe40003f25270 */
[----:B------:R-:W-:-:S05]  /*0590*/  IMAD.MOV R3, RZ, RZ, -R3 ;  /* 0x000000ffff037224 */ /* 0x000fca00078e0a03 */
[----:B--2---:R-:W2:Y:S02]  /*05a0*/  MUFU.RCP R6, R8 ;  /* 0x0000000800067308 */ /* 0x004ea40000001000 */
[----:B--2---:R-:W-:-:S06]  /*05b0*/  VIADD R6, R6, 0xffffffe ;  /* 0x0ffffffe06067836 */ /* 0x004fcc0000000000 */
[----:B------:R-:W2:Y:S02]  /*05c0*/  F2I.FTZ.U32.TRUNC.NTZ R7, R6 ;  /* 0x0000000600077305 */ /* 0x000ea4000021f000 */
[----:B--2---:R-:W-:Y:S01]  /*05d0*/  IADD3 R5, RZ, -R7, RZ ;  /* 0x80000007ff057210 */ /* 0x004fe20007ffe0ff */
[----:B------:R-:W-:-:S04]  /*05e0*/  IMAD.MOV.U32 R6, RZ, RZ, RZ ;  /* 0x000000ffff067224 */ /* 0x000fc800078e00ff */
[----:B------:R-:W-:-:S04]  /*05f0*/  IMAD R5, R5, R2, RZ ;  /* 0x0000000205057224 */ /* 0x000fc800078e02ff */
[----:B------:R-:W-:-:S06]  /*0600*/  IMAD.HI.U32 R5, R7, R5, R6 ;  /* 0x0000000507057227 */ /* 0x000fcc00078e0006 */
[----:B------:R-:W-:-:S04]  /*0610*/  IMAD.HI.U32 R9, R5, R4, RZ ;  /* 0x0000000405097227 */ /* 0x000fc800078e00ff */
[----:B------:R-:W-:Y:S02]  /*0620*/  IMAD R3, R9, R3, R4 ;  /* 0x0000000309037224 */ /* 0x000fe400078e0204 */
[----:B------:R-:W2:Y:S03]  /*0630*/  @P4 LDC.64 R4, c[0x0][0x278] ;  /* 0x00009e00ff044b82 */ /* 0x000ea60000000a00 */
[----:B------:R-:W-:-:S13]  /*0640*/  ISETP.GT.U32.AND P0, PT, R2, R3, PT ;  /* 0x000000030200720c */ /* 0x000fda0003f04070 */
[----:B------:R-:W-:Y:S01]  /*0650*/  @!P0 IMAD.IADD R3, R3, 0x1, -R2 ;  /* 0x0000000103038824 */ /* 0x000fe200078e0a02 */
[----:B------:R-:W-:Y:S02]  /*0660*/  @!P0 IADD3 R9, R9, 0x1, RZ ;  /* 0x0000000109098810 */ /* 0x000fe40007ffe0ff */
[----:B-1----:R-:W-:Y:S02]  /*0670*/  ISETP.NE.AND P0, PT, R82, 0x1, PT ;  /* 0x000000015200780c */ /* 0x002fe40003f05270 */
[----:B------:R-:W-:Y:S02]  /*0680*/  ISETP.GE.U32.AND P2, PT, R3, R2, PT ;  /* 0x000000020300720c */ /* 0x000fe40003f46070 */
[----:B------:R-:W-:-:S04]  /*0690*/  LOP3.LUT R2, R85, R0, RZ, 0x3c, !PT ;  /* 0x0000000055027212 */ /* 0x000fc800078e3cff */
[----:B------:R-:W-:Y:S02]  /*06a0*/  ISETP.GE.AND P3, PT, R2, RZ, PT ;  /* 0x000000ff0200720c */ /* 0x000fe40003f66270 */
[----:B------:R-:W4:Y:S05]  /*06b0*/  @P4 LDC.64 R2, c[0x0][0x278] ;  /* 0x00009e00ff024b82 */ /* 0x000f2a0000000a00 */
[----:B------:R-:W-:Y:S01]  /*06c0*/  @P2 VIADD R9, R9, 0x1 ;  /* 0x0000000109092836 */ /* 0x000fe20000000000 */
[----:B------:R-:W-:Y:S02]  /*06d0*/  ISETP.NE.AND P2, PT, R140, 0x1, PT ;  /* 0x000000018c00780c */ /* 0x000fe40003f45270 */
[----:B------:R-:W1:Y:S03]  /*06e0*/  @!P0 LDC R8, c[0x0][0x22c] ;  /* 0x00008b00ff088b82 */ /* 0x000e660000000800 */
[----:B------:R-:W-:Y:S01]  /*06f0*/  @!P3 IMAD.MOV R9, RZ, RZ, -R9 ;  /* 0x000000ffff09b224 */ /* 0x000fe200078e0a09 */
[----:B------:R-:W-:-:S04]  /*0700*/  @!P1 LOP3.LUT R9, RZ, R0, RZ, 0x33, !PT ;  /* 0x00000000ff099212 */ /* 0x000fc800078e33ff */
[----:B------:R-:W3:Y:S01]  /*0710*/  @!P0 LDC R7, c[0x0][0x230] ;  /* 0x00008c00ff078b82 */ /* 0x000ee20000000800 */
[----:B--2---:R-:W-:-:S04]  /*0720*/  @P4 IMAD.HI.U32 R4, R9, R4, RZ ;  /* 0x0000000409044227 */ /* 0x004fc800078e00ff */
[--C-:B------:R-:W-:Y:S01]  /*0730*/  IMAD.MOV.U32 R160, RZ, RZ, R9.reuse ;  /* 0x000000ffffa07224 */ /* 0x100fe200078e0009 */
[----:B------:R-:W-:Y:S02]  /*0740*/  @P4 SHF.R.U32.HI R160, RZ, R5, R4 ;  /* 0x00000005ffa04219 */ /* 0x000fe40000011604 */
[----:B------:R-:W2:Y:S01]  /*0750*/  @P2 LDC R6, c[0x0][0x26c] ;  /* 0x00009b00ff062b82 */ /* 0x000ea20000000800 */
[----:B----4-:R-:W-:Y:S01]  /*0760*/  @P4 IMAD.HI.U32 R2, R73, R2, RZ ;  /* 0x0000000249024227 */ /* 0x010fe200078e00ff */
[----:B------:R-:W-:Y:S02]  /*0770*/  IADD3 R4, -R160, RZ, RZ ;  /* 0x000000ffa0047210 */ /* 0x000fe40007ffe1ff */
[----:B------:R-:W-:Y:S01]  /*0780*/  @!P0 LOP3.LUT R5, RZ, R160, RZ, 0x33, !PT ;  /* 0x000000a0ff058212 */ /* 0x000fe200078e33ff */
[----:B------:R-:W-:Y:S02]  /*0790*/  IMAD.MOV.U32 R10, RZ, RZ, R160 ;  /* 0x000000ffff0a7224 */ /* 0x000fe400078e00a0 */
[----:B------:R-:W-:Y:S01]  /*07a0*/  IMAD R139, R141, R4, R9 ;  /* 0x000000048d8b7224 */ /* 0x000fe200078e0209 */
[----:B------:R-:W4:Y:S01]  /*07b0*/  @P2 LDC R0, c[0x0][0x270] ;  /* 0x00009c00ff002b82 */ /* 0x000f220000000800 */
[----:B-1----:R-:W-:Y:S01]  /*07c0*/  @!P0 IMAD.IADD R10, R5, 0x1, R8 ;  /* 0x00000001050a8824 */ /* 0x002fe200078e0208 */
[----:B------:R-:W-:Y:S01]  /*07d0*/  MOV R8, R79 ;  /* 0x0000004f00087202 */ /* 0x000fe20000000f00 */
[----:B------:R-:W-:Y:S01]  /*07e0*/  IMAD.MOV.U32 R4, RZ, RZ, R139 ;  /* 0x000000ffff047224 */ /* 0x000fe200078e008b */
[----:B------:R-:W-:-:S02]  /*07f0*/  @!P0 LOP3.LUT R12, RZ, R139, RZ, 0x33, !PT ;  /* 0x0000008bff0c8212 */ /* 0x000fc400078e33ff */
[----:B------:R-:W-:Y:S02]  /*0800*/  @P4 SHF.R.U32.HI R8, RZ, R3, R2 ;  /* 0x00000003ff084219 */ /* 0x000fe40000011602 */
[----:B------:R-:W1:Y:S01]  /*0810*/  @P4 LDC.64 R2, c[0x0][0x278] ;  /* 0x00009e00ff024b82 */ /* 0x000e620000000a00 */
[----:B---3--:R-:W-:Y:S02]  /*0820*/  @!P0 IMAD.IADD R4, R12, 0x1, R7 ;  /* 0x000000010c048824 */ /* 0x008fe400078e0207 */
[----:B-----5:R-:W-:Y:S02]  /*0830*/  IMAD.MOV.U32 R7, RZ, RZ, R80 ;  /* 0x000000ffff077224 */ /* 0x020fe400078e0050 */
[----:B------:R-:W-:Y:S02]  /*0840*/  IMAD.IADD R4, R4, 0x1, -R73 ;  /* 0x0000000104047824 */ /* 0x000fe400078e0a49 */
[----:B--2---:R-:W-:-:S04]  /*0850*/  @P2 IMAD.HI.U32 R5, R81, R6, RZ ;  /* 0x0000000651052227 */ /* 0x004fc800078e00ff */
[----:B------:R-:W-:Y:S02]  /*0860*/  IMAD R9, R8, R141, R4 ;  /* 0x0000008d08097224 */ /* 0x000fe400078e0204 */
[----:B------:R-:W2:Y:S01]  /*0870*/  @P2 LDC R4, c[0x0][0x270] ;  /* 0x00009c00ff042b82 */ /* 0x000ea20000000800 */
[----:B----4-:R-:W-:Y:S02]  /*0880*/  @P2 SHF.R.U32.HI R7, RZ, R0, R5 ;  /* 0x00000000ff072219 */ /* 0x010fe40000011605 */
[----:B------:R-:W-:-:S05]  /*0890*/  IADD3 R5, R10, -R81, RZ ;  /* 0x800000510a057210 */ /* 0x000fca0007ffe0ff */
[----:B------:R-:W3:Y:S01]  /*08a0*/  @P2 LDC R0, c[0x0][0x26c] ;  /* 0x00009b00ff002b82 */ /* 0x000ee20000000800 */
[----:B------:R-:W-:Y:S02]  /*08b0*/  IMAD R6, R7, R140, R5 ;  /* 0x0000008c07067224 */ /* 0x000fe400078e0205 */
[----:B------:R-:W-:Y:S02]  /*08c0*/  IMAD.IADD R5, R9, 0x1, R74 ;  /* 0x0000000109057824 */ /* 0x000fe400078e024a */
[----:B------:R-:W-:-:S03]  /*08d0*/  IMAD.IADD R7, R6, 0x1, R67 ;  /* 0x0000000106077824 */ /* 0x000fc600078e0243 */
[----:B------:R-:W-:Y:S02]  /*08e0*/  IABS R5, R5 ;  /* 0x0000000500057213 */ /* 0x000fe40000000000 */
[----:B------:R-:W-:-:S03]  /*08f0*/  IABS R7, R7 ;  /* 0x0000000700077213 */ /* 0x000fc60000000000 */
[----:B-1----:R-:W-:-:S04]  /*0900*/  @P4 IMAD.HI.U32 R2, R5, R2, RZ ;  /* 0x0000000205024227 */ /* 0x002fc800078e00ff */
[----:B------:R-:W-:Y:S01]  /*0910*/  IMAD.MOV.U32 R6, RZ, RZ, R5 ;  /* 0x000000ffff067224 */ /* 0x000fe200078e0005 */
[----:B------:R-:W-:-:S05]  /*0920*/  @P4 SHF.R.U32.HI R6, RZ, R3, R2 ;  /* 0x00000003ff064219 */ /* 0x000fca0000011602 */
[----:B------:R-:W-:Y:S02]  /*0930*/  IMAD.MOV R2, RZ, RZ, -R6 ;  /* 0x000000ffff027224 */ /* 0x000fe400078e0a06 */
[----:B---3--:R-:W-:Y:S01]  /*0940*/  @P2 IMAD.HI.U32 R9, R7, R0, RZ ;  /* 0x0000000007092227 */ /* 0x008fe200078e00ff */
[----:B------:R-:W-:-:S03]  /*0950*/  MOV R0, R7 ;  /* 0x0000000700007202 */ /* 0x000fc60000000f00 */
[----:B------:R-:W-:Y:S01]  /*0960*/  IMAD R2, R141, R2, R5 ;  /* 0x000000028d027224 */ /* 0x000fe200078e0205 */
[----:B--2---:R-:W-:-:S04]  /*0970*/  @P2 SHF.R.U32.HI R0, RZ, R4, R9 ;  /* 0x00000004ff002219 */ /* 0x004fc80000011609 */
[----:B------:R-:W-:Y:S01]  /*0980*/  ISETP.GE.AND P0, PT, R2, R83, PT ;  /* 0x000000530200720c */ /* 0x000fe20003f06270 */
[----:B------:R-:W-:-:S04]  /*0990*/  IMAD.MOV R0, RZ, RZ, -R0 ;  /* 0x000000ffff007224 */ /* 0x000fc800078e0a00 */
[----:B------:R-:W-:-:S05]  /*09a0*/  IMAD R7, R140, R0, R7 ;  /* 0x000000008c077224 */ /* 0x000fca00078e0207 */
[----:B------:R-:W-:-:S13]  /*09b0*/  ISETP.GE.OR P0, PT, R7, R84, P0 ;  /* 0x000000540700720c */ /* 0x000fda0000706670 */
[----:B------:R-:W-:Y:S05]  /*09c0*/  @P0 EXIT ;  /* 0x000000000000094d */ /* 0x000fea0003800000 */
[----:B------:R-:W1:Y:S01]  /*09d0*/  S2R R0, SR_TID.X ;  /* 0x0000000000007919 */ /* 0x000e620000002100 */
[----:B------:R-:W2:Y:S01]  /*09e0*/  LDC R78, c[0x0][0x230] ;  /* 0x00008c00ff4e7b82 */ /* 0x000ea20000000800 */
[----:B------:R-:W-:Y:S01]  /*09f0*/  ULDC.64 UR16, c[0x0][0x208] ;  /* 0x0000820000107ab9 */ /* 0x000fe20000000a00 */
[----:B------:R-:W-:Y:S02]  /*0a00*/  CS2R R16, SRZ ;  /* 0x0000000000107805 */ /* 0x000fe4000001ff00 */
[----:B------:R-:W-:Y:S02]  /*0a10*/  CS2R R18, SRZ ;  /* 0x0000000000127805 */ /* 0x000fe4000001ff00 */
[----:B------:R-:W-:Y:S02]  /*0a20*/  CS2R R48, SRZ ;  /* 0x0000000000307805 */ /* 0x000fe4000001ff00 */
[----:B------:R-:W-:Y:S02]  /*0a30*/  CS2R R50, SRZ ;  /* 0x0000000000327805 */ /* 0x000fe4000001ff00 */
[----:B------:R-:W-:-:S02]  /*0a40*/  CS2R R14, SRZ ;  /* 0x00000000000e7805 */ /* 0x000fc4000001ff00 */
[----:B------:R-:W-:Y:S01]  /*0a50*/  CS2R R20, SRZ ;  /* 0x0000000000147805 */ /* 0x000fe2000001ff00 */
[----:B------:R-:W3:Y:S01]  /*0a60*/  LDC R77, c[0x0][0x22c] ;  /* 0x00008b00ff4d7b82 */ /* 0x000ee20000000800 */
[----:B------:R-:W-:Y:S02]  /*0a70*/  CS2R R46, SRZ ;  /* 0x00000000002e7805 */ /* 0x000fe4000001ff00 */
[----:B------:R-:W-:Y:S02]  /*0a80*/  CS2R R52, SRZ ;  /* 0x0000000000347805 */ /* 0x000fe4000001ff00 */
[----:B------:R-:W-:Y:S02]  /*0a90*/  CS2R R12, SRZ ;  /* 0x00000000000c7805 */ /* 0x000fe4000001ff00 */
[----:B------:R-:W-:Y:S02]  /*0aa0*/  CS2R R22, SRZ ;  /* 0x0000000000167805 */ /* 0x000fe4000001ff00 */
[----:B------:R-:W-:-:S02]  /*0ab0*/  CS2R R44, SRZ ;  /* 0x00000000002c7805 */ /* 0x000fc4000001ff00 */
[----:B------:R-:W-:Y:S02]  /*0ac0*/  CS2R R54, SRZ ;  /* 0x0000000000367805 */ /* 0x000fe4000001ff00 */
        /* <DEDUP_REMOVED lines=9> */
[----:B--2---:R-:W-:Y:S02]  /*0b60*/  ISETP.GE.AND P0, PT, R139, R78, PT ;  /* 0x0000004e8b00720c */ /* 0x004fe40003f06270 */
[----:B------:R-:W-:-:S02]  /*0b70*/  CS2R R28, SRZ ;  /* 0x00000000001c7805 */ /* 0x000fc4000001ff00 */
[----:B------:R-:W-:Y:S02]  /*0b80*/  CS2R R38, SRZ ;  /* 0x0000000000267805 */ /* 0x000fe4000001ff00 */
[----:B------:R-:W-:Y:S02]  /*0b90*/  CS2R R60, SRZ ;  /* 0x00000000003c7805 */ /* 0x000fe4000001ff00 */
[----:B------:R-:W-:Y:S02]  /*0ba0*/  CS2R R4, SRZ ;  /* 0x0000000000047805 */ /* 0x000fe4000001ff00 */
[----:B------:R-:W-:Y:S02]  /*0bb0*/  CS2R R30, SRZ ;  /* 0x00000000001e7805 */ /* 0x000fe4000001ff00 */
[----:B------:R-:W-:Y:S02]  /*0bc0*/  CS2R R36, SRZ ;  /* 0x0000000000247805 */ /* 0x000fe4000001ff00 */
[----:B-1----:R-:W-:-:S02]  /*0bd0*/  SHF.R.U32.HI R2, RZ, 0x5, R0 ;  /* 0x00000005ff027819 */ /* 0x002fc40000011600 */
[----:B------:R-:W-:Y:S02]  /*0be0*/  CS2R R62, SRZ ;  /* 0x00000000003e7805 */ /* 0x000fe4000001ff00 */
[----:B---3--:R-:W-:Y:S02]  /*0bf0*/  ISETP.GE.OR P0, PT, R160, R77, P0 ;  /* 0x0000004da000720c */ /* 0x008fe40000706670 */
[----:B------:R-:W-:Y:S02]  /*0c00*/  CS2R R32, SRZ ;  /* 0x0000000000207805 */ /* 0x000fe4000001ff00 */
[----:B------:R-:W-:Y:S02]  /*0c10*/  CS2R R34, SRZ ;  /* 0x0000000000227805 */ /* 0x000fe4000001ff00 */
[----:B------:R-:W-:Y:S01]  /*0c20*/  CS2R R64, SRZ ;  /* 0x0000000000407805 */ /* 0x000fe2000001ff00 */
[----:B------:R-:W1:Y:S02]  /*0c30*/  SHFL.IDX PT, R2, R2, RZ, 0x1f ;  /* 0x00001fff02027589 */ /* 0x000e6400000e0000 */
[----:B-1----:R-:W-:-:S02]  /*0c40*/  R2UR UR12, R2 ;  /* 0x00000000020c72ca */ /* 0x002fc400000e0000 */
[----:B------:R-:W-:Y:S02]  /*0c50*/  CS2R R2, SRZ ;  /* 0x0000000000027805 */ /* 0x000fe4000001ff00 */
[----:B------:R-:W-:Y:S11]  /*0c60*/  @P0 BRA `(.L_x_0) ;  /* 0x0000005800100947 */ /* 0x000ff60003800000 */
[----:B------:R-:W1:Y:S01]  /*0c70*/  @P4 LDC.64 R2, c[0x0][0x278] ;  /* 0x00009e00ff024b82 */ /* 0x000e620000000a00 */
[----:B------:R-:W-:Y:S01]  /*0c80*/  LOP3.LUT R8, RZ, R160, RZ, 0x33, !PT ;  /* 0x000000a0ff087212 */ /* 0x000fe200078e33ff */
[----:B------:R-:W-:Y:S01]  /*0c90*/  IMAD.MOV.U32 R30, RZ, RZ, RZ ;  /* 0x000000ffff1e7224 */ /* 0x000fe200078e00ff */
[-C--:B------:R-:W-:Y:S01]  /*0ca0*/  LOP3.LUT R27, RZ, R139.reuse, RZ, 0x33, !PT ;  /* 0x0000008bff1b7212 */ /* 0x080fe200078e33ff */
[----:B------:R-:W-:Y:S01]  /*0cb0*/  ULDC.64 UR4, c[0x0][0x288] ;  /* 0x0000a20000047ab9 */ /* 0x000fe20000000a00 */
[----:B------:R-:W-:Y:S01]  /*0cc0*/  ISETP.NE.AND P0, PT, R82, 0x1, PT ;  /* 0x000000015200780c */ /* 0x000fe20003f05270 */
[----:B------:R-:W-:Y:S01]  /*0cd0*/  IMAD.IADD R7, R8, 0x1, R77 ;  /* 0x0000000108077824 */ /* 0x000fe200078e024d */
[----:B------:R-:W-:Y:S01]  /*0ce0*/  ULDC.64 UR6, c[0x0][0x298] ;  /* 0x0000a60000067ab9 */ /* 0x000fe20000000a00 */
[----:B------:R-:W2:Y:S01]  /*0cf0*/  @P2 LDC R6, c[0x0][0x26c] ;  /* 0x00009b00ff062b82 */ /* 0x000ea20000000800 */
[----:B------:R-:W-:Y:S01]  /*0d00*/  IMAD.IADD R27, R27, 0x1, R78 ;  /* 0x000000011b1b7824 */ /* 0x000fe200078e024e */
[----:B------:R-:W-:Y:S01]  /*0d10*/  MOV R188, RZ ;  /* 0x000000ff00bc7202 */ /* 0x000fe20000000f00 */
[----:B------:R-:W-:Y:S01]  /*0d20*/  IMAD R77, R77, R78, RZ ;  /* 0x0000004e4d4d7224 */ /* 0x000fe200078e02ff */
[----:B------:R-:W-:Y:S01]  /*0d30*/  SEL R20, R7, R160, !P0 ;  /* 0x000000a007147207 */ /* 0x000fe20004000000 */
[----:B------:R-:W-:Y:S01]  /*0d40*/  IMAD.MOV.U32 R191, RZ, RZ, RZ ;  /* 0x000000ffffbf7224 */ /* 0x000fe200078e00ff */
[C---:B------:R-:W-:Y:S01]  /*0d50*/  SEL R26, R27.reuse, R139, !P0 ;  /* 0x0000008b1b1a7207 */ /* 0x040fe20004000000 */
[----:B------:R-:W-:Y:S01]  /*0d60*/  IMAD.IADD R27, R27, 0x1, R74 ;  /* 0x000000011b1b7824 */ /* 0x000fe200078e024a */
[----:B------:R-:W3:Y:S01]  /*0d70*/  @P2 LDC R4, c[0x0][0x270] ;  /* 0x00009c00ff042b82 */ /* 0x000ee20000000800 */
[----:B------:R-:W-:-:S02]  /*0d80*/  IMAD.MOV.U32 R148, RZ, RZ, RZ ;  /* 0x000000ffff947224 */ /* 0x000fc400078e00ff */
[----:B------:R-:W-:Y:S02]  /*0d90*/  IMAD.IADD R8, R26, 0x1, -R73 ;  /* 0x000000011a087824 */ /* 0x000fe400078e0a49 */
[----:B------:R-:W-:Y:S02]  /*0da0*/  IMAD.MOV.U32 R150, RZ, RZ, RZ ;  /* 0x000000ffff967224 */ /* 0x000fe400078e00ff */
[----:B-1----:R-:W-:Y:S01]  /*0db0*/  @P4 IMAD.HI.U32 R2, R73, R2, RZ ;  /* 0x0000000249024227 */ /* 0x002fe200078e00ff */
[----:B------:R-:W1:Y:S04]  /*0dc0*/  S2UR UR8, SR_CTAID.Z ;  /* 0x00000000000879c3 */ /* 0x000e680000002700 */
[----:B------:R-:W-:Y:S01]  /*0dd0*/  @P4 SHF.R.U32.HI R79, RZ, R3, R2 ;  /* 0x00000003ff4f4219 */ /* 0x000fe20000011602 */
[----:B--2---:R-:W-:-:S03]  /*0de0*/  @P2 IMAD.HI.U32 R5, R81, R6, RZ ;  /* 0x0000000651052227 */ /* 0x004fc600078e00ff */
[----:B------:R-:W2:Y:S01]  /*0df0*/  @P4 LDC.64 R2, c[0x0][0x278] ;  /* 0x00009e00ff024b82 */ /* 0x000ea20000000a00 */
[----:B------:R-:W-:Y:S01]  /*0e00*/  IMAD R15, R79, R141, R8 ;  /* 0x0000008d4f0f7224 */ /* 0x000fe200078e0208 */
[----:B---3--:R-:W-:-:S06]  /*0e10*/  @P2 SHF.R.U32.HI R80, RZ, R4, R5 ;  /* 0x00000004ff502219 */ /* 0x008fcc0000011605 */
[----:B------:R-:W3:Y:S01]  /*0e20*/  @P2 LDC R6, c[0x0][0x26c] ;  /* 0x00009b00ff062b82 */ /* 0x000ee20000000800 */
[----:B------:R-:W-:Y:S01]  /*0e30*/  IMAD.IADD R5, R20, 0x1, -R81 ;  /* 0x0000000114057824 */ /* 0x000fe200078e0a51 */
[----:B------:R-:W-:-:S03]  /*0e40*/  IADD3 R15, R15, R74, RZ ;  /* 0x0000004a0f0f7210 */ /* 0x000fc60007ffe0ff */
[----:B------:R-:W-:Y:S01]  /*0e50*/  IMAD R80, R80, R140, R5 ;  /* 0x0000008c50507224 */ /* 0x000fe200078e0205 */
[----:B------:R-:W-:Y:S02]  /*0e60*/  IABS R15, R15 ;  /* 0x0000000f000f7213 */ /* 0x000fe40000000000 */
[----:B------:R-:W4:Y:S01]  /*0e70*/  @P2 LDC R4, c[0x0][0x270] ;  /* 0x00009c00ff042b82 */ /* 0x000f220000000800 */
[----:B------:R-:W-:Y:S01]  /*0e80*/  IMAD.IADD R21, R80, 0x1, R67 ;  /* 0x0000000150157824 */ /* 0x000fe200078e0243 */
[----:B-1----:R-:W-:-:S04]  /*0e90*/  USHF.L.U32 UR8, UR8, 0x5, URZ ;  /* 0x0000000508087899 */ /* 0x002fc8000800063f */
[----:B------:R-:W-:Y:S01]  /*0ea0*/  IABS R21, R21 ;  /* 0x0000001500157213 */ /* 0x000fe20000000000 */
[----:B--2---:R-:W-:Y:S01]  /*0eb0*/  @P4 IMAD.HI.U32 R8, R15, R2, RZ ;  /* 0x000000020f084227 */ /* 0x004fe200078e00ff */
[----:B------:R-:W1:Y:S03]  /*0ec0*/  LDC.64 R166, c[0x0][0x2a0] ;  /* 0x0000a800ffa67b82 */ /* 0x000e660000000a00 */
[----:B------:R-:W-:Y:S01]  /*0ed0*/  IMAD.MOV.U32 R2, RZ, RZ, R15 ;  /* 0x000000ffff027224 */ /* 0x000fe200078e000f */
[----:B------:R-:W-:Y:S01]  /*0ee0*/  @P4 SHF.R.U32.HI R2, RZ, R3, R8 ;  /* 0x00000003ff024219 */ /* 0x000fe20000011608 */
[----:B---3--:R-:W-:-:S04]  /*0ef0*/  @P2 IMAD.HI.U32 R5, R21, R6, RZ ;  /* 0x0000000615052227 */ /* 0x008fc800078e00ff */
[----:B------:R-:W-:Y:S02]  /*0f00*/  IMAD.MOV.U32 R6, RZ, RZ, R21 ;  /* 0x000000ffff067224 */ /* 0x000fe400078e0015 */
[----:B------:R-:W-:Y:S01]  /*0f10*/  IMAD.MOV R2, RZ, RZ, -R2 ;  /* 0x000000ffff027224 */ /* 0x000fe200078e0a02 */
[----:B----4-:R-:W-:Y:S02]  /*0f20*/  @P2 SHF.R.U32.HI R6, RZ, R4, R5 ;  /* 0x00000004ff062219 */ /* 0x010fe40000011605 */
[----:B------:R-:W2:Y:S01]  /*0f30*/  LDC R4, c[0x0][0x2b4] ;  /* 0x0000ad00ff047b82 */ /* 0x000ea20000000800 */
[----:B------:R-:W-:Y:S02]  /*0f40*/  IMAD R15, R141, R2, R15 ;  /* 0x000000028d0f7224 */ /* 0x000fe400078e020f */
[----:B------:R-:W-:-:S03]  /*0f50*/  IMAD.MOV R3, RZ, RZ, -R6 ;  /* 0x000000ffff037224 */ /* 0x000fc600078e0a06 */
[----:B------:R-:W-:Y:S01]  /*0f60*/  LOP3.LUT R2, RZ, R15, RZ, 0x33, !PT ;  /* 0x0000000fff027212 */ /* 0x000fe200078e33ff */
[----:B------:R-:W-:Y:S02]  /*0f70*/  IMAD R21, R140, R3, R21 ;  /* 0x000000038c157224 */ /* 0x000fe400078e0215 */
[----:B------:R-:W-:Y:S01]  /*0f80*/  IMAD.IADD R15, R15, 0x1, -R26 ;  /* 0x000000010f0f7824 */ /* 0x000fe200078e0a1a */
[----:B------:R-:W-:Y:S01]  /*0f90*/  IADD3 R83, R74, R2, R83 ;  /* 0x000000024a537210 */ /* 0x000fe20007ffe053 */
[----:B------:R-:W-:Y:S01]  /*0fa0*/  IMAD.IADD R20, R21, 0x1, -R20 ;  /* 0x0000000115147824 */ /* 0x000fe200078e0a14 */
[----:B------:R-:W-:Y:S02]  /*0fb0*/  LOP3.LUT R3, RZ, R21, RZ, 0x33, !PT ;  /* 0x00000015ff037212 */ /* 0x000fe400078e33ff */
[----:B------:R-:W-:Y:S02]  /*0fc0*/  IABS R9, R83 ;  /* 0x0000005300097213 */ /* 0x000fe40000000000 */
[----:B------:R-:W-:-:S02]  /*0fd0*/  IADD3 R84, R67, R3, R84 ;  /* 0x0000000343547210 */ /* 0x000fc40007ffe054 */
[----:B------:R-:W-:Y:S01]  /*0fe0*/  LOP3.LUT R83, R83, R74, RZ, 0x3c, !PT ;  /* 0x0000004a53537212 */ /* 0x000fe200078e3cff */
[----:B------:R-:W-:Y:S01]  /*0ff0*/  IMAD.HI.U32 R8, R76, R9, RZ ;  /* 0x000000094c087227 */ /* 0x000fe200078e00ff */
[----:B------:R-:W-:Y:S02]  /*1000*/  IABS R6, R84 ;  /* 0x0000005400067213 */ /* 0x000fe40000000000 */
[----:B------:R-:W-:Y:S02]  /*1010*/  LOP3.LUT R84, R84, R67, RZ, 0x3c, !PT ;  /* 0x0000004354547212 */ /* 0x000fe400078e3cff */
[----:B--2---:R-:W-:Y:S01]  /*1020*/  IABS R2, R4 ;  /* 0x0000000400027213 */ /* 0x004fe20000000000 */
[----:B------:R-:W-:Y:S01]  /*1030*/  IMAD.HI.U32 R5, R69, R6, RZ ;  /* 0x0000000645057227 */ /* 0x000fe200078e00ff */
[----:B------:R-:W-:Y:S02]  /*1040*/  IADD3 R3, -R8, RZ, RZ ;  /* 0x000000ff08037210 */ /* 0x000fe40007ffe1ff */
[----:B------:R-:W2:Y:S01]  /*1050*/  I2F.RP R10, R2 ;  /* 0x00000002000a7306 */ /* 0x000ea20000209400 */
[----:B------:R-:W-:Y:S01]  /*1060*/  IMAD.MOV R11, RZ, RZ, -R5 ;  /* 0x000000ffff0b7224 */ /* 0x000fe200078e0a05 */
[----:B------:R-:W-:Y:S01]  /*1070*/  ISETP.GE.AND P2, PT, R84, RZ, PT ;  /* 0x000000ff5400720c */ /* 0x000fe20003f46270 */
[----:B------:R-:W-:Y:S01]  /*1080*/  IMAD R3, R72, R3, R9 ;  /* 0x0000000348037224 */ /* 0x000fe200078e0209 */
[----:B------:R-:W-:Y:S01]  /*1090*/  SHF.R.S32.HI R9, RZ, 0x1f, R0 ;  /* 0x0000001fff097819 */ /* 0x000fe20000011400 */
[----:B------:R-:W-:-:S03]  /*10a0*/  IMAD R11, R66, R11, R6 ;  /* 0x0000000b420b7224 */ /* 0x000fc600078e0206 */
[----:B------:R-:W-:Y:S02]  /*10b0*/  ISETP.GT.U32.AND P1, PT, R72, R3, PT ;  /* 0x000000034800720c */ /* 0x000fe40003f24070 */
[----:B------:R-:W-:Y:S02]  /*10c0*/  ISETP.GT.U32.AND P0, PT, R66, R11, PT ;  /* 0x0000000b4200720c */ /* 0x000fe40003f04070 */
[----:B------:R-:W-:Y:S01]  /*10d0*/  LEA.HI R18, R9, R0, RZ, 0x5 ;  /* 0x0000000009127211 */ /* 0x000fe200078f28ff */
[----:B--2---:R-:W2:Y:S03]  /*10e0*/  MUFU.RCP R10, R10 ;  /* 0x0000000a000a7308 */ /* 0x004ea60000001000 */
[----:B------:R-:W-:Y:S02]  /*10f0*/  LOP3.LUT R6, R18, 0xffffffe0, RZ, 0xc0, !PT ;  /* 0xffffffe012067812 */ /* 0x000fe400078ec0ff */
[----:B------:R-:W-:-:S02]  /*1100*/  SHF.R.S32.HI R18, RZ, 0x5, R18 ;  /* 0x00000005ff127819 */ /* 0x000fc40000011412 */
[----:B------:R-:W-:Y:S01]  /*1110*/  IADD3 R19, -R6, R0, RZ ;  /* 0x0000000006137210 */ /* 0x000fe20007ffe1ff */
[----:B------:R-:W-:Y:S02]  /*1120*/  @!P1 IMAD.IADD R3, R3, 0x1, -R72 ;  /* 0x0000000103039824 */ /* 0x000fe400078e0a48 */
[----:B------:R-:W-:Y:S02]  /*1130*/  @!P0 IMAD.IADD R11, R11, 0x1, -R66 ;  /* 0x000000010b0b8824 */ /* 0x000fe400078e0a42 */
[----:B------:R-:W-:Y:S01]  /*1140*/  @!P0 VIADD R5, R5, 0x1 ;  /* 0x0000000105058836 */ /* 0x000fe20000000000 */
[----:B------:R-:W-:Y:S01]  /*1150*/  ISETP.GE.U32.AND P3, PT, R3, R72, PT ;  /* 0x000000480300720c */ /* 0x000fe20003f66070 */
[----:B------:R-:W-:Y:S01]  /*1160*/  @!P1 VIADD R8, R8, 0x1 ;  /* 0x0000000108089836 */ /* 0x000fe20000000000 */
[----:B------:R-:W-:Y:S02]  /*1170*/  ISETP.GE.U32.AND P4, PT, R11, R66, PT ;  /* 0x000000420b00720c */ /* 0x000fe40003f86070 */
[----:B------:R-:W-:Y:S01]  /*1180*/  ISETP.GE.AND P0, PT, R83, RZ, PT ;  /* 0x000000ff5300720c */ /* 0x000fe20003f06270 */
[----:B--2---:R-:W-:Y:S01]  /*1190*/  VIADD R22, R10, 0xffffffe ;  /* 0x0ffffffe0a167836 */ /* 0x004fe20000000000 */
[----:B------:R-:W-:-:S03]  /*11a0*/  SHF.R.S32.HI R10, RZ, 0x1f, R19 ;  /* 0x0000001fff0a7819 */ /* 0x000fc60000011413 */
[----:B------:R-:W2:Y:S01]  /*11b0*/  F2I.FTZ.U32.TRUNC.NTZ R23, R22 ;  /* 0x0000001600177305 */ /* 0x000ea2000021f000 */
[----:B------:R-:W-:-:S03]  /*11c0*/  LEA.HI R3, R10, R19, RZ, 0x2 ;  /* 0x000000130a037211 */ /* 0x000fc600078f10ff */
[----:B------:R-:W-:Y:S02]  /*11d0*/  @P3 VIADD R8, R8, 0x1 ;  /* 0x0000000108083836 */ /* 0x000fe40000000000 */
[----:B------:R-:W-:Y:S01]  /*11e0*/  @P4 VIADD R5, R5, 0x1 ;  /* 0x0000000105054836 */ /* 0x000fe20000000000 */
[----:B------:R-:W-:Y:S01]  /*11f0*/  LEA.HI.SX32 R6, R3, R6, 0x1e ;  /* 0x0000000603067211 */ /* 0x000fe200078ff2ff */
[----:B------:R-:W-:Y:S02]  /*1200*/  @!P0 IMAD.MOV R8, RZ, RZ, -R8 ;  /* 0x000000ffff088224 */ /* 0x000fe400078e0a08 */
[----:B------:R-:W-:Y:S02]  /*1210*/  @!P2 IMAD.MOV R5, RZ, RZ, -R5 ;  /* 0x000000ffff05a224 */ /* 0x000fe400078e0a05 */
[----:B------:R-:W-:Y:S01]  /*1220*/  IMAD R85, R85, 0x80, R6 ;  /* 0x0000008055557824 */ /* 0x000fe200078e0206 */
[----:B------:R-:W-:Y:S02]  /*1230*/  SEL R13, R75, R8, !P6 ;  /* 0x000000084b0d7207 */ /* 0x000fe40007000000 */
[----:B------:R-:W-:Y:S01]  /*1240*/  SEL R16, R68, R5, !P5 ;  /* 0x0000000544107207 */ /* 0x000fe20006800000 */
[----:B--2---:R-:W-:Y:S01]  /*1250*/  IMAD R17, R23, R2, RZ ;  /* 0x0000000217117224 */ /* 0x004fe200078e02ff */
[----:B------:R-:W-:Y:S01]  /*1260*/  IABS R8, R85 ;  /* 0x0000005500087213 */ /* 0x000fe20000000000 */
[----:B------:R-:W-:Y:S01]  /*1270*/  IMAD.MOV.U32 R22, RZ, RZ, RZ ;  /* 0x000000ffff167224 */ /* 0x000fe200078e00ff */
[----:B------:R-:W-:Y:S01]  /*1280*/  MOV R31, R23 ;  /* 0x00000017001f7202 */ /* 0x000fe20000000f00 */
[----:B------:R-:W-:Y:S01]  /*1290*/  IMAD R16, R16, R13, RZ ;  /* 0x0000000d10107224 */ /* 0x000fe200078e02ff */
[----:B------:R-:W-:Y:S01]  /*12a0*/  IADD3 R29, -R17, RZ, RZ ;  /* 0x000000ff111d7210 */ /* 0x000fe20007ffe1ff */
[----:B------:R-:W-:Y:S01]  /*12b0*/  IMAD.MOV R17, RZ, RZ, -R17 ;  /* 0x000000ffff117224 */ /* 0x000fe200078e0a11 */
[C---:B------:R-:W-:Y:S01]  /*12c0*/  ISETP.GE.AND P4, PT, R85.reuse, RZ, PT ;  /* 0x000000ff5500720c */ /* 0x040fe20003f86270 */
[----:B------:R-:W-:Y:S01]  /*12d0*/  VIADD R14, R85, 0x8 ;  /* 0x00000008550e7836 */ /* 0x000fe20000000000 */
[----:B------:R-:W-:Y:S01]  /*12e0*/  IABS R9, R16 ;  /* 0x0000001000097213 */ /* 0x000fe20000000000 */
[----:B------:R-:W-:Y:S01]  /*12f0*/  IMAD.HI.U32 R29, R23, R29, R22 ;  /* 0x0000001d171d7227 */ /* 0x000fe200078e0016 */
[----:B------:R-:W-:-:S02]  /*1300*/  IABS R22, R77 ;  /* 0x0000004d00167213 */ /* 0x000fc40000000000 */
[----:B------:R-:W2:Y:S01]  /*1310*/  I2F.RP R25, R9 ;  /* 0x0000000900197306 */ /* 0x000ea20000209400 */
[----:B------:R-:W-:Y:S01]  /*1320*/  VIADD R11, R85, 0x10 ;  /* 0x00000010550b7836 */ /* 0x000fe20000000000 */
[----:B------:R-:W-:Y:S01]  /*1330*/  ISETP.GE.AND P6, PT, R14, RZ, PT ;  /* 0x000000ff0e00720c */ /* 0x000fe20003fc6270 */
[----:B------:R-:W-:Y:S01]  /*1340*/  IMAD.HI.U32 R5, R29, R8, RZ ;  /* 0x000000081d057227 */ /* 0x000fe200078e00ff */
[----:B------:R-:W-:Y:S02]  /*1350*/  ISETP.NE.AND P5, PT, R4, RZ, PT ;  /* 0x000000ff0400720c */ /* 0x000fe40003fa5270 */
[----:B------:R-:W-:Y:S01]  /*1360*/  IABS R28, R11 ;  /* 0x0000000b001c7213 */ /* 0x000fe20000000000 */
[----:B------:R-:W-:Y:S01]  /*1370*/  IMAD.MOV R5, RZ, RZ, -R5 ;  /* 0x000000ffff057224 */ /* 0x000fe200078e0a05 */
[----:B------:R-:W3:Y:S01]  /*1380*/  I2F.RP R12, R22 ;  /* 0x00000016000c7306 */ /* 0x000ee20000209400 */
[----:B------:R-:W-:Y:S01]  /*1390*/  IMAD.HI.U32 R17, R23, R17, R30 ;  /* 0x0000001117117227 */ /* 0x000fe200078e001e */
[----:B------:R-:W-:-:S02]  /*13a0*/  IABS R30, R14 ;  /* 0x0000000e001e7213 */ /* 0x000fc40000000000 */
[----:B------:R-:W-:Y:S01]  /*13b0*/  LOP3.LUT R4, RZ, R4, RZ, 0x33, !PT ;  /* 0x00000004ff047212 */ /* 0x000fe200078e33ff */
[C---:B------:R-:W-:Y:S02]  /*13c0*/  IMAD R5, R2.reuse, R5, R8 ;  /* 0x0000000502057224 */ /* 0x040fe400078e0208 */
[----:B------:R-:W-:Y:S01]  /*13d0*/  VIADD R8, R85, 0x18 ;  /* 0x0000001855087836 */ /* 0x000fe20000000000 */
[----:B--2---:R-:W2:Y:S01]  /*13e0*/  MUFU.RCP R25, R25 ;  /* 0x0000001900197308 */ /* 0x004ea20000001000 */
[----:B------:R-:W-:Y:S01]  /*13f0*/  IMAD.HI.U32 R29, R29, R30, RZ ;  /* 0x0000001e1d1d7227 */ /* 0x000fe200078e00ff */
[----:B------:R-:W-:Y:S02]  /*1400*/  ISETP.GT.U32.AND P0, PT, R2, R5, PT ;  /* 0x000000050200720c */ /* 0x000fe40003f04070 */
[----:B------:R-:W-:Y:S01]  /*1410*/  IABS R24, R8 ;  /* 0x0000000800187213 */ /* 0x000fe20000000000 */
[----:B------:R-:W-:-:S03]  /*1420*/  IMAD.HI.U32 R23, R17, R28, RZ ;  /* 0x0000001c11177227 */ /* 0x000fc600078e00ff */
[----:B---3--:R-:W3:Y:S01]  /*1430*/  MUFU.RCP R12, R12 ;  /* 0x0000000c000c7308 */ /* 0x008ee20000001000 */
[----:B------:R-:W-:Y:S02]  /*1440*/  IMAD.MOV R29, RZ, RZ, -R29 ;  /* 0x000000ffff1d7224 */ /* 0x000fe400078e0a1d */
[----:B------:R-:W-:-:S04]  /*1450*/  IMAD.HI.U32 R17, R17, R24, RZ ;  /* 0x0000001811117227 */ /* 0x000fc800078e00ff */
[----:B------:R-:W-:Y:S02]  /*1460*/  @!P0 IMAD.IADD R5, R5, 0x1, -R2 ;  /* 0x0000000105058824 */ /* 0x000fe400078e0a02 */
[----:B------:R-:W-:Y:S01]  /*1470*/  IMAD.MOV R23, RZ, RZ, -R23 ;  /* 0x000000ffff177224 */ /* 0x000fe200078e0a17 */
[----:B--2---:R-:W-:Y:S01]  /*1480*/  IADD3 R25, R25, 0xffffffe, RZ ;  /* 0x0ffffffe19197810 */ /* 0x004fe20007ffe0ff */
[C---:B------:R-:W-:Y:S01]  /*1490*/  IMAD R29, R2.reuse, R29, R30 ;  /* 0x0000001d021d7224 */ /* 0x040fe200078e021e */
[C---:B------:R-:W-:Y:S01]  /*14a0*/  ISETP.GT.U32.AND P2, PT, R2.reuse, R5, PT ;  /* 0x000000050200720c */ /* 0x040fe20003f44070 */
[----:B------:R-:W-:Y:S02]  /*14b0*/  IMAD.MOV R17, RZ, RZ, -R17 ;  /* 0x000000ffff117224 */ /* 0x000fe400078e0a11 */
[C---:B------:R-:W-:Y:S01]  /*14c0*/  IMAD R23, R2.reuse, R23, R28 ;  /* 0x0000001702177224 */ /* 0x040fe200078e021c */
[C---:B------:R-:W-:Y:S01]  /*14d0*/  ISETP.GT.U32.AND P1, PT, R2.reuse, R29, PT ;  /* 0x0000001d0200720c */ /* 0x040fe20003f24070 */
[C---:B------:R-:W-:Y:S01]  /*14e0*/  IMAD R17, R2.reuse, R17, R24 ;  /* 0x0000001102117224 */ /* 0x040fe200078e0218 */
[----:B------:R-:W2:Y:S01]  /*14f0*/  F2I.FTZ.U32.TRUNC.NTZ R25, R25 ;  /* 0x0000001900197305 */ /* 0x000ea2000021f000 */
[----:B------:R-:W-:Y:S01]  /*1500*/  IMAD.MOV.U32 R24, RZ, RZ, RZ ;  /* 0x000000ffff187224 */ /* 0x000fe200078e00ff */
[----:B------:R-:W-:Y:S01]  /*1510*/  ISETP.GT.U32.AND P0, PT, R2, R23, PT ;  /* 0x000000170200720c */ /* 0x000fe20003f04070 */
[----:B---3--:R-:W-:Y:S01]  /*1520*/  VIADD R36, R12, 0xffffffe ;  /* 0x0ffffffe0c247836 */ /* 0x008fe20000000000 */
[----:B------:R-:W-:-:S02]  /*1530*/  ISETP.GT.U32.AND P3, PT, R2, R17, PT ;  /* 0x000000110200720c */ /* 0x000fc40003f64070 */
[----:B------:R-:W-:Y:S01]  /*1540*/  IABS R12, R16 ;  /* 0x00000010000c7213 */ /* 0x000fe20000000000 */
[--C-:B------:R-:W-:Y:S01]  /*1550*/  @!P2 IMAD.IADD R5, R5, 0x1, -R2.reuse ;  /* 0x000000010505a824 */ /* 0x100fe200078e0a02 */
[----:B------:R-:W3:Y:S02]  /*1560*/  F2I.FTZ.U32.TRUNC.NTZ R37, R36 ;  /* 0x0000002400257305 */ /* 0x000ee4000021f000 */
[----:B------:R-:W-:Y:S01]  /*1570*/  IADD3 R12, RZ, -R12, RZ ;  /* 0x8000000cff0c7210 */ /* 0x000fe20007ffe0ff */
[----:B------:R-:W-:Y:S01]  /*1580*/  @!P1 IMAD.IADD R29, R29, 0x1, -R2 ;  /* 0x000000011d1d9824 */ /* 0x000fe200078e0a02 */
[----:B------:R-:W-:-:S03]  /*1590*/  MOV R33, R5 ;  /* 0x0000000500217202 */ /* 0x000fc60000000f00 */
[--C-:B------:R-:W-:Y:S01]  /*15a0*/  @!P0 IMAD.IADD R23, R23, 0x1, -R2.reuse ;  /* 0x0000000117178824 */ /* 0x100fe200078e0a02 */
[C---:B------:R-:W-:Y:S01]  /*15b0*/  ISETP.GT.U32.AND P1, PT, R2.reuse, R29, PT ;  /* 0x0000001d0200720c */ /* 0x040fe20003f24070 */
[----:B------:R-:W-:Y:S01]  /*15c0*/  @!P3 IMAD.IADD R17, R17, 0x1, -R2 ;  /* 0x000000011111b824 */ /* 0x000fe200078e0a02 */
[----:B------:R-:W-:Y:S01]  /*15d0*/  ISETP.GE.AND P3, PT, R11, RZ, PT ;  /* 0x000000ff0b00720c */ /* 0x000fe20003f66270 */
[----:B--2---:R-:W-:Y:S01]  /*15e0*/  IMAD.MOV R14, RZ, RZ, -R25 ;  /* 0x000000ffff0e7224 */ /* 0x004fe200078e0a19 */
[C---:B------:R-:W-:Y:S01]  /*15f0*/  ISETP.GT.U32.AND P0, PT, R2.reuse, R23, PT ;  /* 0x000000170200720c */ /* 0x040fe20003f04070 */
[----:B------:R-:W-:Y:S01]  /*1600*/  @!P4 IMAD.MOV R33, RZ, RZ, -R33 ;  /* 0x000000ffff21c224 */ /* 0x000fe200078e0a21 */
[----:B------:R-:W-:Y:S01]  /*1610*/  ISETP.GT.U32.AND P2, PT, R2, R17, PT ;  /* 0x000000110200720c */ /* 0x000fe20003f44070 */
[----:B------:R-:W-:Y:S02]  /*1620*/  IMAD R5, R14, R9, RZ ;  /* 0x000000090e057224 */ /* 0x000fe400078e02ff */
[----:B---3--:R-:W-:Y:S01]  /*1630*/  IMAD.MOV R39, RZ, RZ, -R37 ;  /* 0x000000ffff277224 */ /* 0x008fe200078e0a25 */
[----:B------:R-:W-:Y:S01]  /*1640*/  SEL R33, R4, R33, !P5 ;  /* 0x0000002104217207 */ /* 0x000fe20006800000 */
[----:B------:R-:W-:Y:S01]  /*1650*/  IMAD.HI.U32 R24, R25, R5, R24 ;  /* 0x0000000519187227 */ /* 0x000fe200078e0018 */
[----:B------:R-:W-:-:S02]  /*1660*/  IABS R5, R13 ;  /* 0x0000000d00057213 */ /* 0x000fc40000000000 */
[----:B------:R-:W-:Y:S01]  /*1670*/  IABS R25, R33 ;  /* 0x0000002100197213 */ /* 0x000fe20000000000 */
[--C-:B------:R-:W-:Y:S01]  /*1680*/  @!P1 IMAD.IADD R29, R29, 0x1, -R2.reuse ;  /* 0x000000011d1d9824 */ /* 0x100fe200078e0a02 */
[----:B------:R-:W2:Y:S01]  /*1690*/  I2F.RP R34, R5 ;  /* 0x0000000500227306 */ /* 0x000ea20000209400 */
[--C-:B------:R-:W-:Y:S01]  /*16a0*/  @!P0 IMAD.IADD R23, R23, 0x1, -R2.reuse ;  /* 0x0000000117178824 */ /* 0x100fe200078e0a02 */
[----:B------:R-:W-:Y:S01]  /*16b0*/  ISETP.GE.AND P0, PT, R8, RZ, PT ;  /* 0x000000ff0800720c */ /* 0x000fe20003f06270 */
[----:B------:R-:W-:Y:S01]  /*16c0*/  IMAD.HI.U32 R11, R24, R25, RZ ;  /* 0x00000019180b7227 */ /* 0x000fe200078e00ff */
[----:B------:R-:W3:Y:S02]  /*16d0*/  LDC R8, c[0x0][0x280] ;  /* 0x0000a000ff087b82 */ /* 0x000ee40000000800 */
[----:B------:R-:W-:Y:S01]  /*16e0*/  @!P3 IADD3 R23, -R23, RZ, RZ ;  /* 0x000000ff1717b210 */ /* 0x000fe20007ffe1ff */
[----:B------:R-:W-:Y:S02]  /*16f0*/  @!P2 IMAD.IADD R17, R17, 0x1, -R2 ;  /* 0x000000011111a824 */ /* 0x000fe400078e0a02 */
[----:B------:R-:W-:Y:S01]  /*1700*/  @!P6 IMAD.MOV R29, RZ, RZ, -R29 ;  /* 0x000000ffff1de224 */ /* 0x000fe200078e0a1d */
[C---:B------:R-:W-:Y:S01]  /*1710*/  SEL R23, R4.reuse, R23, !P5 ;  /* 0x0000001704177207 */ /* 0x040fe20006800000 */
[----:B------:R-:W-:Y:S01]  /*1720*/  IMAD R2, R11, R12, R25 ;  /* 0x0000000c0b027224 */ /* 0x000fe200078e0219 */
[----:B------:R-:W-:Y:S01]  /*1730*/  IABS R25, R77 ;  /* 0x0000004d00197213 */ /* 0x000fe20000000000 */
[----:B------:R-:W-:Y:S01]  /*1740*/  IMAD.MOV.U32 R36, RZ, RZ, RZ ;  /* 0x000000ffff247224 */ /* 0x000fe200078e00ff */
[C---:B------:R-:W-:Y:S01]  /*1750*/  SEL R29, R4.reuse, R29, !P5 ;  /* 0x0000001d041d7207 */ /* 0x040fe20006800000 */
[----:B--2---:R-:W2:Y:S01]  /*1760*/  MUFU.RCP R34, R34 ;  /* 0x0000002200227308 */ /* 0x004ea20000001000 */
[----:B------:R-:W-:Y:S01]  /*1770*/  ISETP.GT.U32.AND P1, PT, R9, R2, PT ;  /* 0x000000020900720c */ /* 0x000fe20003f24070 */
[----:B------:R-:W-:Y:S01]  /*1780*/  @!P0 IMAD.MOV R17, RZ, RZ, -R17 ;  /* 0x000000ffff118224 */ /* 0x000fe200078e0a11 */
[----:B------:R-:W-:Y:S01]  /*1790*/  IABS R31, R29 ;  /* 0x0000001d001f7213 */ /* 0x000fe20000000000 */
[----:B------:R-:W-:Y:S01]  /*17a0*/  IMAD R39, R39, R22, RZ ;  /* 0x0000001627277224 */ /* 0x000fe200078e02ff */
[----:B------:R-:W-:Y:S01]  /*17b0*/  IABS R41, R23 ;  /* 0x0000001700297213 */ /* 0x000fe20000000000 */
[----:B------:R-:W-:Y:S01]  /*17c0*/  IMAD.MOV R25, RZ, RZ, -R25 ;  /* 0x000000ffff197224 */ /* 0x000fe200078e0a19 */
[----:B------:R-:W-:Y:S01]  /*17d0*/  SEL R17, R4, R17, !P5 ;  /* 0x0000001104117207 */ /* 0x000fe20006800000 */
[----:B------:R-:W-:Y:S01]  /*17e0*/  IMAD.HI.U32 R30, R24, R31, RZ ;  /* 0x0000001f181e7227 */ /* 0x000fe200078e00ff */
[----:B------:R-:W-:-:S02]  /*17f0*/  LOP3.LUT R32, R29, R16, RZ, 0x3c, !PT ;  /* 0x000000101d207212 */ /* 0x000fc400078e3cff */
[----:B------:R-:W-:Y:S01]  /*1800*/  ISETP.NE.AND P6, PT, R67, RZ, PT ;  /* 0x000000ff4300720c */ /* 0x000fe20003fc5270 */
[----:B------:R-:W-:Y:S01]  /*1810*/  IMAD R4, R30, R12, R31 ;  /* 0x0000000c1e047224 */ /* 0x000fe200078e021f */
[----:B---3--:R-:W-:Y:S01]  /*1820*/  IABS R28, R8 ;  /* 0x00000008001c7213 */ /* 0x008fe20000000000 */
[----:B------:R-:W-:Y:S02]  /*1830*/  @!P1 IMAD.IADD R2, R2, 0x1, -R9 ;  /* 0x0000000102029824 */ /* 0x000fe400078e0a09 */
[----:B------:R-:W-:Y:S01]  /*1840*/  IMAD.HI.U32 R31, R24, R41, RZ ;  /* 0x00000029181f7227 */ /* 0x000fe200078e00ff */
[----:B------:R-:W-:Y:S02]  /*1850*/  ISETP.GT.U32.AND P0, PT, R9, R4, PT ;  /* 0x000000040900720c */ /* 0x000fe40003f04070 */
[----:B------:R-:W-:Y:S01]  /*1860*/  ISETP.GE.U32.AND P2, PT, R2, R9, PT ;  /* 0x000000090200720c */ /* 0x000fe20003f46070 */
[----:B------:R-:W-:Y:S01]  /*1870*/  IMAD R14, R31, R12, R41 ;  /* 0x0000000c1f0e7224 */ /* 0x000fe200078e0229 */
[----:B------:R-:W-:Y:S01]  /*1880*/  LOP3.LUT R2, R33, R16, RZ, 0x3c, !PT ;  /* 0x0000001021027212 */ /* 0x000fe200078e3cff */
[----:B--2---:R-:W-:-:S02]  /*1890*/  VIADD R34, R34, 0xffffffe ;  /* 0x0ffffffe22227836 */ /* 0x004fc40000000000 */
[----:B------:R-:W-:Y:S01]  /*18a0*/  IMAD.HI.U32 R39, R37, R39, R36 ;  /* 0x0000002725277227 */ /* 0x000fe200078e0024 */
[----:B------:R-:W-:Y:S01]  /*18b0*/  ISETP.GT.U32.AND P4, PT, R9, R14, PT ;  /* 0x0000000e0900720c */ /* 0x000fe20003f84070 */
[----:B------:R2:W3:Y:S01]  /*18c0*/  F2I.FTZ.U32.TRUNC.NTZ R35, R34 ;  /* 0x0000002200237305 */ /* 0x0004e2000021f000 */
[----:B------:R-:W-:Y:S01]  /*18d0*/  ISETP.GE.AND P3, PT, R2, RZ, PT ;  /* 0x000000ff0200720c */ /* 0x000fe20003f66270 */
[----:B------:R-:W-:Y:S01]  /*18e0*/  @!P1 VIADD R11, R11, 0x1 ;  /* 0x000000010b0b9836 */ /* 0x000fe20000000000 */
[----:B------:R-:W-:Y:S01]  /*18f0*/  IABS R37, R17 ;  /* 0x0000001100257213 */ /* 0x000fe20000000000 */
[----:B------:R-:W-:Y:S01]  /*1900*/  IMAD.HI.U32 R2, R39, R28, RZ ;  /* 0x0000001c27027227 */ /* 0x000fe200078e00ff */
[----:B------:R-:W-:-:S03]  /*1910*/  @!P0 IADD3 R4, R4, -R9, RZ ;  /* 0x8000000904048210 */ /* 0x000fc60007ffe0ff */
[----:B------:R-:W-:Y:S01]  /*1920*/  IMAD.HI.U32 R24, R24, R37, RZ ;  /* 0x0000002518187227 */ /* 0x000fe200078e00ff */
[----:B------:R-:W-:Y:S02]  /*1930*/  ISETP.GE.U32.AND P1, PT, R4, R9, PT ;  /* 0x000000090400720c */ /* 0x000fe40003f26070 */
[----:B------:R-:W-:Y:S01]  /*1940*/  LOP3.LUT R4, RZ, R16, RZ, 0x33, !PT ;  /* 0x00000010ff047212 */ /* 0x000fe200078e33ff */
[----:B------:R-:W-:Y:S01]  /*1950*/  @P2 VIADD R11, R11, 0x1 ;  /* 0x000000010b0b2836 */ /* 0x000fe20000000000 */
[----:B------:R-:W-:Y:S01]  /*1960*/  ISETP.NE.AND P2, PT, R16, RZ, PT ;  /* 0x000000ff1000720c */ /* 0x000fe20003f45270 */
[----:B------:R-:W-:Y:S01]  /*1970*/  IMAD R12, R24, R12, R37 ;  /* 0x0000000c180c7224 */ /* 0x000fe200078e0225 */
[----:B--2---:R-:W-:Y:S01]  /*1980*/  MOV R34, RZ ;  /* 0x000000ff00227202 */ /* 0x004fe20000000f00 */
[----:B------:R-:W-:Y:S02]  /*1990*/  @!P4 IMAD.IADD R14, R14, 0x1, -R9 ;  /* 0x000000010e0ec824 */ /* 0x000fe400078e0a09 */
[----:B------:R-:W-:-:S02]  /*19a0*/  @!P3 IMAD.MOV R11, RZ, RZ, -R11 ;  /* 0x000000ffff0bb224 */ /* 0x000fc400078e0a0b */
[----:B------:R-:W-:Y:S01]  /*19b0*/  @!P0 VIADD R30, R30, 0x1 ;  /* 0x000000011e1e8836 */ /* 0x000fe20000000000 */
[----:B------:R-:W-:Y:S01]  /*19c0*/  ISETP.GT.U32.AND P0, PT, R9, R12, PT ;  /* 0x0000000c0900720c */ /* 0x000fe20003f04070 */
[----:B------:R-:W-:Y:S01]  /*19d0*/  IMAD R25, R2, R25, R28 ;  /* 0x0000001902197224 */ /* 0x000fe200078e021c */
[----:B------:R-:W-:Y:S01]  /*19e0*/  ISETP.GE.U32.AND P3, PT, R14, R9, PT ;  /* 0x000000090e00720c */ /* 0x000fe20003f66070 */
[----:B---3--:R-:W-:Y:S01]  /*19f0*/  IMAD.MOV R28, RZ, RZ, -R35 ;  /* 0x000000ffff1c7224 */ /* 0x008fe200078e0a23 */
[----:B------:R-:W-:Y:S01]  /*1a00*/  SEL R14, R4, R11, !P2 ;  /* 0x0000000b040e7207 */ /* 0x000fe20005000000 */
[----:B------:R-:W-:Y:S01]  /*1a10*/  @P1 VIADD R30, R30, 0x1 ;  /* 0x000000011e1e1836 */ /* 0x000fe20000000000 */
[----:B------:R-:W-:Y:S01]  /*1a20*/  ISETP.GE.AND P1, PT, R32, RZ, PT ;  /* 0x000000ff2000720c */ /* 0x000fe20003f26270 */
[----:B------:R-:W-:Y:S02]  /*1a30*/  IMAD R11, R28, R5, RZ ;  /* 0x000000051c0b7224 */ /* 0x000fe400078e02ff */
[----:B------:R-:W-:-:S02]  /*1a40*/  IMAD.MOV R28, RZ, RZ, -R14 ;  /* 0x000000ffff1c7224 */ /* 0x000fc400078e0a0e */
[----:B------:R-:W-:Y:S01]  /*1a50*/  IMAD.HI.U32 R11, R35, R11, R34 ;  /* 0x0000000b230b7227 */ /* 0x000fe200078e0022 */
[----:B------:R-:W-:-:S03]  /*1a60*/  LOP3.LUT R34, R23, R16, RZ, 0x3c, !PT ;  /* 0x0000001017227212 */ /* 0x000fc600078e3cff */
[----:B------:R-:W-:Y:S01]  /*1a70*/  IMAD R28, R16, R28, R33 ;  /* 0x0000001c101c7224 */ /* 0x000fe200078e0221 */
[----:B------:R-:W-:Y:S01]  /*1a80*/  IABS R33, R13 ;  /* 0x0000000d00217213 */ /* 0x000fe20000000000 */
[----:B------:R-:W-:Y:S01]  /*1a90*/  @!P0 IMAD.IADD R12, R12, 0x1, -R9 ;  /* 0x000000010c0c8824 */ /* 0x000fe200078e0a09 */
[----:B------:R-:W-:Y:S01]  /*1aa0*/  ISETP.GE.AND P5, PT, R34, RZ, PT ;  /* 0x000000ff2200720c */ /* 0x000fe20003fa6270 */
[----:B------:R-:W-:Y:S01]  /*1ab0*/  @!P4 VIADD R31, R31, 0x1 ;  /* 0x000000011f1fc836 */ /* 0x000fe20000000000 */
[----:B------:R-:W-:Y:S01]  /*1ac0*/  IABS R32, R28 ;  /* 0x0000001c00207213 */ /* 0x000fe20000000000 */
[----:B------:R-:W-:Y:S01]  /*1ad0*/  @!P0 VIADD R24, R24, 0x1 ;  /* 0x0000000118188836 */ /* 0x000fe20000000000 */
[----:B------:R-:W-:Y:S01]  /*1ae0*/  ISETP.GE.U32.AND P4, PT, R12, R9, PT ;  /* 0x000000090c00720c */ /* 0x000fe20003f86070 */
[----:B------:R-:W-:Y:S01]  /*1af0*/  @P3 VIADD R31, R31, 0x1 ;  /* 0x000000011f1f3836 */ /* 0x000fe20000000000 */
[----:B------:R-:W-:Y:S01]  /*1b00*/  IADD3 R9, RZ, -R33, RZ ;  /* 0x80000021ff097210 */ /* 0x000fe20007ffe0ff */
[----:B------:R-:W-:Y:S01]  /*1b10*/  IMAD.MOV.U32 R33, RZ, RZ, R30 ;  /* 0x000000ffff217224 */ /* 0x000fe200078e001e */
[----:B------:R-:W-:Y:S01]  /*1b20*/  LOP3.LUT R12, R17, R16, RZ, 0x3c, !PT ;  /* 0x00000010110c7212 */ /* 0x000fe200078e3cff */
[----:B------:R-:W-:Y:S01]  /*1b30*/  IMAD.HI.U32 R30, R11, R32, RZ ;  /* 0x000000200b1e7227 */ /* 0x000fe200078e00ff */
[----:B------:R-:W-:-:S02]  /*1b40*/  LOP3.LUT R34, R77, R8, RZ, 0x3c, !PT ;  /* 0x000000084d227212 */ /* 0x000fc400078e3cff */
[----:B------:R-:W-:Y:S01]  /*1b50*/  ISETP.GE.AND P3, PT, R12, RZ, PT ;  /* 0x000000ff0c00720c */ /* 0x000fe20003f66270 */
[----:B------:R-:W-:Y:S01]  /*1b60*/  @!P1 IMAD.MOV R33, RZ, RZ, -R33 ;  /* 0x000000ffff219224 */ /* 0x000fe200078e0a21 */
[----:B------:R-:W-:Y:S01]  /*1b70*/  ISETP.GT.U32.AND P1, PT, R22, R25, PT ;  /* 0x000000191600720c */ /* 0x000fe20003f24070 */
[----:B------:R-:W-:Y:S02]  /*1b80*/  IMAD R32, R30, R9, R32 ;  /* 0x000000091e207224 */ /* 0x000fe400078e0220 */
[----:B------:R-:W-:Y:S01]  /*1b90*/  @P4 VIADD R24, R24, 0x1 ;  /* 0x0000000118184836 */ /* 0x000fe20000000000 */
[----:B------:R-:W-:Y:S01]  /*1ba0*/  SEL R12, R4, R33, !P2 ;  /* 0x00000021040c7207 */ /* 0x000fe20005000000 */
[----:B------:R-:W-:Y:S01]  /*1bb0*/  @!P5 IMAD.MOV R31, RZ, RZ, -R31 ;  /* 0x000000ffff1fd224 */ /* 0x000fe200078e0a1f */
[----:B------:R-:W-:Y:S01]  /*1bc0*/  ISETP.GT.U32.AND P0, PT, R5, R32, PT ;  /* 0x000000200500720c */ /* 0x000fe20003f04070 */
[----:B------:R-:W-:Y:S01]  /*1bd0*/  IMAD.MOV.U32 R21, RZ, RZ, R24 ;  /* 0x000000ffff157224 */ /* 0x000fe200078e0018 */
[----:B------:R-:W-:-:S02]  /*1be0*/  IADD3 R33, -R12, RZ, RZ ;  /* 0x000000ff0c217210 */ /* 0x000fc40007ffe1ff */
[----:B------:R-:W-:Y:S01]  /*1bf0*/  SEL R8, R4, R31, !P2 ;  /* 0x0000001f04087207 */ /* 0x000fe20005000000 */
[----:B------:R-:W-:Y:S01]  /*1c00*/  @!P3 IMAD.MOV R21, RZ, RZ, -R21 ;  /* 0x000000ffff15b224 */ /* 0x000fe200078e0a15 */
[----:B------:R-:W-:Y:S01]  /*1c10*/  ISETP.GE.AND P5, PT, R34, RZ, PT ;  /* 0x000000ff2200720c */ /* 0x000fe20003fa6270 */
[----:B------:R-:W-:Y:S02]  /*1c20*/  IMAD R24, R16, R33, R29 ;  /* 0x0000002110187224 */ /* 0x000fe400078e021d */
[----:B------:R-:W-:Y:S01]  /*1c30*/  @!P1 IMAD.IADD R25, R25, 0x1, -R22 ;  /* 0x0000000119199824 */ /* 0x000fe200078e0a16 */
[----:B------:R-:W-:Y:S01]  /*1c40*/  SEL R4, R4, R21, !P2 ;  /* 0x0000001504047207 */ /* 0x000fe20005000000 */
[----:B------:R-:W-:Y:S01]  /*1c50*/  IMAD.MOV R21, RZ, RZ, -R8 ;  /* 0x000000ffff157224 */ /* 0x000fe200078e0a08 */
[----:B------:R-:W-:Y:S01]  /*1c60*/  IABS R36, R24 ;  /* 0x0000001800247213 */ /* 0x000fe20000000000 */
[----:B------:R-:W-:Y:S01]  /*1c70*/  @!P1 VIADD R2, R2, 0x1 ;  /* 0x0000000102029836 */ /* 0x000fe20000000000 */
[----:B------:R-:W-:Y:S01]  /*1c80*/  @!P0 IADD3 R32, R32, -R5, RZ ;  /* 0x8000000520208210 */ /* 0x000fe20007ffe0ff */
[----:B------:R-:W-:Y:S01]  /*1c90*/  @!P0 VIADD R30, R30, 0x1 ;  /* 0x000000011e1e8836 */ /* 0x000fe20000000000 */
[----:B------:R-:W-:Y:S01]  /*1ca0*/  ISETP.GE.U32.AND P2, PT, R25, R22, PT ;  /* 0x000000161900720c */ /* 0x000fe20003f46070 */
[----:B------:R-:W-:Y:S01]  /*1cb0*/  IMAD R22, R16, R21, R23 ;  /* 0x0000001510167224 */ /* 0x000fe200078e0217 */
[----:B------:R-:W-:Y:S01]  /*1cc0*/  ISETP.GE.U32.AND P4, PT, R32, R5, PT ;  /* 0x000000052000720c */ /* 0x000fe20003f86070 */
[----:B------:R-:W-:Y:S01]  /*1cd0*/  IMAD.HI.U32 R32, R11, R36, RZ ;  /* 0x000000240b207227 */ /* 0x000fe200078e00ff */
[----:B------:R-:W-:-:S02]  /*1ce0*/  LOP3.LUT R21, R28, R13, RZ, 0x3c, !PT ;  /* 0x0000000d1c157212 */ /* 0x000fc400078e3cff */
[----:B------:R-:W-:Y:S01]  /*1cf0*/  ISETP.NE.AND P0, PT, R77, RZ, PT ;  /* 0x000000ff4d00720c */ /* 0x000fe20003f05270 */
[----:B------:R-:W-:Y:S01]  /*1d00*/  IMAD R36, R32, R9, R36 ;  /* 0x0000000920247224 */ /* 0x000fe200078e0224 */
[----:B------:R-:W-:Y:S01]  /*1d10*/  ISETP.GE.AND P3, PT, R21, RZ, PT ;  /* 0x000000ff1500720c */ /* 0x000fe20003f66270 */
[----:B------:R-:W-:Y:S01]  /*1d20*/  IMAD.MOV R25, RZ, RZ, -R4 ;  /* 0x000000ffff197224 */ /* 0x000fe200078e0a04 */
[----:B------:R-:W-:Y:S02]  /*1d30*/  IABS R38, R22 ;  /* 0x0000001600267213 */ /* 0x000fe40000000000 */
[----:B------:R-:W-:Y:S01]  /*1d40*/  ISETP.GT.U32.AND P1, PT, R5, R36, PT ;  /* 0x000000240500720c */ /* 0x000fe20003f24070 */
[----:B------:R-:W-:Y:S01]  /*1d50*/  IMAD R16, R16, R25, R17 ;  /* 0x0000001910107224 */ /* 0x000fe200078e0211 */
[----:B------:R-:W-:Y:S01]  /*1d60*/  LOP3.LUT R17, RZ, R13, RZ, 0x33, !PT ;  /* 0x0000000dff117212 */ /* 0x000fe200078e33ff */
[----:B------:R-:W-:Y:S01]  /*1d70*/  @P4 VIADD R30, R30, 0x1 ;  /* 0x000000011e1e4836 */ /* 0x000fe20000000000 */
[----:B------:R-:W-:Y:S01]  /*1d80*/  ISETP.NE.AND P4, PT, R13, RZ, PT ;  /* 0x000000ff0d00720c */ /* 0x000fe20003f85270 */
[----:B------:R-:W-:Y:S01]  /*1d90*/  IMAD.HI.U32 R34, R11, R38, RZ ;  /* 0x000000260b227227 */ /* 0x000fe200078e00ff */
[----:B------:R-:W-:-:S02]  /*1da0*/  IABS R40, R16 ;  /* 0x0000001000287213 */ /* 0x000fc40000000000 */
[----:B------:R-:W-:Y:S01]  /*1db0*/  IABS R23, R27 ;  /* 0x0000001b00177213 */ /* 0x000fe20000000000 */
[----:B------:R-:W-:Y:S01]  /*1dc0*/  @P2 VIADD R2, R2, 0x1 ;  /* 0x0000000102022836 */ /* 0x000fe20000000000 */
[----:B------:R-:W-:Y:S01]  /*1dd0*/  @!P3 IADD3 R30, -R30, RZ, RZ ;  /* 0x000000ff1e1eb210 */ /* 0x000fe20007ffe1ff */
[----:B------:R-:W-:Y:S01]  /*1de0*/  IMAD R38, R34, R9, R38 ;  /* 0x0000000922267224 */ /* 0x000fe200078e0226 */
[----:B------:R-:W-:Y:S01]  /*1df0*/  LOP3.LUT R27, R27, R74, RZ, 0x3c, !PT ;  /* 0x0000004a1b1b7212 */ /* 0x000fe200078e3cff */
[----:B------:R-:W-:Y:S01]  /*1e00*/  @!P1 IMAD.IADD R36, R36, 0x1, -R5 ;  /* 0x0000000124249824 */ /* 0x000fe200078e0a05 */
[----:B------:R-:W-:Y:S01]  /*1e10*/  SEL R21, R17, R30, !P4 ;  /* 0x0000001e11157207 */ /* 0x000fe20006000000 */
[----:B------:R-:W-:Y:S01]  /*1e20*/  IMAD.HI.U32 R30, R11, R40, RZ ;  /* 0x000000280b1e7227 */ /* 0x000fe200078e00ff */
[----:B------:R-:W-:Y:S02]  /*1e30*/  ISETP.GT.U32.AND P3, PT, R5, R38, PT ;  /* 0x000000260500720c */ /* 0x000fe40003f64070 */
[----:B------:R-:W-:Y:S01]  /*1e40*/  ISETP.GE.U32.AND P2, PT, R36, R5, PT ;  /* 0x000000052400720c */ /* 0x000fe20003f46070 */
[----:B------:R-:W-:Y:S01]  /*1e50*/  IMAD R36, R30, R9, R40 ;  /* 0x000000091e247224 */ /* 0x000fe200078e0228 */
[----:B------:R-:W-:Y:S01]  /*1e60*/  LOP3.LUT R9, R24, R13, RZ, 0x3c, !PT ;  /* 0x0000000d18097212 */ /* 0x000fe200078e3cff */
[----:B------:R-:W-:-:S02]  /*1e70*/  IMAD.MOV R11, RZ, RZ, -R21 ;  /* 0x000000ffff0b7224 */ /* 0x000fc400078e0a15 */
[----:B------:R-:W-:Y:S01]  /*1e80*/  @!P5 IMAD.MOV R2, RZ, RZ, -R2 ;  /* 0x000000ffff02d224 */ /* 0x000fe200078e0a02 */
[----:B------:R-:W-:Y:S01]  /*1e90*/  @!P0 LOP3.LUT R2, RZ, R77, RZ, 0x33, !PT ;  /* 0x0000004dff028212 */ /* 0x000fe200078e33ff */
[----:B------:R-:W-:Y:S01]  /*1ea0*/  IMAD R26, R21, R67, R20 ;  /* 0x00000043151a7224 */ /* 0x000fe200078e0214 */
[----:B------:R-:W-:Y:S01]  /*1eb0*/  ISETP.GT.U32.AND P0, PT, R5, R36, PT ;  /* 0x000000240500720c */ /* 0x000fe20003f04070 */
[----:B------:R-:W-:Y:S01]  /*1ec0*/  IMAD R11, R13, R11, R28 ;  /* 0x0000000b0d0b7224 */ /* 0x000fe200078e021c */
[----:B------:R-:W-:Y:S01]  /*1ed0*/  ISETP.GE.AND P5, PT, R9, RZ, PT ;  /* 0x000000ff0900720c */ /* 0x000fe20003fa6270 */
[----:B------:R-:W-:Y:S01]  /*1ee0*/  @!P1 VIADD R32, R32, 0x1 ;  /* 0x0000000120209836 */ /* 0x000fe20000000000 */
[----:B------:R-:W-:Y:S01]  /*1ef0*/  IADD3 R28, R26, R81, RZ ;  /* 0x000000511a1c7210 */ /* 0x000fe20007ffe0ff */
[----:B------:R-:W-:Y:S01]  /*1f00*/  IMAD R26, R11, R74, R15 ;  /* 0x0000004a0b1a7224 */ /* 0x000fe200078e020f */
[----:B------:R-:W-:Y:S01]  /*1f10*/  LOP3.LUT R11, R22, R13, RZ, 0x3c, !PT ;  /* 0x0000000d160b7212 */ /* 0x000fe200078e3cff */
[----:B------:R-:W-:Y:S01]  /*1f20*/  @!P3 IMAD.IADD R38, R38, 0x1, -R5 ;  /* 0x000000012626b824 */ /* 0x000fe200078e0a05 */
[----:B------:R-:W-:Y:S01]  /*1f30*/  IABS R25, R28 ;  /* 0x0000001c00197213 */ /* 0x000fe20000000000 */
[----:B------:R-:W-:-:S02]  /*1f40*/  IMAD.IADD R21, R26, 0x1, R73 ;  /* 0x000000011a157824 */ /* 0x000fc400078e0249 */
[----:B------:R-:W-:Y:S01]  /*1f50*/  @P2 VIADD R32, R32, 0x1 ;  /* 0x0000000120202836 */ /* 0x000fe20000000000 */
[----:B------:R-:W-:Y:S01]  /*1f60*/  ISETP.GE.U32.AND P1, PT, R38, R5, PT ;  /* 0x000000052600720c */ /* 0x000fe20003f26070 */
[----:B------:R-:W-:Y:S01]  /*1f70*/  @!P3 VIADD R34, R34, 0x1 ;  /* 0x000000012222b836 */ /* 0x000fe20000000000 */
[----:B------:R-:W-:Y:S01]  /*1f80*/  IABS R29, R21 ;  /* 0x00000015001d7213 */ /* 0x000fe20000000000 */
[----:B------:R-:W-:Y:S01]  /*1f90*/  IMAD.HI.U32 R9, R69, R25, RZ ;  /* 0x0000001945097227 */ /* 0x000fe200078e00ff */
[----:B------:R-:W-:Y:S02]  /*1fa0*/  @!P0 IADD3 R36, R36, -R5, RZ ;  /* 0x8000000524248210 */ /* 0x000fe40007ffe0ff */
[----:B------:R-:W-:Y:S01]  /*1fb0*/  ISETP.GE.AND P3, PT, R11, RZ, PT ;  /* 0x000000ff0b00720c */ /* 0x000fe20003f66270 */
[----:B------:R-:W-:Y:S01]  /*1fc0*/  IMAD.HI.U32 R11, R76, R29, RZ ;  /* 0x0000001d4c0b7227 */ /* 0x000fe200078e00ff */
[----:B------:R-:W-:Y:S02]  /*1fd0*/  ISETP.GE.U32.AND P2, PT, R36, R5, PT ;  /* 0x000000052400720c */ /* 0x000fe40003f46070 */
[----:B------:R-:W-:Y:S01]  /*1fe0*/  LOP3.LUT R21, R21, R74, RZ, 0x3c, !PT ;  /* 0x0000004a15157212 */ /* 0x000fe200078e3cff */
[----:B------:R-:W-:-:S02]  /*1ff0*/  IMAD.MOV R26, RZ, RZ, -R9 ;  /* 0x000000ffff1a7224 */ /* 0x000fc400078e0a09 */
[----:B------:R-:W-:Y:S02]  /*2000*/  IMAD.MOV R31, RZ, RZ, -R11 ;  /* 0x000000ffff1f7224 */ /* 0x000fe400078e0a0b */
[----:B------:R-:W-:Y:S01]  /*2010*/  IMAD R5, R66, R26, R25 ;  /* 0x0000001a42057224 */ /* 0x000fe200078e0219 */
[----:B------:R-:W-:Y:S01]  /*2020*/  LOP3.LUT R26, R16, R13, RZ, 0x3c, !PT ;  /* 0x0000000d101a7212 */ /* 0x000fe200078e3cff */
[----:B------:R-:W-:Y:S02]  /*2030*/  @!P0 VIADD R30, R30, 0x1 ;  /* 0x000000011e1e8836 */ /* 0x000fe40000000000 */
[----:B------:R-:W-:Y:S01]  /*2040*/  IMAD R29, R72, R31, R29 ;  /* 0x0000001f481d7224 */ /* 0x000fe200078e021d */
[----:B------:R-:W-:Y:S01]  /*2050*/  ISETP.GT.U32.AND P0, PT, R66, R5, PT ;  /* 0x000000054200720c */ /* 0x000fe20003f04070 */
[----:B------:R-:W-:Y:S02]  /*2060*/  @P2 VIADD R30, R30, 0x1 ;  /* 0x000000011e1e2836 */ /* 0x000fe40000000000 */
[----:B------:R-:W-:Y:S01]  /*2070*/  IMAD.HI.U32 R25, R76, R23, RZ ;  /* 0x000000174c197227 */ /* 0x000fe200078e00ff */
[----:B------:R-:W-:-:S03]  /*2080*/  ISETP.GT.U32.AND P2, PT, R72, R29, PT ;  /* 0x0000001d4800720c */ /* 0x000fc60003f44070 */
[----:B------:R-:W-:Y:S01]  /*2090*/  @!P5 IMAD.MOV R32, RZ, RZ, -R32 ;  /* 0x000000ffff20d224 */ /* 0x000fe200078e0a20 */
[----:B------:R-:W-:Y:S01]  /*20a0*/  ISETP.NE.AND P5, PT, R74, RZ, PT ;  /* 0x000000ff4a00720c */ /* 0x000fe20003fa5270 */
[----:B------:R-:W-:Y:S01]  /*20b0*/  @P1 VIADD R34, R34, 0x1 ;  /* 0x0000000122221836 */ /* 0x000fe20000000000 */
[----:B------:R-:W-:Y:S02]  /*20c0*/  ISETP.GE.AND P1, PT, R26, RZ, PT ;  /* 0x000000ff1a00720c */ /* 0x000fe40003f26270 */
[----:B------:R-:W-:Y:S01]  /*20d0*/  SEL R32, R17, R32, !P4 ;  /* 0x0000002011207207 */ /* 0x000fe20006000000 */
[----:B------:R-:W-:Y:S01]  /*20e0*/  @!P3 IMAD.MOV R34, RZ, RZ, -R34 ;  /* 0x000000ffff22b224 */ /* 0x000fe200078e0a22 */
[----:B------:R-:W-:Y:S01]  /*20f0*/  IADD3 R26, -R25, RZ, RZ ;  /* 0x000000ff191a7210 */ /* 0x000fe20007ffe1ff */
[----:B------:R-:W-:Y:S01]  /*2100*/  @!P0 VIADD R9, R9, 0x1 ;  /* 0x0000000109098836 */ /* 0x000fe20000000000 */
[----:B------:R-:W-:Y:S01]  /*2110*/  @!P0 IADD3 R5, R5, -R66, RZ ;  /* 0x8000004205058210 */ /* 0x000fe20007ffe0ff */
[-C--:B------:R-:W-:Y:S01]  /*2120*/  IMAD R38, R32, R67.reuse, R20 ;  /* 0x0000004320267224 */ /* 0x080fe200078e0214 */
[----:B------:R-:W-:Y:S01]  /*2130*/  ISETP.GE.AND P0, PT, R21, RZ, PT ;  /* 0x000000ff1500720c */ /* 0x000fe20003f06270 */
[----:B------:R-:W-:Y:S01]  /*2140*/  IMAD R23, R72, R26, R23 ;  /* 0x0000001a48177224 */ /* 0x000fe200078e0217 */
[----:B------:R-:W-:Y:S01]  /*2150*/  ISETP.GE.U32.AND P3, PT, R5, R66, PT ;  /* 0x000000420500720c */ /* 0x000fe20003f66070 */
[----:B------:R-:W-:Y:S01]  /*2160*/  IMAD.MOV.U32 R26, RZ, RZ, R30 ;  /* 0x000000ffff1a7224 */ /* 0x000fe200078e001e */
[-C--:B------:R-:W-:Y:S01]  /*2170*/  LOP3.LUT R5, R28, R67.reuse, RZ, 0x3c, !PT ;  /* 0x000000431c057212 */ /* 0x080fe200078e3cff */
[----:B------:R-:W-:Y:S01]  /*2180*/  @!P2 IMAD.IADD R29, R29, 0x1, -R72 ;  /* 0x000000011d1da824 */ /* 0x000fe200078e0a48 */
[----:B------:R-:W-:Y:S01]  /*2190*/  SEL R30, R17, R34, !P4 ;  /* 0x00000022111e7207 */ /* 0x000fe20006000000 */
[--C-:B------:R-:W-:Y:S01]  /*21a0*/  IMAD.IADD R38, R38, 0x1, R81.reuse ;  /* 0x0000000126267824 */ /* 0x100fe200078e0251 */
[----:B------:R-:W-:Y:S01]  /*21b0*/  @!P2 IADD3 R11, R11, 0x1, RZ ;  /* 0x000000010b0ba810 */ /* 0x000fe20007ffe0ff */
[----:B------:R-:W-:Y:S01]  /*21c0*/  @!P1 IMAD.MOV R26, RZ, RZ, -R26 ;  /* 0x000000ffff1a9224 */ /* 0x000fe200078e0a1a */
[----:B------:R-:W-:Y:S01]  /*21d0*/  ISETP.GE.U32.AND P1, PT, R29, R72, PT ;  /* 0x000000481d00720c */ /* 0x000fe20003f26070 */
[----:B------:R-:W-:Y:S01]  /*21e0*/  IMAD R36, R30, R67, R20 ;  /* 0x000000431e247224 */ /* 0x000fe200078e0214 */
[----:B------:R-:W-:Y:S01]  /*21f0*/  IABS R37, R38 ;  /* 0x0000002600257213 */ /* 0x000fe20000000000 */
[----:B------:R-:W-:Y:S01]  /*2200*/  IMAD.MOV R32, RZ, RZ, -R32 ;  /* 0x000000ffff207224 */ /* 0x000fe200078e0a20 */
[----:B------:R-:W-:Y:S01]  /*2210*/  SEL R26, R17, R26, !P4 ;  /* 0x0000001a111a7207 */ /* 0x000fe20006000000 */
[----:B------:R-:W-:Y:S01]  /*2220*/  IMAD.IADD R28, R36, 0x1, R81 ;  /* 0x00000001241c7824 */ /* 0x000fe200078e0251 */
[----:B------:R-:W-:Y:S01]  /*2230*/  ISETP.GE.AND P4, PT, R5, RZ, PT ;  /* 0x000000ff0500720c */ /* 0x000fe20003f86270 */
[----:B------:R-:W-:Y:S01]  /*2240*/  IMAD.HI.U32 R17, R69, R37, RZ ;  /* 0x0000002545117227 */ /* 0x000fe200078e00ff */
[----:B------:R-:W-:-:S02]  /*2250*/  LOP3.LUT R33, R38, R67, RZ, 0x3c, !PT ;  /* 0x0000004326217212 */ /* 0x000fc400078e3cff */
[----:B------:R-:W-:Y:S01]  /*2260*/  IABS R36, R28 ;  /* 0x0000001c00247213 */ /* 0x000fe20000000000 */
[----:B------:R-:W-:Y:S01]  /*2270*/  IMAD.MOV R5, RZ, RZ, -R17 ;  /* 0x000000ffff057224 */ /* 0x000fe200078e0a11 */
[----:B------:R-:W-:Y:S01]  /*2280*/  LOP3.LUT R28, R28, R67, RZ, 0x3c, !PT ;  /* 0x000000431c1c7212 */ /* 0x000fe200078e3cff */
[----:B------:R-:W-:Y:S02]  /*2290*/  @P3 VIADD R9, R9, 0x1 ;  /* 0x0000000109093836 */ /* 0x000fe40000000000 */
[----:B------:R-:W-:Y:S02]  /*22a0*/  @P1 VIADD R11, R11, 0x1 ;  /* 0x000000010b0b1836 */ /* 0x000fe40000000000 */
[----:B------:R-:W-:Y:S02]  /*22b0*/  IMAD R37, R66, R5, R37 ;  /* 0x0000000542257224 */ /* 0x000fe400078e0225 */
[----:B------:R-:W-:Y:S01]  /*22c0*/  IMAD R34, R26, R67, R20 ;  /* 0x000000431a227224 */ /* 0x000fe200078e0214 */
[----:B------:R-:W-:Y:S01]  /*22d0*/  LOP3.LUT R20, R3, 0xfffffffc, RZ, 0xc0, !PT ;  /* 0xfffffffc03147812 */ /* 0x000fe200078ec0ff */
[----:B------:R-:W-:Y:S01]  /*22e0*/  @!P4 IMAD.MOV R9, RZ, RZ, -R9 ;  /* 0x000000ffff09c224 */ /* 0x000fe200078e0a09 */
[----:B------:R-:W-:Y:S01]  /*22f0*/  ISETP.GT.U32.AND P2, PT, R66, R37, PT ;  /* 0x000000254200720c */ /* 0x000fe20003f44070 */
[----:B------:R-:W-:Y:S01]  /*2300*/  @!P0 IMAD.MOV R11, RZ, RZ, -R11 ;  /* 0x000000ffff0b8224 */ /* 0x000fe200078e0a0b */
[----:B------:R-:W-:Y:S01]  /*2310*/  ISETP.GT.U32.AND P4, PT, R72, R23, PT ;  /* 0x000000174800720c */ /* 0x000fe20003f84070 */
[----:B------:R-:W-:Y:S01]  /*2320*/  IMAD.IADD R5, R19, 0x1, -R20 ;  /* 0x0000000113057824 */ /* 0x000fe200078e0a14 */
[----:B------:R-:W-:Y:S01]  /*2330*/  SEL R21, R68, R9, !P6 ;  /* 0x0000000944157207 */ /* 0x000fe20007000000 */
[----:B------:R-:W-:Y:S01]  /*2340*/  IMAD.HI.U32 R31, R69, R36, RZ ;  /* 0x00000024451f7227 */ /* 0x000fe200078e00ff */
[----:B------:R-:W-:-:S02]  /*2350*/  SEL R20, R75, R11, !P5 ;  /* 0x0000000b4b147207 */ /* 0x000fc40006800000 */
[----:B------:R-:W-:Y:S01]  /*2360*/  LEA R159, R5, UR8, 0x3 ;  /* 0x00000008059f7c11 */ /* 0x000fe2000f8e18ff */
[----:B------:R-:W-:Y:S01]  /*2370*/  IMAD R11, R21, UR5, RZ ;  /* 0x00000005150b7c24 */ /* 0x000fe2000f8e02ff */
[----:B------:R-:W-:Y:S01]  /*2380*/  IADD3 R9, -R31, RZ, RZ ;  /* 0x000000ff1f097210 */ /* 0x000fe20007ffe1ff */
[----:B------:R-:W-:Y:S01]  /*2390*/  IMAD R40, R20, UR4, RZ ;  /* 0x0000000414287c24 */ /* 0x000fe2000f8e02ff */
[----:B------:R-:W-:Y:S01]  /*23a0*/  SHF.R.S32.HI R3, RZ, 0x1f, R159 ;  /* 0x0000001fff037819 */ /* 0x000fe2000001149f */
[----:B------:R-:W-:Y:S01]  /*23b0*/  IMAD.IADD R34, R34, 0x1, R81 ;  /* 0x0000000122227824 */ /* 0x000fe200078e0251 */
[----:B------:R-:W-:Y:S01]  /*23c0*/  SHF.R.S32.HI R38, RZ, 0x1f, R11 ;  /* 0x0000001fff267819 */ /* 0x000fe2000001140b */
[----:B------:R-:W-:Y:S01]  /*23d0*/  @!P2 IMAD.IADD R37, R37, 0x1, -R66 ;  /* 0x000000012525a824 */ /* 0x000fe200078e0a42 */
[----:B------:R-:W-:Y:S01]  /*23e0*/  IADD3 R11, P1, P0, R11, R40, R159 ;  /* 0x000000280b0b7210 */ /* 0x000fe2000783e09f */
[----:B------:R-:W-:Y:S01]  /*23f0*/  IMAD R39, R66, R9, R36 ;  /* 0x0000000942277224 */ /* 0x000fe200078e0224 */
[----:B------:R-:W-:Y:S01]  /*2400*/  SHF.R.S32.HI R35, RZ, 0x1f, R40 ;  /* 0x0000001fff237819 */ /* 0x000fe20000011428 */
[----:B------:R-:W-:Y:S01]  /*2410*/  IMAD R32, R13, R32, R24 ;  /* 0x000000200d207224 */ /* 0x000fe200078e0218 */
[----:B------:R-:W-:Y:S01]  /*2420*/  IABS R29, R34 ;  /* 0x00000022001d7213 */ /* 0x000fe20000000000 */
[----:B------:R-:W-:Y:S01]  /*2430*/  IMAD.MOV R26, RZ, RZ, -R26 ;  /* 0x000000ffff1a7224 */ /* 0x000fe200078e0a1a */
[----:B------:R-:W-:Y:S01]  /*2440*/  IADD3.X R9, R38, R35, R3, P1, P0 ;  /* 0x0000002326097210 */ /* 0x000fe20000fe0403 */
[----:B------:R-:W-:Y:S01]  /*2450*/  IMAD.MOV R35, RZ, RZ, -R30 ;  /* 0x000000ffff237224 */ /* 0x000fe200078e0a1e */
[----:B------:R-:W-:Y:S01]  /*2460*/  ISETP.GE.U32.AND P3, PT, R37, R66, PT ;  /* 0x000000422500720c */ /* 0x000fe20003f66070 */
[----:B------:R-:W-:Y:S01]  /*2470*/  IMAD R32, R32, R74, R15 ;  /* 0x0000004a20207224 */ /* 0x000fe200078e020f */
[----:B------:R-:W-:Y:S01]  /*2480*/  ISETP.GE.AND P0, PT, R33, RZ, PT ;  /* 0x000000ff2100720c */ /* 0x000fe20003f06270 */
[----:B------:R-:W-:Y:S01]  /*2490*/  IMAD.HI.U32 R33, R69, R29, RZ ;  /* 0x0000001d45217227 */ /* 0x000fe200078e00ff */
[----:B------:R-:W-:-:S02]  /*24a0*/  ISETP.GT.U32.AND P1, PT, R66, R39, PT ;  /* 0x000000274200720c */ /* 0x000fc40003f24070 */
[----:B------:R-:W-:Y:S01]  /*24b0*/  @!P2 IADD3 R17, R17, 0x1, RZ ;  /* 0x000000011111a810 */ /* 0x000fe20007ffe0ff */
[----:B------:R-:W-:Y:S01]  /*24c0*/  IMAD.MOV R30, RZ, RZ, -R33 ;  /* 0x000000ffff1e7224 */ /* 0x000fe200078e0a21 */
[----:B------:R-:W-:Y:S01]  /*24d0*/  LOP3.LUT R34, R34, R67, RZ, 0x3c, !PT ;  /* 0x0000004322227212 */ /* 0x000fe200078e3cff */
[----:B------:R-:W-:Y:S02]  /*24e0*/  IMAD R35, R13, R35, R22 ;  /* 0x000000230d237224 */ /* 0x000fe400078e0216 */
[----:B------:R-:W-:Y:S02]  /*24f0*/  IMAD R29, R66, R30, R29 ;  /* 0x0000001e421d7224 */ /* 0x000fe400078e021d */
[----:B------:R-:W-:Y:S01]  /*2500*/  @P3 VIADD R17, R17, 0x1 ;  /* 0x0000000111113836 */ /* 0x000fe20000000000 */
[----:B------:R-:W-:Y:S01]  /*2510*/  ISETP.GE.AND P3, PT, R28, RZ, PT ;  /* 0x000000ff1c00720c */ /* 0x000fe20003f66270 */
[----:B------:R-:W-:Y:S01]  /*2520*/  @!P4 IMAD.IADD R23, R23, 0x1, -R72 ;  /* 0x000000011717c824 */ /* 0x000fe200078e0a48 */
[----:B------:R-:W-:Y:S01]  /*2530*/  ISETP.GT.U32.AND P2, PT, R66, R29, PT ;  /* 0x0000001d4200720c */ /* 0x000fe20003f44070 */
[----:B------:R-:W-:Y:S01]  /*2540*/  @!P1 IMAD.IADD R39, R39, 0x1, -R66 ;  /* 0x0000000127279824 */ /* 0x000fe200078e0a42 */
[----:B------:R-:W-:Y:S01]  /*2550*/  @!P1 IADD3 R31, R31, 0x1, RZ ;  /* 0x000000011f1f9810 */ /* 0x000fe20007ffe0ff */
[----:B------:R-:W-:Y:S01]  /*2560*/  @!P0 IMAD.MOV R17, RZ, RZ, -R17 ;  /* 0x000000ffff118224 */ /* 0x000fe200078e0a11 */
[----:B------:R-:W-:Y:S01]  /*2570*/  ISETP.GE.U32.AND P5, PT, R23, R72, PT ;  /* 0x000000481700720c */ /* 0x000fe20003fa6070 */
[----:B------:R-:W-:Y:S01]  /*2580*/  IMAD R26, R13, R26, R16 ;  /* 0x0000001a0d1a7224 */ /* 0x000fe200078e0210 */
[----:B------:R-:W-:Y:S01]  /*2590*/  ISETP.GE.U32.AND P0, PT, R39, R66, PT ;  /* 0x000000422700720c */ /* 0x000fe20003f06070 */
[----:B------:R-:W-:Y:S01]  /*25a0*/  IMAD.IADD R13, R32, 0x1, R73 ;  /* 0x00000001200d7824 */ /* 0x000fe200078e0249 */
[----:B------:R-:W-:Y:S01]  /*25b0*/  ISETP.GE.AND P1, PT, R34, RZ, PT ;  /* 0x000000ff2200720c */ /* 0x000fe20003f26270 */
[----:B------:R-:W-:-:S02]  /*25c0*/  IMAD R16, R35, R74, R15 ;  /* 0x0000004a23107224 */ /* 0x000fc400078e020f */
[-C--:B------:R-:W-:Y:S01]  /*25d0*/  IMAD R26, R26, R74.reuse, R15 ;  /* 0x0000004a1a1a7224 */ /* 0x080fe200078e020f */
[----:B------:R-:W-:Y:S01]  /*25e0*/  IABS R15, R13 ;  /* 0x0000000d000f7213 */ /* 0x000fe20000000000 */
[----:B------:R-:W-:Y:S01]  /*25f0*/  @!P2 IMAD.IADD R29, R29, 0x1, -R66 ;  /* 0x000000011d1da824 */ /* 0x000fe200078e0a42 */
[----:B------:R-:W-:Y:S01]  /*2600*/  LOP3.LUT R13, R13, R74, RZ, 0x3c, !PT ;  /* 0x0000004a0d0d7212 */ /* 0x000fe200078e3cff */
[----:B------:R-:W-:Y:S02]  /*2610*/  IMAD.IADD R23, R16, 0x1, R73 ;  /* 0x0000000110177824 */ /* 0x000fe400078e0249 */
[----:B------:R-:W-:-:S03]  /*2620*/  IMAD.HI.U32 R16, R76, R15, RZ ;  /* 0x0000000f4c107227 */ /* 0x000fc600078e00ff */
[----:B------:R-:W-:Y:S01]  /*2630*/  IABS R22, R23 ;  /* 0x0000001700167213 */ /* 0x000fe20000000000 */
[----:B------:R-:W-:Y:S01]  /*2640*/  @P0 VIADD R31, R31, 0x1 ;  /* 0x000000011f1f0836 */ /* 0x000fe20000000000 */
[----:B------:R-:W-:Y:S01]  /*2650*/  ISETP.GE.U32.AND P0, PT, R29, R66, PT ;  /* 0x000000421d00720c */ /* 0x000fe20003f06070 */
[----:B------:R-:W-:Y:S01]  /*2660*/  IMAD.IADD R73, R26, 0x1, R73 ;  /* 0x000000011a497824 */ /* 0x000fe200078e0249 */
[----:B------:R-:W-:Y:S01]  /*2670*/  LOP3.LUT R23, R23, R74, RZ, 0x3c, !PT ;  /* 0x0000004a17177212 */ /* 0x000fe200078e3cff */
[----:B------:R-:W-:Y:S01]  /*2680*/  IMAD.MOV R37, RZ, RZ, -R16 ;  /* 0x000000ffff257224 */ /* 0x000fe200078e0a10 */
[----:B------:R-:W-:Y:S01]  /*2690*/  SEL R26, R68, R17, !P6 ;  /* 0x00000011441a7207 */ /* 0x000fe20007000000 */
[----:B------:R-:W-:Y:S01]  /*26a0*/  IMAD.MOV.U32 R29, RZ, RZ, R22 ;  /* 0x000000ffff1d7224 */ /* 0x000fe200078e0016 */
[----:B------:R-:W-:Y:S01]  /*26b0*/  IADD3 R22, R7, R67, RZ ;  /* 0x0000004307167210 */ /* 0x000fe20007ffe0ff */
[----:B------:R-:W-:Y:S01]  /*26c0*/  @!P2 VIADD R33, R33, 0x1 ;  /* 0x000000012121a836 */ /* 0x000fe20000000000 */
[----:B------:R-:W-:Y:S01]  /*26d0*/  IABS R35, R73 ;  /* 0x0000004900237213 */ /* 0x000fe20000000000 */
[----:B------:R-:W-:Y:S01]  /*26e0*/  IMAD R37, R72, R37, R15 ;  /* 0x0000002548257224 */ /* 0x000fe200078e020f */
[----:B------:R-:W-:Y:S01]  /*26f0*/  IABS R15, R22 ;  /* 0x00000016000f7213 */ /* 0x000fe20000000000 */
[----:B------:R-:W-:Y:S01]  /*2700*/  IMAD.HI.U32 R7, R76, R29, RZ ;  /* 0x0000001d4c077227 */ /* 0x000fe200078e00ff */
[----:B------:R-:W-:-:S02]  /*2710*/  LOP3.LUT R73, R73, R74, RZ, 0x3c, !PT ;  /* 0x0000004a49497212 */ /* 0x000fc400078e3cff */
[----:B------:R-:W-:Y:S01]  /*2720*/  LOP3.LUT R22, R22, R67, RZ, 0x3c, !PT ;  /* 0x0000004316167212 */ /* 0x000fe200078e3cff */
[----:B------:R-:W-:Y:S01]  /*2730*/  @P0 VIADD R33, R33, 0x1 ;  /* 0x0000000121210836 */ /* 0x000fe20000000000 */
[----:B------:R-:W-:Y:S01]  /*2740*/  ISETP.GT.U32.AND P0, PT, R72, R37, PT ;  /* 0x000000254800720c */ /* 0x000fe20003f04070 */
[----:B------:R-:W-:Y:S02]  /*2750*/  IMAD.MOV R24, RZ, RZ, -R7 ;  /* 0x000000ffff187224 */ /* 0x000fe400078e0a07 */
[----:B------:R-:W-:-:S04]  /*2760*/  IMAD.HI.U32 R76, R76, R35, RZ ;  /* 0x000000234c4c7227 */ /* 0x000fc800078e00ff */
[----:B------:R-:W-:Y:S02]  /*2770*/  IMAD R29, R72, R24, R29 ;  /* 0x00000018481d7224 */ /* 0x000fe400078e021d */
[----:B------:R-:W-:Y:S01]  /*2780*/  IMAD.MOV.U32 R24, RZ, RZ, R15 ;  /* 0x000000ffff187224 */ /* 0x000fe200078e000f */
[----:B------:R-:W-:Y:S01]  /*2790*/  IADD3 R15, -R76, RZ, RZ ;  /* 0x000000ff4c0f7210 */ /* 0x000fe20007ffe1ff */
[----:B------:R-:W-:Y:S01]  /*27a0*/  @!P3 IMAD.MOV R31, RZ, RZ, -R31 ;  /* 0x000000ffff1fb224 */ /* 0x000fe200078e0a1f */
[C---:B------:R-:W-:Y:S01]  /*27b0*/  ISETP.GT.U32.AND P3, PT, R72.reuse, R29, PT ;  /* 0x0000001d4800720c */ /* 0x040fe20003f64070 */
[----:B------:R-:W-:Y:S01]  /*27c0*/  @!P4 VIADD R25, R25, 0x1 ;  /* 0x000000011919c836 */ /* 0x000fe20000000000 */
[----:B------:R-:W-:Y:S01]  /*27d0*/  ISETP.GE.AND P4, PT, R27, RZ, PT ;  /* 0x000000ff1b00720c */ /* 0x000fe20003f86270 */
[----:B------:R-:W-:Y:S02]  /*27e0*/  IMAD R35, R72, R15, R35 ;  /* 0x0000000f48237224 */ /* 0x000fe400078e0223 */
[----:B------:R-:W-:-:S02]  /*27f0*/  @!P0 IMAD.IADD R37, R37, 0x1, -R72 ;  /* 0x0000000125258824 */ /* 0x000fc400078e0a48 */
[----:B------:R-:W-:-:S03]  /*2800*/  IMAD.HI.U32 R15, R69, R24, RZ ;  /* 0x00000018450f7227 */ /* 0x000fc600078e00ff */
[-C--:B------:R-:W-:Y:S01]  /*2810*/  ISETP.GE.U32.AND P2, PT, R37, R72.reuse, PT ;  /* 0x000000482500720c */ /* 0x080fe20003f46070 */
[----:B------:R-:W-:Y:S01]  /*2820*/  @!P1 IMAD.MOV R33, RZ, RZ, -R33 ;  /* 0x000000ffff219224 */ /* 0x000fe200078e0a21 */
[----:B------:R-:W-:Y:S01]  /*2830*/  ISETP.GT.U32.AND P1, PT, R72, R35, PT ;  /* 0x000000234800720c */ /* 0x000fe20003f24070 */
[----:B------:R-:W-:Y:S01]  /*2840*/  @P5 VIADD R25, R25, 0x1 ;  /* 0x0000000119195836 */ /* 0x000fe20000000000 */
[----:B------:R-:W-:Y:S01]  /*2850*/  IADD3 R27, -R15, RZ, RZ ;  /* 0x000000ff0f1b7210 */ /* 0x000fe20007ffe1ff */
[----:B------:R-:W-:Y:S01]  /*2860*/  @!P3 IMAD.IADD R29, R29, 0x1, -R72 ;  /* 0x000000011d1db824 */ /* 0x000fe200078e0a48 */
[----:B------:R-:W-:Y:S01]  /*2870*/  SEL R28, R68, R33, !P6 ;  /* 0x00000021441c7207 */ /* 0x000fe20007000000 */
[----:B------:R-:W-:Y:S01]  /*2880*/  @!P0 VIADD R16, R16, 0x1 ;  /* 0x0000000110108836 */ /* 0x000fe20000000000 */
[----:B------:R-:W-:Y:S01]  /*2890*/  ISETP.GE.AND P0, PT, R13, RZ, PT ;  /* 0x000000ff0d00720c */ /* 0x000fe20003f06270 */
[C---:B------:R-:W-:Y:S02]  /*28a0*/  IMAD R27, R66.reuse, R27, R24 ;  /* 0x0000001b421b7224 */ /* 0x040fe400078e0218 */
[----:B------:R-:W-:Y:S01]  /*28b0*/  @!P4 IMAD.MOV R25, RZ, RZ, -R25 ;  /* 0x000000ffff19c224 */ /* 0x000fe200078e0a19 */
[----:B------:R-:W-:Y:S01]  /*28c0*/  ISETP.GE.U32.AND P4, PT, R29, R72, PT ;  /* 0x000000481d00720c */ /* 0x000fe20003f86070 */
[----:B------:R-:W-:Y:S01]  /*28d0*/  @!P3 VIADD R7, R7, 0x1 ;  /* 0x000000010707b836 */ /* 0x000fe20000000000 */
[----:B------:R-:W-:Y:S01]  /*28e0*/  ISETP.GT.U32.AND P5, PT, R66, R27, PT ;  /* 0x0000001b4200720c */ /* 0x000fe20003fa4070 */
[----:B------:R-:W-:Y:S01]  /*28f0*/  @!P1 IMAD.IADD R35, R35, 0x1, -R72 ;  /* 0x0000000123239824 */ /* 0x000fe200078e0a48 */
[----:B------:R-:W-:Y:S01]  /*2900*/  @P2 IADD3 R16, R16, 0x1, RZ ;  /* 0x0000000110102810 */ /* 0x000fe20007ffe0ff */
[----:B------:R-:W-:Y:S01]  /*2910*/  @!P1 VIADD R76, R76, 0x1 ;  /* 0x000000014c4c9836 */ /* 0x000fe20000000000 */
[----:B------:R-:W-:-:S02]  /*2920*/  ISETP.GE.AND P2, PT, R23, RZ, PT ;  /* 0x000000ff1700720c */ /* 0x000fc40003f46270 */
[----:B------:R-:W-:Y:S02]  /*2930*/  ISETP.GE.U32.AND P3, PT, R35, R72, PT ;  /* 0x000000482300720c */ /* 0x000fe40003f66070 */
[----:B------:R-:W-:Y:S02]  /*2940*/  @!P0 IADD3 R16, -R16, RZ, RZ ;  /* 0x000000ff10108210 */ /* 0x000fe40007ffe1ff */
[----:B------:R-:W-:Y:S01]  /*2950*/  ISETP.GE.AND P0, PT, R73, RZ, PT ;  /* 0x000000ff4900720c */ /* 0x000fe20003f06270 */
[----:B------:R-:W-:Y:S01]  /*2960*/  @P4 VIADD R7, R7, 0x1 ;  /* 0x0000000107074836 */ /* 0x000fe20000000000 */
[----:B------:R-:W-:Y:S01]  /*2970*/  ISETP.NE.AND P1, PT, R74, RZ, PT ;  /* 0x000000ff4a00720c */ /* 0x000fe20003f25270 */
[----:B------:R-:W-:Y:S01]  /*2980*/  @!P5 IMAD.IADD R27, R27, 0x1, -R66 ;  /* 0x000000011b1bd824 */ /* 0x000fe200078e0a42 */
[----:B------:R-:W-:Y:S01]  /*2990*/  ISETP.GE.AND P4, PT, R22, RZ, PT ;  /* 0x000000ff1600720c */ /* 0x000fe20003f86270 */
[----:B------:R-:W-:Y:S01]  /*29a0*/  @!P5 VIADD R15, R15, 0x1 ;  /* 0x000000010f0fd836 */ /* 0x000fe20000000000 */
[----:B------:R-:W-:Y:S01]  /*29b0*/  SEL R22, R75, R16, !P1 ;  /* 0x000000104b167207 */ /* 0x000fe20004800000 */
[----:B------:R-:W-:Y:S01]  /*29c0*/  @!P2 IMAD.MOV R7, RZ, RZ, -R7 ;  /* 0x000000ffff07a224 */ /* 0x000fe200078e0a07 */
[----:B------:R-:W-:Y:S01]  /*29d0*/  ISETP.NE.AND P2, PT, R74, RZ, PT ;  /* 0x000000ff4a00720c */ /* 0x000fe20003f45270 */
[----:B------:R-:W-:Y:S01]  /*29e0*/  @P3 VIADD R76, R76, 0x1 ;  /* 0x000000014c4c3836 */ /* 0x000fe20000000000 */
[----:B------:R-:W-:Y:S01]  /*29f0*/  ISETP.GE.U32.AND P3, PT, R27, R66, PT ;  /* 0x000000421b00720c */ /* 0x000fe20003f66070 */
[----:B------:R-:W-:Y:S01]  /*2a00*/  IMAD R16, R26, UR5, RZ ;  /* 0x000000051a107c24 */ /* 0x000fe2000f8e02ff */
[----:B------:R-:W-:Y:S01]  /*2a10*/  SEL R27, R68, R31, !P6 ;  /* 0x0000001f441b7207 */ /* 0x000fe20007000000 */
[----:B------:R-:W-:Y:S01]  /*2a20*/  IMAD R17, R22, UR4, RZ ;  /* 0x0000000416117c24 */ /* 0x000fe2000f8e02ff */
[C---:B------:R-:W-:Y:S01]  /*2a30*/  SEL R23, R75.reuse, R7, !P2 ;  /* 0x000000074b177207 */ /* 0x040fe20005000000 */
[----:B------:R-:W-:Y:S01]  /*2a40*/  @!P0 IMAD.MOV R76, RZ, RZ, -R76 ;  /* 0x000000ffff4c8224 */ /* 0x000fe200078e0a4c */
[----:B------:R-:W-:Y:S01]  /*2a50*/  SEL R13, R75, R25, !P1 ;  /* 0x000000194b0d7207 */ /* 0x000fe20004800000 */
[----:B------:R-:W-:Y:S01]  /*2a60*/  IMAD R31, R27, UR5, RZ ;  /* 0x000000051b1f7c24 */ /* 0x000fe2000f8e02ff */
[----:B------:R-:W-:-:S02]  /*2a70*/  SHF.R.S32.HI R24, RZ, 0x1f, R16 ;  /* 0x0000001fff187819 */ /* 0x000fc40000011410 */
[----:B------:R-:W-:Y:S01]  /*2a80*/  IADD3 R7, P1, P0, R16, R17, R159 ;  /* 0x0000001110077210 */ /* 0x000fe2000783e09f */
[----:B------:R-:W-:Y:S01]  /*2a90*/  IMAD R16, R23, UR4, RZ ;  /* 0x0000000417107c24 */ /* 0x000fe2000f8e02ff */
[----:B------:R-:W-:Y:S02]  /*2aa0*/  SHF.R.S32.HI R17, RZ, 0x1f, R17 ;  /* 0x0000001fff117819 */ /* 0x000fe40000011411 */
[----:B------:R-:W-:Y:S02]  /*2ab0*/  SEL R75, R75, R76, !P2 ;  /* 0x0000004c4b4b7207 */ /* 0x000fe40005000000 */
[----:B------:R-:W-:Y:S02]  /*2ac0*/  IADD3.X R17, R24, R17, R3, P1, P0 ;  /* 0x0000001118117210 */ /* 0x000fe40000fe0403 */
[----:B------:R-:W-:Y:S01]  /*2ad0*/  SHF.R.S32.HI R30, RZ, 0x1f, R31 ;  /* 0x0000001fff1e7819 */ /* 0x000fe2000001141f */
[----:B------:R-:W-:Y:S01]  /*2ae0*/  IMAD R24, R75, UR4, RZ ;  /* 0x000000044b187c24 */ /* 0x000fe2000f8e02ff */
[----:B------:R-:W-:Y:S01]  /*2af0*/  IADD3 R31, P1, P0, R31, R16, R159 ;  /* 0x000000101f1f7210 */ /* 0x000fe2000783e09f */
[----:B------:R-:W-:Y:S01]  /*2b00*/  ULDC UR4, c[0x0][0x290] ;  /* 0x0000a40000047ab9 */ /* 0x000fe20000000800 */
[----:B------:R-:W-:Y:S01]  /*2b10*/  SHF.R.S32.HI R29, RZ, 0x1f, R16 ;  /* 0x0000001fff1d7819 */ /* 0x000fe20000011410 */
[----:B------:R-:W-:Y:S01]  /*2b20*/  IMAD R16, R28, UR5, RZ ;  /* 0x000000051c107c24 */ /* 0x000fe2000f8e02ff */
[----:B------:R-:W-:-:S02]  /*2b30*/  @P3 IADD3 R15, R15, 0x1, RZ ;  /* 0x000000010f0f3810 */ /* 0x000fc40007ffe0ff */
[----:B------:R-:W-:Y:S02]  /*2b40*/  IADD3.X R29, R30, R29, R3, P1, P0 ;  /* 0x0000001d1e1d7210 */ /* 0x000fe40000fe0403 */
[----:B------:R-:W-:Y:S01]  /*2b50*/  SHF.R.S32.HI R30, RZ, 0x1f, R16 ;  /* 0x0000001fff1e7819 */ /* 0x000fe20000011410 */
[----:B------:R-:W-:Y:S01]  /*2b60*/  @!P4 IMAD.MOV R15, RZ, RZ, -R15 ;  /* 0x000000ffff0fc224 */ /* 0x000fe200078e0a0f */
[----:B------:R-:W-:Y:S02]  /*2b70*/  IADD3 R16, P1, P0, R16, R24, R159 ;  /* 0x0000001810107210 */ /* 0x000fe4000783e09f */
[CC--:B------:R-:W-:Y:S01]  /*2b80*/  ISETP.GE.AND P5, PT, R14.reuse, R71.reuse, PT ;  /* 0x000000470e00720c */ /* 0x0c0fe20003fa6270 */
[----:B------:R-:W-:Y:S01]  /*2b90*/  IMAD R14, R14, UR4, RZ ;  /* 0x000000040e0e7c24 */ /* 0x000fe2000f8e02ff */
[----:B------:R-:W-:Y:S02]  /*2ba0*/  SHF.R.S32.HI R24, RZ, 0x1f, R24 ;  /* 0x0000001fff187819 */ /* 0x000fe40000011418 */
[C---:B------:R-:W-:Y:S01]  /*2bb0*/  ISETP.GE.AND P4, PT, R12.reuse, R71, PT ;  /* 0x000000470c00720c */ /* 0x040fe20003f86270 */
[----:B------:R-:W-:Y:S01]  /*2bc0*/  IMAD R12, R12, UR4, RZ ;  /* 0x000000040c0c7c24 */ /* 0x000fe2000f8e02ff */
[----:B------:R-:W-:-:S02]  /*2bd0*/  IADD3.X R30, R30, R24, R3, P1, P0 ;  /* 0x000000181e1e7210 */ /* 0x000fc40000fe0403 */
[----:B------:R-:W-:Y:S02]  /*2be0*/  SEL R25, R68, R15, !P6 ;  /* 0x0000000f44197207 */ /* 0x000fe40007000000 */
[----:B------:R-:W-:Y:S02]  /*2bf0*/  IADD3 R3, P0, R14, R11, RZ ;  /* 0x0000000b0e037210 */ /* 0x000fe40007f1e0ff */
[C---:B------:R-:W-:Y:S01]  /*2c00*/  ISETP.GE.AND P3, PT, R8.reuse, R71, PT ;  /* 0x000000470800720c */ /* 0x040fe20003f66270 */
[----:B------:R-:W-:Y:S01]  /*2c10*/  IMAD R8, R8, UR4, RZ ;  /* 0x0000000408087c24 */ /* 0x000fe2000f8e02ff */
[----:B------:R-:W-:Y:S01]  /*2c20*/  LEA.HI.X.SX32 R24, R14, R9, 0x1, P0 ;  /* 0x000000090e187211 */ /* 0x000fe200000f0eff */
[----:B------:R-:W-:Y:S01]  /*2c30*/  IMAD R2, R2, R25, RZ ;  /* 0x0000001902027224 */ /* 0x000fe200078e02ff */
[----:B------:R-:W-:Y:S01]  /*2c40*/  IADD3 R14, P1, R12, R7, RZ ;  /* 0x000000070c0e7210 */ /* 0x000fe20007f3e0ff */
[----:B------:R-:W-:Y:S01]  /*2c50*/  IMAD R9, R4, UR4, RZ ;  /* 0x0000000404097c24 */ /* 0x000fe2000f8e02ff */
[----:B------:R-:W-:Y:S01]  /*2c60*/  IADD3 R7, P0, R8, R31, RZ ;  /* 0x0000001f08077210 */ /* 0x000fe20007f1e0ff */
[C---:B------:R-:W-:Y:S01]  /*2c70*/  IMAD R187, R13.reuse, R2, RZ ;  /* 0x000000020dbb7224 */ /* 0x040fe200078e02ff */
[----:B------:R-:W-:Y:S01]  /*2c80*/  ULDC.64 UR4, c[0x0][0x2c0] ;  /* 0x0000b00000047ab9 */ /* 0x000fe20000000a00 */
[----:B------:R-:W-:Y:S01]  /*2c90*/  VIADD R2, R13, 0xffffffff ;  /* 0xffffffff0d027836 */ /* 0x000fe20000000000 */
[----:B------:R-:W-:-:S02]  /*2ca0*/  LEA.HI.X.SX32 R17, R12, R17, 0x1, P1 ;  /* 0x000000110c117211 */ /* 0x000fc400008f0eff */
[----:B------:R-:W-:Y:S01]  /*2cb0*/  LEA.HI.X.SX32 R8, R8, R29, 0x1, P0 ;  /* 0x0000001d08087211 */ /* 0x000fe200000f0eff */
[----:B------:R-:W-:Y:S01]  /*2cc0*/  IMAD.WIDE.U32 R168, R2, UR6, RZ ;  /* 0x0000000602a87c25 */ /* 0x000fe2000f8e00ff */
[C---:B------:R-:W-:Y:S01]  /*2cd0*/  LEA R12, P1, R3.reuse, UR4, 0x1 ;  /* 0x00000004030c7c11 */ /* 0x040fe2000f8208ff */
[----:B------:R-:W2:Y:S01]  /*2ce0*/  LDC R29, c[0x0][0x23c] ;  /* 0x00008f00ff1d7b82 */ /* 0x000ea20000000800 */
[----:B------:R-:W-:Y:S02]  /*2cf0*/  SHF.R.S32.HI R11, RZ, 0x1f, R2 ;  /* 0x0000001fff0b7819 */ /* 0x000fe40000011402 */
[----:B------:R-:W-:Y:S01]  /*2d00*/  LEA.HI.X R13, R3, UR5, R24, 0x1, P1 ;  /* 0x00000005030d7c11 */ /* 0x000fe200088f0c18 */
[----:B------:R-:W-:Y:S01]  /*2d10*/  VIADD R3, R25, 0xffffffff ;  /* 0xffffffff19037836 */ /* 0x000fe20000000000 */
[----:B------:R-:W-:Y:S01]  /*2d20*/  IADD3 R15, P0, R9, R16, RZ ;  /* 0x00000010090f7210 */ /* 0x000fe20007f1e0ff */
[----:B------:R-:W-:Y:S01]  /*2d30*/  IMAD R173, R11, UR6, RZ ;  /* 0x000000060bad7c24 */ /* 0x000fe2000f8e02ff */
[----:B------:R-:W-:Y:S01]  /*2d40*/  ISETP.GE.AND P2, PT, R4, R71, PT ;  /* 0x000000470400720c */ /* 0x000fe20003f46270 */
[----:B------:R-:W-:Y:S01]  /*2d50*/  ULDC UR6, c[0x0][0x2b8] ;  /* 0x0000ae0000067ab9 */ /* 0x000fe20000000800 */
[----:B------:R-:W-:Y:S01]  /*2d60*/  LEA.HI.X.SX32 R30, R9, R30, 0x1, P0 ;  /* 0x0000001e091e7211 */ /* 0x000fe200000f0eff */
[----:B------:R-:W-:Y:S01]  /*2d70*/  IMAD R173, R2, UR7, R173 ;  /* 0x0000000702ad7c24 */ /* 0x000fe2000f8e02ad */
[----:B------:R-:W-:-:S02]  /*2d80*/  SHF.R.S32.HI R9, RZ, 0x1f, R3 ;  /* 0x0000001fff097819 */ /* 0x000fc40000011403 */
[C---:B------:R-:W-:Y:S01]  /*2d90*/  LEA R24, P0, R14.reuse, UR4, 0x1 ;  /* 0x000000040e187c11 */ /* 0x040fe2000f8008ff */
[----:B------:R-:W-:Y:S01]  /*2da0*/  IMAD.IADD R173, R169, 0x1, R173 ;  /* 0x00000001a9ad7824 */ /* 0x000fe200078e02ad */
[----:B------:R-:W-:Y:S01]  /*2db0*/  MOV R172, R168 ;  /* 0x000000a800ac7202 */ /* 0x000fe20000000f00 */
[-C--:B-1----:R-:W-:Y:S01]  /*2dc0*/  IMAD R4, R9, R166.reuse, RZ ;  /* 0x000000a609047224 */ /* 0x082fe200078e02ff */
[----:B------:R-:W-:Y:S02]  /*2dd0*/  LEA.HI.X R25, R14, UR5, R17, 0x1, P0 ;  /* 0x000000050e197c11 */ /* 0x000fe400080f0c11 */
[----:B------:R-:W-:Y:S01]  /*2de0*/  LEA R16, P1, R7, UR4, 0x1 ;  /* 0x0000000407107c11 */ /* 0x000fe2000f8208ff */
[----:B------:R-:W-:Y:S01]  /*2df0*/  IMAD R33, R3, R167, R4 ;  /* 0x000000a703217224 */ /* 0x000fe200078e0204 */
[----:B------:R-:W-:Y:S01]  /*2e00*/  LEA R14, P0, R15, UR4, 0x1 ;  /* 0x000000040f0e7c11 */ /* 0x000fe2000f8008ff */
[----:B------:R-:W-:Y:S01]  /*2e10*/  IMAD.WIDE.U32 R166, R3, R166, R172 ;  /* 0x000000a603a67225 */ /* 0x000fe200078e00ac */
[----:B------:R-:W-:-:S02]  /*2e20*/  LEA.HI.X R17, R7, UR5, R8, 0x1, P1 ;  /* 0x0000000507117c11 */ /* 0x000fc400088f0c08 */
[----:B------:R-:W-:Y:S01]  /*2e30*/  LEA.HI.X R15, R15, UR5, R30, 0x1, P0 ;  /* 0x000000050f0f7c11 */ /* 0x000fe200080f0c1e */
[----:B------:R-:W-:Y:S01]  /*2e40*/  ULDC.64 UR4, c[0x0][0x298] ;  /* 0x0000a60000047ab9 */ /* 0x000fe20000000a00 */
[----:B------:R-:W-:Y:S01]  /*2e50*/  LOP3.LUT R4, R0, 0x1f, RZ, 0xc0, !PT ;  /* 0x0000001f00047812 */ /* 0x000fe200078ec0ff */
[----:B------:R-:W-:Y:S01]  /*2e60*/  IMAD.MOV.U32 R30, RZ, RZ, R160 ;  /* 0x000000ffff1e7224 */ /* 0x000fe200078e00a0 */
[----:B--2---:R-:W-:Y:S01]  /*2e70*/  IABS R31, R29 ;  /* 0x0000001d001f7213 */ /* 0x004fe20000000000 */
[----:B------:R-:W-:Y:S02]  /*2e80*/  IMAD.IADD R138, R167, 0x1, R33 ;  /* 0x00000001a78a7824 */ /* 0x000fe400078e0221 */
[----:B------:R-:W-:Y:S01]  /*2e90*/  IMAD.U32 R8, RZ, RZ, UR4 ;  /* 0x00000004ff087e24 */ /* 0x000fe2000f8e00ff */
[----:B------:R-:W-:Y:S01]  /*2ea0*/  ULDC UR4, c[0x0][0x22c] ;  /* 0x00008b0000047ab9 */ /* 0x000fe20000000800 */
[----:B------:R-:W-:Y:S01]  /*2eb0*/  IMAD.U32 R7, RZ, RZ, UR5 ;  /* 0x00000005ff077e24 */ /* 0x000fe2000f8e00ff */
[----:B------:R-:W-:-:S06]  /*2ec0*/  ULDC UR5, c[0x0][0x220] ;  /* 0x0000880000057ab9 */ /* 0x000fcc0000000800 */
.L_x_1:
[----:B------:R-:W-:Y:S02]  /*2ed0*/  IABS R34, R30 ;  /* 0x0000001e00227213 */ /* 0x000fe40000000000 */
[----:B------:R-:W-:-:S03]  /*2ee0*/  ISETP.NE.AND P6, PT, R67, RZ, PT ;  /* 0x000000ff4300720c */ /* 0x000fc60003fc5270 */
[----:B------:R-:W-:-:S04]  /*2ef0*/  IMAD.HI.U32 R33, R69, R34, RZ ;  /* 0x0000002245217227 */ /* 0x000fc800078e00ff */
[----:B------:R-:W-:-:S04]  /*2f00*/  IMAD.MOV R32, RZ, RZ, -R33 ;  /* 0x000000ffff207224 */ /* 0x000fc800078e0a21 */
[----:B------:R-:W-:Y:S01]  /*2f10*/  IMAD R35, R31, R32, R34 ;  /* 0x000000201f237224 */ /* 0x000fe200078e0222 */
[----:B------:R-:W-:-:S04]  /*2f20*/  LOP3.LUT R32, R30, R29, RZ, 0x3c, !PT ;  /* 0x0000001d1e207212 */ /* 0x000fc800078e3cff */
[----:B------:R-:W-:-:S13]  /*2f30*/  ISETP.GT.U32.AND P0, PT, R66, R35, PT ;  /* 0x000000234200720c */ /* 0x000fda0003f04070 */
[----:B------:R-:W-:Y:S02]  /*2f40*/  @!P0 IMAD.IADD R35, R35, 0x1, -R31 ;  /* 0x0000000123238824 */ /* 0x000fe400078e0a1f */
[----:B------:R-:W-:Y:S01]  /*2f50*/  @!P0 VIADD R33, R33, 0x1 ;  /* 0x0000000121218836 */ /* 0x000fe20000000000 */
[----:B------:R-:W-:Y:S02]  /*2f60*/  ISETP.GE.AND P0, PT, R32, RZ, PT ;  /* 0x000000ff2000720c */ /* 0x000fe40003f06270 */
[----:B------:R-:W-:-:S13]  /*2f70*/  ISETP.GE.U32.AND P1, PT, R35, R66, PT ;  /* 0x000000422300720c */ /* 0x000fda0003f26070 */
[----:B------:R-:W-:-:S04]  /*2f80*/  @P1 VIADD R33, R33, 0x1 ;  /* 0x0000000121211836 */ /* 0x000fc80000000000 */
[----:B------:R-:W-:-:S05]  /*2f90*/  @!P0 IMAD.MOV R33, RZ, RZ, -R33 ;  /* 0x000000ffff218224 */ /* 0x000fca00078e0a21 */
[----:B------:R-:W-:-:S05]  /*2fa0*/  SEL R35, R68, R33, !P6 ;  /* 0x0000002144237207 */ /* 0x000fca0007000000 */
[C---:B------:R-:W-:Y:S02]  /*2fb0*/  IMAD R32, R35.reuse, UR6, R26 ;  /* 0x0000000623207c24 */ /* 0x040fe4000f8e021a */
[C---:B------:R-:W-:Y:S02]  /*2fc0*/  IMAD R34, R35.reuse, UR6, R21 ;  /* 0x0000000623227c24 */ /* 0x040fe4000f8e0215 */
[C---:B------:R-:W-:Y:S01]  /*2fd0*/  IMAD R33, R35.reuse, UR6, R27 ;  /* 0x0000000623217c24 */ /* 0x040fe2000f8e021b */
[----:B------:R-:W-:Y:S02]  /*2fe0*/  ISETP.GT.AND P0, PT, R32, -0x1, !P4 ;  /* 0xffffffff2000780c */ /* 0x000fe40006704270 */
[----:B------:R-:W-:Y:S02]  /*2ff0*/  ISETP.GT.AND P1, PT, R34, -0x1, !P5 ;  /* 0xffffffff2200780c */ /* 0x000fe40006f24270 */
[----:B------:R-:W-:Y:S01]  /*3000*/  ISETP.LT.AND P0, PT, R32, UR5, P0 ;  /* 0x0000000520007c0c */ /* 0x000fe20008701270 */
[----:B------:R-:W-:Y:S01]  /*3010*/  IMAD R32, R35, UR6, R28 ;  /* 0x0000000623207c24 */ /* 0x000fe2000f8e021c */
[----:B------:R-:W-:-:S02]  /*3020*/  ISETP.LT.AND P1, PT, R34, UR5, P1 ;  /* 0x0000000522007c0c */ /* 0x000fc40008f21270 */
[----:B------:R-:W-:Y:S02]  /*3030*/  SEL R35, RZ, 0x1, !P0 ;  /* 0x00000001ff237807 */ /* 0x000fe40004000000 */
[----:B------:R-:W-:Y:S02]  /*3040*/  SEL R37, RZ, 0x1, !P1 ;  /* 0x00000001ff257807 */ /* 0x000fe40004800000 */
[C---:B------:R-:W-:Y:S02]  /*3050*/  ISETP.GT.AND P1, PT, R33.reuse, -0x1, !P3 ;  /* 0xffffffff2100780c */ /* 0x040fe40005f24270 */
[C---:B------:R-:W-:Y:S02]  /*3060*/  ISETP.GT.AND P0, PT, R32.reuse, -0x1, !P2 ;  /* 0xffffffff2000780c */ /* 0x040fe40005704270 */
[----:B------:R-:W-:Y:S02]  /*3070*/  ISETP.LT.AND P1, PT, R33, UR5, P1 ;  /* 0x0000000521007c0c */ /* 0x000fe40008f21270 */
[----:B------:R-:W-:-:S02]  /*3080*/  ISETP.LT.AND P0, PT, R32, UR5, P0 ;  /* 0x0000000520007c0c */ /* 0x000fc40008701270 */
[----:B------:R-:W-:Y:S02]  /*3090*/  SEL R33, RZ, 0x1, !P1 ;  /* 0x00000001ff217807 */ /* 0x000fe40004800000 */
[----:B------:R-:W-:Y:S02]  /*30a0*/  SEL R39, RZ, 0x1, !P0 ;  /* 0x00000001ff277807 */ /* 0x000fe40004000000 */
[-C--:B------:R-:W-:Y:S02]  /*30b0*/  SHF.L.U32 R37, R37, R30.reuse, RZ ;  /* 0x0000001e25257219 */ /* 0x080fe400000006ff */
[-C--:B------:R-:W-:Y:S02]  /*30c0*/  SHF.L.U32 R35, R35, R30.reuse, RZ ;  /* 0x0000001e23237219 */ /* 0x080fe400000006ff */
[-C--:B------:R-:W-:Y:S02]  /*30d0*/  SHF.L.U32 R33, R33, R30.reuse, RZ ;  /* 0x0000001e21217219 */ /* 0x080fe400000006ff */
[----:B------:R-:W-:Y:S01]  /*30e0*/  SHF.L.U32 R32, R39, R30, RZ ;  /* 0x0000001e27207219 */ /* 0x000fe200000006ff */
[----:B------:R-:W-:Y:S01]  /*30f0*/  IMAD.IADD R30, R30, 0x1, R29 ;  /* 0x000000011e1e7824 */ /* 0x000fe200078e021d */
[----:B------:R-:W-:-:S02]  /*3100*/  LOP3.LUT R150, R37, R150, RZ, 0xfc, !PT ;  /* 0x0000009625967212 */ /* 0x000fc400078efcff */
[----:B------:R-:W-:Y:S02]  /*3110*/  LOP3.LUT R148, R35, R148, RZ, 0xfc, !PT ;  /* 0x0000009423947212 */ /* 0x000fe400078efcff */
[----:B------:R-:W-:Y:S02]  /*3120*/  ISETP.GE.AND P0, PT, R30, UR4, PT ;  /* 0x000000041e007c0c */ /* 0x000fe4000bf06270 */
[----:B------:R-:W-:Y:S02]  /*3130*/  LOP3.LUT R188, R33, R188, RZ, 0xfc, !PT ;  /* 0x000000bc21bc7212 */ /* 0x000fe400078efcff */
[----:B------:R-:W-:-:S09]  /*3140*/  LOP3.LUT R191, R32, R191, RZ, 0xfc, !PT ;  /* 0x000000bf20bf7212 */ /* 0x000fd200078efcff */
[----:B------:R-:W-:Y:S05]  /*3150*/  @!P0 BRA `(.L_x_1) ;  /* 0xfffffffc005c8947 */ /* 0x000fea000383ffff */
[----:B------:R-:W1:Y:S01]  /*3160*/  LDC R26, c[0x0][0x240] ;  /* 0x00009000ff1a7b82 */ /* 0x000e620000000800 */
[----:B------:R-:W-:Y:S01]  /*3170*/  MOV R32, RZ ;  /* 0x000000ff00207202 */ /* 0x000fe20000000f00 */
[----:B------:R-:W-:Y:S01]  /*3180*/  IMAD.MOV.U32 R190, RZ, RZ, RZ ;  /* 0x000000ffffbe7224 */ /* 0x000fe200078e00ff */
[----:B------:R-:W-:Y:S01]  /*3190*/  MOV R31, R139 ;  /* 0x0000008b001f7202 */ /* 0x000fe20000000f00 */
[----:B------:R-:W-:Y:S01]  /*31a0*/  IMAD.MOV.U32 R189, RZ, RZ, RZ ;  /* 0x000000ffffbd7224 */ /* 0x000fe200078e00ff */
[----:B------:R-:W-:Y:S01]  /*31b0*/  MOV R147, RZ ;  /* 0x000000ff00937202 */ /* 0x000fe20000000f00 */
[----:B------:R-:W-:Y:S01]  /*31c0*/  IMAD.MOV.U32 R149, RZ, RZ, RZ ;  /* 0x000000ffff957224 */ /* 0x000fe200078e00ff */
[----:B------:R-:W-:Y:S01]  /*31d0*/  ULDC UR13, c[0x0][0x230] ;  /* 0x00008c00000d7ab9 */ /* 0x000fe20000000800 */
[----:B------:R-:W2:Y:S01]  /*31e0*/  LDC R146, c[0x0][0x240] ;  /* 0x00009000ff927b82 */ /* 0x000ea20000000800 */
[----:B------:R-:W-:Y:S01]  /*31f0*/  ULDC UR4, c[0x0][0x2b8] ;  /* 0x0000ae0000047ab9 */ /* 0x000fe20000000800 */
[----:B------:R-:W-:Y:S01]  /*3200*/  ULDC UR5, c[0x0][0x224] ;  /* 0x0000890000057ab9 */ /* 0x000fe20000000800 */
[----:B-1----:R-:W-:-:S02]  /*3210*/  IABS R28, R26 ;  /* 0x0000001a001c7213 */ /* 0x002fc40000000000 */
[----:B------:R-:W-:Y:S02]  /*3220*/  ISETP.NE.AND P5, PT, R26, RZ, PT ;  /* 0x000000ff1a00720c */ /* 0x000fe40003fa5270 */
[----:B------:R-:W1:Y:S01]  /*3230*/  I2F.RP R30, R28 ;  /* 0x0000001c001e7306 */ /* 0x000e620000209400 */
[----:B------:R-:W-:-:S07]  /*3240*/  LOP3.LUT R26, RZ, R26, RZ, 0x33, !PT ;  /* 0x0000001aff1a7212 */ /* 0x000fce00078e33ff */
[----:B-1----:R-:W1:Y:S02]  /*3250*/  MUFU.RCP R29, R30 ;  /* 0x0000001e001d7308 */ /* 0x002e640000001000 */
[----:B-1----:R-:W-:-:S06]  /*3260*/  VIADD R29, R29, 0xffffffe ;  /* 0x0ffffffe1d1d7836 */ /* 0x002fcc0000000000 */
[----:B------:R-:W1:Y:S02]  /*3270*/  F2I.FTZ.U32.TRUNC.NTZ R33, R29 ;  /* 0x0000001d00217305 */ /* 0x000e64000021f000 */
[----:B-1----:R-:W-:-:S04]  /*3280*/  IMAD.MOV R21, RZ, RZ, -R33 ;  /* 0x000000ffff157224 */ /* 0x002fc800078e0a21 */
[----:B------:R-:W-:-:S04]  /*3290*/  IMAD R21, R21, R28, RZ ;  /* 0x0000001c15157224 */ /* 0x000fc800078e02ff */
[----:B------:R-:W-:Y:S01]  /*32a0*/  IMAD.HI.U32 R27, R33, R21, R32 ;  /* 0x00000015211b7227 */ /* 0x000fe200078e0020 */
[----:B--2---:R-:W-:-:S07]  /*32b0*/  IABS R21, R146 ;  /* 0x0000009200157213 */ /* 0x004fce0000000000 */
.L_x_2:
[----:B------:R-:W-:-:S05]  /*32c0*/  IABS R32, R31 ;  /* 0x0000001f00207213 */ /* 0x000fca0000000000 */
[----:B------:R-:W-:-:S04]  /*32d0*/  IMAD.HI.U32 R29, R27, R32, RZ ;  /* 0x000000201b1d7227 */ /* 0x000fc800078e00ff */
[----:B------:R-:W-:-:S04]  /*32e0*/  IMAD.MOV R30, RZ, RZ, -R29 ;  /* 0x000000ffff1e7224 */ /* 0x000fc800078e0a1d */
[----:B------:R-:W-:Y:S01]  /*32f0*/  IMAD R33, R21, R30, R32 ;  /* 0x0000001e15217224 */ /* 0x000fe200078e0220 */
[----:B------:R-:W-:-:S04]  /*3300*/  LOP3.LUT R30, R31, R146, RZ, 0x3c, !PT ;  /* 0x000000921f1e7212 */ /* 0x000fc800078e3cff */
[----:B------:R-:W-:Y:S02]  /*3310*/  ISETP.GT.U32.AND P0, PT, R28, R33, PT ;  /* 0x000000211c00720c */ /* 0x000fe40003f04070 */
[----:B------:R-:W-:-:S11]  /*3320*/  ISETP.GE.AND P2, PT, R30, RZ, PT ;  /* 0x000000ff1e00720c */ /* 0x000fd60003f46270 */
[----:B------:R-:W-:Y:S02]  /*3330*/  @!P0 IMAD.IADD R33, R33, 0x1, -R21 ;  /* 0x0000000121218824 */ /* 0x000fe400078e0a15 */
[----:B------:R-:W-:-:S03]  /*3340*/  @!P0 VIADD R29, R29, 0x1 ;  /* 0x000000011d1d8836 */ /* 0x000fc60000000000 */
[----:B------:R-:W-:-:S13]  /*3350*/  ISETP.GE.U32.AND P1, PT, R33, R28, PT ;  /* 0x0000001c2100720c */ /* 0x000fda0003f26070 */
[----:B------:R-:W-:-:S04]  /*3360*/  @P1 VIADD R29, R29, 0x1 ;  /* 0x000000011d1d1836 */ /* 0x000fc80000000000 */
[----:B------:R-:W-:-:S05]  /*3370*/  @!P2 IMAD.MOV R29, RZ, RZ, -R29 ;  /* 0x000000ffff1da224 */ /* 0x000fca00078e0a1d */
[----:B------:R-:W-:-:S05]  /*3380*/  SEL R29, R26, R29, !P5 ;  /* 0x0000001d1a1d7207 */ /* 0x000fca0006800000 */
[C---:B------:R-:W-:Y:S02]  /*3390*/  IMAD R33, R29.reuse, UR4, R20 ;  /* 0x000000041d217c24 */ /* 0x040fe4000f8e0214 */
[C---:B------:R-:W-:Y:S02]  /*33a0*/  IMAD R32, R29.reuse, UR4, R22 ;  /* 0x000000041d207c24 */ /* 0x040fe4000f8e0216 */
[----:B------:R-:W-:Y:S01]  /*33b0*/  IMAD R30, R29, UR4, R23 ;  /* 0x000000041d1e7c24 */ /* 0x000fe2000f8e0217 */
[----:B------:R-:W-:Y:S01]  /*33c0*/  ISETP.GE.AND P2, PT, R33, UR5, PT ;  /* 0x0000000521007c0c */ /* 0x000fe2000bf46270 */
[----:B------:R-:W-:Y:S01]  /*33d0*/  IMAD R29, R29, UR4, R75 ;  /* 0x000000041d1d7c24 */ /* 0x000fe2000f8e024b */
[----:B------:R-:W-:Y:S02]  /*33e0*/  ISETP.GE.AND P1, PT, R32, UR5, PT ;  /* 0x0000000520007c0c */ /* 0x000fe4000bf26270 */
[----:B------:R-:W-:Y:S02]  /*33f0*/  ISETP.GE.AND P0, PT, R30, UR5, PT ;  /* 0x000000051e007c0c */ /* 0x000fe4000bf06270 */
[----:B------:R-:W-:-:S02]  /*3400*/  ISETP.GE.AND P3, PT, R29, UR5, PT ;  /* 0x000000051d007c0c */ /* 0x000fc4000bf66270 */
[----:B------:R-:W-:Y:S02]  /*3410*/  ISETP.GT.AND P4, PT, R33, -0x1, !P2 ;  /* 0xffffffff2100780c */ /* 0x000fe40005784270 */
[----:B------:R-:W-:Y:S02]  /*3420*/  ISETP.GT.AND P2, PT, R32, -0x1, !P1 ;  /* 0xffffffff2000780c */ /* 0x000fe40004f44270 */
[----:B------:R-:W-:Y:S02]  /*3430*/  ISETP.GT.AND P1, PT, R30, -0x1, !P0 ;  /* 0xffffffff1e00780c */ /* 0x000fe40004724270 */
[----:B------:R-:W-:Y:S02]  /*3440*/  ISETP.GT.AND P0, PT, R29, -0x1, !P3 ;  /* 0xffffffff1d00780c */ /* 0x000fe40005f04270 */
[----:B------:R-:W-:Y:S02]  /*3450*/  SEL R34, RZ, 0x1, !P4 ;  /* 0x00000001ff227807 */ /* 0x000fe40006000000 */
[----:B------:R-:W-:-:S02]  /*3460*/  SEL R32, RZ, 0x1, !P2 ;  /* 0x00000001ff207807 */ /* 0x000fc40005000000 */
        /* <DEDUP_REMOVED lines=13> */
[----:B------:R-:W-:Y:S01]  /*3540*/  LEA.HI R10, R10, R19, RZ, 0x3 ;  /* 0x000000130a0a7211 */ /* 0x000fe200078f18ff */
[C---:B------:R-:W-:Y:S01]  /*3550*/  VIADD R22, R6.reuse, 0x8 ;  /* 0x0000000806167836 */ /* 0x040fe20000000000 */
[----:B------:R-:W-:Y:S01]  /*3560*/  LEA.HI R20, R6, R6, RZ, 0x1 ;  /* 0x0000000606147211 */ /* 0x000fe200078f08ff */
[----:B------:R-:W-:Y:S01]  /*3570*/  IMAD.SHL.U32 R21, R18, 0x8, RZ ;  /* 0x0000000812157824 */ /* 0x000fe200078e00ff */
[----:B------:R-:W-:Y:S01]  /*3580*/  LOP3.LUT R26, R10, 0xfffffff8, RZ, 0xc0, !PT ;  /* 0xfffffff80a1a7812 */ /* 0x000fe200078ec0ff */
[----:B------:R-:W-:Y:S01]  /*3590*/  ULDC UR14, c[0x0][0x228] ;  /* 0x00008a00000e7ab9 */ /* 0x000fe20000000800 */
[----:B------:R-:W-:Y:S01]  /*35a0*/  LEA.HI R18, R22, R22, RZ, 0x1 ;  /* 0x0000001616127211 */ /* 0x000fe200078f08ff */
[----:B------:R-:W-:Y:S01]  /*35b0*/  ULDC.64 UR4, c[0x0][0x2c8] ;  /* 0x0000b20000047ab9 */ /* 0x000fe20000000a00 */
[----:B------:R-:W-:Y:S01]  /*35c0*/  LOP3.LUT R23, R20, 0x3ffffffe, RZ, 0xc0, !PT ;  /* 0x3ffffffe14177812 */ /* 0x000fe200078ec0ff */
[----:B------:R-:W-:Y:S01]  /*35d0*/  IMAD.IADD R19, R19, 0x1, -R26 ;  /* 0x0000000113137824 */ /* 0x000fe200078e0a1a */
[----:B------:R-:W-:Y:S01]  /*35e0*/  LEA.HI.SX32 R10, R10, R21, 0x1d ;  /* 0x000000150a0a7211 */ /* 0x000fe200078feaff */
[----:B------:R-:W-:Y:S01]  /*35f0*/  IMAD R30, R160, UR5, RZ ;  /* 0x00000005a01e7c24 */ /* 0x000fe2000f8e02ff */
[----:B------:R-:W-:Y:S01]  /*3600*/  LOP3.LUT R21, R18, 0x3ffffffe, RZ, 0xc0, !PT ;  /* 0x3ffffffe12157812 */ /* 0x000fe200078ec0ff */
[----:B------:R-:W-:Y:S01]  /*3610*/  IMAD.IADD R26, R6, 0x1, -R23 ;  /* 0x00000001061a7824 */ /* 0x000fe200078e0a17 */
[----:B------:R-:W-:Y:S01]  /*3620*/  ISETP.GE.U32.AND P0, PT, R159, UR14, PT ;  /* 0x0000000e9f007c0c */ /* 0x000fe2000bf06070 */
[----:B------:R-:W-:Y:S01]  /*3630*/  IMAD R23, R70, 0x10, R19 ;  /* 0x0000001046177824 */ /* 0x000fe200078e0213 */
[----:B------:R-:W-:Y:S01]  /*3640*/  SHF.R.S32.HI R27, RZ, 0x1f, R30 ;  /* 0x0000001fff1b7819 */ /* 0x000fe2000001141e */
[----:B------:R-:W-:Y:S01]  /*3650*/  IMAD.MOV.U32 R6, RZ, RZ, 0x1 ;  /* 0x00000001ff067424 */ /* 0x000fe200078e00ff */
[----:B------:R-:W-:Y:S01]  /*3660*/  SEL R191, R191, RZ, !P0 ;  /* 0x000000ffbfbf7207 */ /* 0x000fe20004000000 */
[----:B------:R-:W-:Y:S01]  /*3670*/  IMAD.IADD R22, R22, 0x1, -R21 ;  /* 0x0000000116167824 */ /* 0x000fe200078e0a15 */
[----:B------:R-:W-:Y:S01]  /*3680*/  SEL R150, R150, RZ, !P0 ;  /* 0x000000ff96967207 */ /* 0x000fe20004000000 */
[----:B------:R-:W-:Y:S01]  /*3690*/  IMAD R21, R139, UR4, RZ ;  /* 0x000000048b157c24 */ /* 0x000fe2000f8e02ff */
[----:B------:R-:W-:Y:S01]  /*36a0*/  SHF.L.U32 R29, R6, R160, RZ ;  /* 0x000000a0061d7219 */ /* 0x000fe200000006ff */
[----:B------:R-:W-:Y:S01]  /*36b0*/  IMAD.SHL.U32 R23, R23, 0x8, RZ ;  /* 0x0000000817177824 */ /* 0x000fe200078e00ff */
[----:B------:R-:W-:Y:S01]  /*36c0*/  SEL R148, R148, RZ, !P0 ;  /* 0x000000ff94947207 */ /* 0x000fe20004000000 */
[----:B------:R-:W-:Y:S01]  /*36d0*/  ULDC UR4, c[0x0][0x21c] ;  /* 0x0000870000047ab9 */ /* 0x000fe20000000800 */
[----:B------:R-:W-:Y:S01]  /*36e0*/  SHF.R.S32.HI R28, RZ, 0x1f, R21 ;  /* 0x0000001fff1c7819 */ /* 0x000fe20000011415 */
[----:B------:R-:W-:Y:S01]  /*36f0*/  IMAD R22, R22, 0x4, R5 ;  /* 0x0000000416167824 */ /* 0x000fe200078e0205 */
[----:B------:R-:W-:Y:S01]  /*3700*/  SEL R188, R188, RZ, !P0 ;  /* 0x000000ffbcbc7207 */ /* 0x000fe20004000000 */
[----:B------:R-:W-:Y:S01]  /*3710*/  VIADD R154, R10, UR8 ;  /* 0x000000080a9a7c36 */ /* 0x000fe20008000000 */
[--C-:B------:R-:W-:Y:S01]  /*3720*/  IADD3 R21, P2, P1, R30, R21, R23.reuse ;  /* 0x000000151e157210 */ /* 0x100fe2000795e017 */
[----:B------:R-:W-:Y:S01]  /*3730*/  ULDC UR6, c[0x0][0x2d0] ;  /* 0x0000b40000067ab9 */ /* 0x000fe20000000800 */
[----:B------:R-:W-:Y:S01]  /*3740*/  LOP3.LUT P3, RZ, R29, R191, RZ, 0xc0, !PT ;  /* 0x000000bf1dff7212 */ /* 0x000fe2000786c0ff */
[----:B------:R-:W1:Y:S01]  /*3750*/  S2UR UR7, SR_CgaCtaId ;  /* 0x00000000000779c3 */ /* 0x000e620000008800 */
[----:B------:R-:W-:Y:S01]  /*3760*/  SHF.L.U32 R30, R6, R139, RZ ;  /* 0x0000008b061e7219 */ /* 0x000fe200000006ff */
[----:B------:R-:W-:Y:S01]  /*3770*/  USHF.R.S32.HI UR15, URZ, 0x1f, UR12 ;  /* 0x0000001f3f0f7899 */ /* 0x000fe2000801140c */
[----:B------:R-:W-:Y:S01]  /*3780*/  SEL R149, R149, RZ, !P0 ;  /* 0x000000ff95957207 */ /* 0x000fe20004000000 */
[----:B------:R-:W-:Y:S01]  /*3790*/  ULDC.64 UR8, c[0x0][0x2e0] ;  /* 0x0000b80000087ab9 */ /* 0x000fe20000000a00 */
[C---:B------:R-:W-:Y:S01]  /*37a0*/  LOP3.LUT P4, RZ, R29.reuse, R150, RZ, 0xc0, !PT ;  /* 0x000000961dff7212 */ /* 0x040fe2000788c0ff */
[----:B------:R-:W-:Y:S01]  /*37b0*/  ULEA.HI UR15, UR15, UR12, URZ, 0x2 ;  /* 0x0000000c0f0f7291 */ /* 0x000fe2000f8f103f */
[C---:B------:R-:W-:Y:S01]  /*37c0*/  LOP3.LUT P5, RZ, R29.reuse, R148, RZ, 0xc0, !PT ;  /* 0x000000941dff7212 */ /* 0x040fe200078ac0ff */
[----:B------:R-:W2:Y:S01]  /*37d0*/  LDC.64 R164, c[0x0][0x2e8] ;  /* 0x0000ba00ffa47b82 */ /* 0x000ea20000000a00 */
[----:B------:R-:W-:Y:S01]  /*37e0*/  LOP3.LUT P6, RZ, R29, R188, RZ, 0xc0, !PT ;  /* 0x000000bc1dff7212 */ /* 0x000fe200078cc0ff */
[----:B------:R-:W-:Y:S01]  /*37f0*/  ULDC.64 UR10, c[0x0][0x2e8] ;  /* 0x0000ba00000a7ab9 */ /* 0x000fe20000000a00 */
[----:B------:R-:W-:Y:S01]  /*3800*/  SHF.R.S32.HI R31, RZ, 0x1f, R23 ;  /* 0x0000001fff1f7819 */ /* 0x000fe20000011417 */
[----:B------:R-:W-:Y:S01]  /*3810*/  IMAD.MOV.U32 R153, RZ, RZ, R160 ;  /* 0x000000ffff997224 */ /* 0x000fe200078e00a0 */
[----:B------:R-:W-:-:S02]  /*3820*/  P2R R29, PR, RZ, 0x8 ;  /* 0x00000008ff1d7803 */ /* 0x000fc40000000000 */
[----:B------:R-:W-:Y:S01]  /*3830*/  SEL R147, R147, RZ, !P0 ;  /* 0x000000ff93937207 */ /* 0x000fe20004000000 */
[----:B------:R-:W3:Y:S01]  /*3840*/  LDC.64 R162, c[0x0][0x2f0] ;  /* 0x0000bc00ffa27b82 */ /* 0x000ee20000000a00 */
[C---:B------:R-:W-:Y:S02]  /*3850*/  LOP3.LUT P3, RZ, R30.reuse, R149, RZ, 0xc0, !PT ;  /* 0x000000951eff7212 */ /* 0x040fe4000786c0ff */
[----:B------:R-:W-:Y:S02]  /*3860*/  IADD3.X R27, R27, R28, R31, P2, P1 ;  /* 0x0000001c1b1b7210 */ /* 0x000fe400017e241f */
[----:B------:R-:W-:Y:S02]  /*3870*/  LOP3.LUT P2, RZ, R30, R147, RZ, 0xc0, !PT ;  /* 0x000000931eff7212 */ /* 0x000fe4000784c0ff */
[----:B------:R-:W-:Y:S02]  /*3880*/  PLOP3.LUT P3, PT, P4, P3, PT, 0x2a, 0x0 ;  /* 0x000000000000781c */ /* 0x000fe40002766572 */
[----:B------:R-:W-:Y:S01]  /*3890*/  ISETP.NE.AND P4, PT, R29, RZ, PT ;  /* 0x000000ff1d00720c */ /* 0x000fe20003f85270 */
[----:B------:R-:W-:Y:S01]  /*38a0*/  IMAD R29, R26, 0x4, R5 ;  /* 0x000000041a1d7824 */ /* 0x000fe200078e0205 */
[----:B------:R-:W-:Y:S01]  /*38b0*/  PLOP3.LUT P5, PT, P5, P2, PT, 0x2a, 0x0 ;  /* 0x000000000000781c */ /* 0x000fe20002fa4572 */
[----:B------:R-:W-:Y:S01]  /*38c0*/  VIADD R5, R23, 0x40 ;  /* 0x0000004017057836 */ /* 0x000fe20000000000 */
[----:B------:R-:W-:-:S02]  /*38d0*/  SEL R189, R189, RZ, !P0 ;  /* 0x000000ffbdbd7207 */ /* 0x000fc40004000000 */
[----:B------:R-:W-:Y:S01]  /*38e0*/  ISETP.GE.U32.AND P2, PT, R23, UR4, PT ;  /* 0x0000000417007c0c */ /* 0x000fe2000bf46070 */
[-C--:B--2---:R-:W-:Y:S01]  /*38f0*/  IMAD R171, R11, R164.reuse, RZ ;  /* 0x000000a40bab7224 */ /* 0x084fe200078e02ff */
[--C-:B------:R-:W-:Y:S02]  /*3900*/  SHF.R.S32.HI R23, RZ, 0x1, R20.reuse ;  /* 0x00000001ff177819 */ /* 0x100fe40000011414 */
[----:B------:R-:W-:Y:S01]  /*3910*/  SHF.R.S32.HI R20, RZ, 0x1f, R20 ;  /* 0x0000001fff147819 */ /* 0x000fe20000011414 */
[C---:B------:R-:W-:Y:S01]  /*3920*/  IMAD R171, R2.reuse, R165, R171 ;  /* 0x000000a502ab7224 */ /* 0x040fe200078e02ab */
[----:B------:R-:W-:Y:S01]  /*3930*/  SHF.R.S32.HI R32, RZ, 0x1f, R29 ;  /* 0x0000001fff207819 */ /* 0x000fe2000001141d */
[----:B------:R-:W-:Y:S01]  /*3940*/  IMAD.WIDE.U32 R164, R2, R164, RZ ;  /* 0x000000a402a47225 */ /* 0x000fe200078e00ff */
[----:B------:R-:W-:Y:S02]  /*3950*/  LOP3.LUT P1, RZ, R30, R189, RZ, 0xc0, !PT ;  /* 0x000000bd1eff7212 */ /* 0x000fe4000782c0ff */
[----:B------:R-:W-:Y:S01]  /*3960*/  P2R R28, PR, RZ, 0x8 ;  /* 0x00000008ff1c7803 */ /* 0x000fe20000000000 */
[-C--:B---3--:R-:W-:Y:S01]  /*3970*/  IMAD R2, R9, R162.reuse, RZ ;  /* 0x000000a209027224 */ /* 0x088fe200078e02ff */
[----:B------:R-:W-:Y:S01]  /*3980*/  ISETP.GE.U32.AND P3, PT, R5, UR4, PT ;  /* 0x0000000405007c0c */ /* 0x000fe2000bf66070 */
[----:B------:R-:W-:Y:S01]  /*3990*/  ULDC.64 UR4, c[0x0][0x308] ;  /* 0x0000c20000047ab9 */ /* 0x000fe20000000a00 */
[----:B------:R-:W-:Y:S01]  /*39a0*/  LEA.HI R20, R20, R23, RZ, 0x2 ;  /* 0x0000001714147211 */ /* 0x000fe200078f10ff */
[----:B------:R-:W-:Y:S01]  /*39b0*/  IMAD.IADD R171, R165, 0x1, R171 ;  /* 0x00000001a5ab7824 */ /* 0x000fe200078e02ab */
[----:B------:R-:W-:Y:S01]  /*39c0*/  LEA.HI R5, R32, R29, RZ, 0x2 ;  /* 0x0000001d20057211 */ /* 0x000fe200078f10ff */
[----:B------:R-:W-:Y:S01]  /*39d0*/  IMAD.MOV.U32 R170, RZ, RZ, R164 ;  /* 0x000000ffffaa7224 */ /* 0x000fe200078e00a4 */
[----:B------:R-:W-:Y:S01]  /*39e0*/  PLOP3.LUT P6, PT, P6, P1, PT, 0x2a, 0x0 ;  /* 0x000000000000781c */ /* 0x000fe200037c2572 */
[C---:B------:R-:W-:Y:S01]  /*39f0*/  IMAD R135, R3.reuse, R163, R2 ;  /* 0x000000a303877224 */ /* 0x040fe200078e0202 */
[----:B------:R-:W-:Y:S01]  /*3a00*/  ISETP.NE.AND P1, PT, R28, RZ, PT ;  /* 0x000000ff1c00720c */ /* 0x000fe20003f25270 */
[----:B------:R-:W-:Y:S01]  /*3a10*/  IMAD.WIDE.U32 R162, R3, R162, R170 ;  /* 0x000000a203a27225 */ /* 0x000fe200078e00aa */
[----:B------:R-:W-:-:S02]  /*3a20*/  SEL R190, R190, RZ, !P0 ;  /* 0x000000ffbebe7207 */ /* 0x000fc40004000000 */
[----:B------:R-:W-:Y:S01]  /*3a30*/  LOP3.LUT R20, R20, 0x1ffffffc, RZ, 0xc0, !PT ;  /* 0x1ffffffc14147812 */ /* 0x000fe200078ec0ff */
[----:B------:R-:W-:Y:S01]  /*3a40*/  IMAD.U32 R9, RZ, RZ, UR11 ;  /* 0x0000000bff097e24 */ /* 0x000fe2000f8e00ff */
[----:B------:R-:W-:Y:S01]  /*3a50*/  LOP3.LUT R28, R5, 0xfffffffc, RZ, 0xc0, !PT ;  /* 0xfffffffc051c7812 */ /* 0x000fe200078ec0ff */
[----:B------:R-:W-:Y:S01]  /*3a60*/  IMAD.MOV.U32 R2, RZ, RZ, RZ ;  /* 0x000000ffff027224 */ /* 0x000fe200078e00ff */
[----:B------:R-:W-:Y:S01]  /*3a70*/  SHF.R.S32.HI R26, RZ, 0x1f, R19 ;  /* 0x0000001fff1a7819 */ /* 0x000fe20000011413 */
[----:B------:R-:W-:Y:S01]  /*3a80*/  IMAD.IADD R5, R23, 0x1, -R20 ;  /* 0x0000000117057824 */ /* 0x000fe200078e0a14 */
[----:B------:R-:W-:Y:S01]  /*3a90*/  LOP3.LUT P0, RZ, R30, R190, RZ, 0xc0, !PT ;  /* 0x000000be1eff7212 */ /* 0x000fe2000780c0ff */
[----:B------:R-:W-:Y:S01]  /*3aa0*/  IMAD R30, R154, UR6, RZ ;  /* 0x000000069a1e7c24 */ /* 0x000fe2000f8e02ff */
[----:B------:R-:W-:Y:S01]  /*3ab0*/  LEA.HI R26, R26, R19, RZ, 0x2 ;  /* 0x000000131a1a7211 */ /* 0x000fe200078f10ff */
[----:B------:R-:W-:Y:S01]  /*3ac0*/  IMAD.IADD R34, R29, 0x1, -R28 ;  /* 0x000000011d227824 */ /* 0x000fe200078e0a1c */
[----:B------:R-:W-:Y:S01]  /*3ad0*/  PLOP3.LUT P4, PT, P4, P0, PT, 0x2a, 0x0 ;  /* 0x000000000000781c */ /* 0x000fe20002780572 */
[----:B------:R-:W-:Y:S01]  /*3ae0*/  ULOP3.LUT UR6, UR15, 0xfffffffc, URZ, 0xc0, !UPT ;  /* 0xfffffffc0f067892 */ /* 0x000fe2000f8ec03f */
[----:B------:R-:W-:Y:S01]  /*3af0*/  LOP3.LUT R32, R26, 0xfffffffc, RZ, 0xc0, !PT ;  /* 0xfffffffc1a207812 */ /* 0x000fe200078ec0ff */
[----:B------:R-:W-:Y:S01]  /*3b00*/  USHF.R.S32.HI UR15, URZ, 0x2, UR15 ;  /* 0x000000023f0f7899 */ /* 0x000fe2000801140f */
[----:B------:R-:W-:Y:S01]  /*3b10*/  IADD3 R21, P0, R30, R21, RZ ;  /* 0x000000151e157210 */ /* 0x000fe20007f1e0ff */
[----:B------:R-:W-:Y:S01]  /*3b20*/  IMAD.IADD R135, R163, 0x1, R135 ;  /* 0x00000001a3877824 */ /* 0x000fe200078e0287 */
[----:B------:R-:W-:Y:S01]  /*3b30*/  LOP3.LUT R29, R34, R5, RZ, 0x3c, !PT ;  /* 0x00000005221d7212 */ /* 0x000fe200078e3cff */
[----:B------:R-:W-:Y:S01]  /*3b40*/  VIADD R5, R10, 0x4 ;  /* 0x000000040a057836 */ /* 0x000fe20000000000 */
[----:B------:R-:W-:Y:S01]  /*3b50*/  LEA.HI.X.SX32 R30, R30, R27, 0x1, P0 ;  /* 0x0000001b1e1e7211 */ /* 0x000fe200000f0eff */
[----:B------:R-:W-:Y:S01]  /*3b60*/  IMAD.IADD R19, R19, 0x1, -R32 ;  /* 0x0000000113137824 */ /* 0x000fe200078e0a20 */
[--C-:B------:R-:W-:Y:S01]  /*3b70*/  SHF.R.S32.HI R27, RZ, 0x1, R18.reuse ;  /* 0x00000001ff1b7819 */ /* 0x100fe20000011412 */
[----:B------:R-:W-:Y:S01]  /*3b80*/  IMAD.IADD R28, R28, 0x1, R29 ;  /* 0x000000011c1c7824 */ /* 0x000fe200078e021d */
[----:B------:R-:W-:-:S02]  /*3b90*/  SHF.R.S32.HI R32, RZ, 0x1f, R18 ;  /* 0x0000001fff207819 */ /* 0x000fc40000011412 */
[----:B------:R-:W-:Y:S01]  /*3ba0*/  SHF.R.S32.HI R33, RZ, 0x1f, R10 ;  /* 0x0000001fff217819 */ /* 0x000fe2000001140a */
[----:B------:R-:W-:Y:S01]  /*3bb0*/  IMAD R28, R23, 0x18, R28 ;  /* 0x00000018171c7824 */ /* 0x000fe200078e021c */
[----:B------:R-:W-:Y:S02]  /*3bc0*/  SHF.R.S32.HI R18, RZ, 0x1f, R5 ;  /* 0x0000001fff127819 */ /* 0x000fe40000011405 */
[----:B------:R-:W-:Y:S01]  /*3bd0*/  SHF.R.S32.HI R31, RZ, 0x1f, R22 ;  /* 0x0000001fff1f7819 */ /* 0x000fe20000011416 */
[----:B------:R-:W-:Y:S01]  /*3be0*/  IMAD.SHL.U32 R28, R28, 0x8, RZ ;  /* 0x000000081c1c7824 */ /* 0x000fe200078e00ff */
[----:B------:R-:W-:Y:S02]  /*3bf0*/  LEA.HI R33, R33, R10, RZ, 0x3 ;  /* 0x0000000a21217211 */ /* 0x000fe400078f18ff */
[----:B------:R-:W-:Y:S01]  /*3c00*/  LEA.HI R18, R18, R5, RZ, 0x3 ;  /* 0x0000000512127211 */ /* 0x000fe200078f18ff */
[----:B------:R-:W-:Y:S01]  /*3c10*/  IMAD.SHL.U32 R28, R28, 0x2, RZ ;  /* 0x000000021c1c7824 */ /* 0x000fe200078e00ff */
[----:B------:R-:W-:-:S02]  /*3c20*/  LEA.HI R32, R32, R27, RZ, 0x2 ;  /* 0x0000001b20207211 */ /* 0x000fc400078f10ff */
[----:B------:R-:W-:Y:S02]  /*3c30*/  LEA.HI R31, R31, R22, RZ, 0x2 ;  /* 0x000000161f1f7211 */ /* 0x000fe400078f10ff */
[----:B------:R-:W-:Y:S01]  /*3c40*/  LEA R20, P0, R21, UR4, 0x1 ;  /* 0x0000000415147c11 */ /* 0x000fe2000f8008ff */
[----:B------:R-:W-:Y:S01]  /*3c50*/  UMOV UR4, 0x400 ;  /* 0x0000040000047882 */ /* 0x000fe20000000000 */
[----:B------:R-:W-:Y:S01]  /*3c60*/  LOP3.LUT R33, R33, 0xfffffff8, RZ, 0xc0, !PT ;  /* 0xfffffff821217812 */ /* 0x000fe200078ec0ff */
[----:B-1----:R-:W-:Y:S01]  /*3c70*/  ULEA UR7, UR7, UR4, 0x18 ;  /* 0x0000000407077291 */ /* 0x002fe2000f8ec03f */
[----:B------:R-:W-:Y:S02]  /*3c80*/  LOP3.LUT R18, R18, 0xfffffff8, RZ, 0xc0, !PT ;  /* 0xfffffff812127812 */ /* 0x000fe400078ec0ff */
[----:B------:R-:W-:Y:S02]  /*3c90*/  LOP3.LUT R32, R32, 0x1ffffffc, RZ, 0xc0, !PT ;  /* 0x1ffffffc20207812 */ /* 0x000fe400078ec0ff */
[----:B------:R-:W-:Y:S01]  /*3ca0*/  LOP3.LUT R31, R31, 0xfffffffc, RZ, 0xc0, !PT ;  /* 0xfffffffc1f1f7812 */ /* 0x000fe200078ec0ff */
[----:B------:R-:W-:Y:S01]  /*3cb0*/  IMAD.IADD R18, R5, 0x1, -R18 ;  /* 0x0000000105127824 */ /* 0x000fe200078e0a12 */
[----:B------:R-:W-:Y:S01]  /*3cc0*/  LEA.HI.X R21, R21, UR5, R30, 0x1, P0 ;  /* 0x0000000515157c11 */ /* 0x000fe200080f0c1e */
[----:B------:R-:W-:Y:S01]  /*3cd0*/  IMAD.IADD R30, R10, 0x1, -R33 ;  /* 0x000000010a1e7824 */ /* 0x000fe200078e0a21 */
[----:B------:R-:W-:Y:S01]  /*3ce0*/  SHF.R.S32.HI R26, RZ, 0x2, R26 ;  /* 0x00000002ff1a7819 */ /* 0x000fe2000001141a */
[----:B------:R-:W-:Y:S01]  /*3cf0*/  IMAD.IADD R32, R27, 0x1, -R32 ;  /* 0x000000011b207824 */ /* 0x000fe200078e0a20 */
[----:B------:R-:W-:Y:S01]  /*3d00*/  SHF.R.S32.HI R29, RZ, 0x1f, R18 ;  /* 0x0000001fff1d7819 */ /* 0x000fe20000011412 */
[----:B------:R-:W-:Y:S01]  /*3d10*/  IMAD.IADD R33, R22, 0x1, -R31 ;  /* 0x0000000116217824 */ /* 0x000fe200078e0a1f */
[----:B------:R-:W-:Y:S01]  /*3d20*/  SHF.R.S32.HI R35, RZ, 0x1f, R30 ;  /* 0x0000001fff237819 */ /* 0x000fe2000001141e */
[----:B------:R-:W-:Y:S01]  /*3d30*/  ULDC.64 UR4, c[0x0][0x298] ;  /* 0x0000a60000047ab9 */ /* 0x000fe20000000a00 */
[----:B------:R-:W-:-:S02]  /*3d40*/  LEA.HI R29, R29, R18, RZ, 0x2 ;  /* 0x000000121d1d7211 */ /* 0x000fc400078f10ff */
[----:B------:R-:W-:Y:S02]  /*3d50*/  LOP3.LUT R32, R33, R32, RZ, 0x3c, !PT ;  /* 0x0000002021207212 */ /* 0x000fe400078e3cff */
[----:B------:R-:W-:Y:S02]  /*3d60*/  LEA.HI R22, R35, R30, RZ, 0x2 ;  /* 0x0000001e23167211 */ /* 0x000fe400078f10ff */
[----:B------:R-:W-:Y:S01]  /*3d70*/  LOP3.LUT R28, R28, 0xfffffff0, RZ, 0xc0, !PT ;  /* 0xfffffff01c1c7812 */ /* 0x000fe200078ec0ff */
[----:B------:R-:W-:Y:S01]  /*3d80*/  IMAD.IADD R34, R31, 0x1, R32 ;  /* 0x000000011f227824 */ /* 0x000fe200078e0220 */
[----:B------:R-:W-:Y:S02]  /*3d90*/  SHF.R.S32.HI R35, RZ, 0x2, R22 ;  /* 0x00000002ff237819 */ /* 0x000fe40000011416 */
[----:B------:R-:W-:Y:S01]  /*3da0*/  SHF.R.S32.HI R32, RZ, 0x2, R29 ;  /* 0x00000002ff207819 */ /* 0x000fe2000001141d */
[----:B------:R-:W-:Y:S01]  /*3db0*/  IMAD R34, R27, 0x18, R34 ;  /* 0x000000181b227824 */ /* 0x000fe200078e0222 */
[----:B------:R-:W-:Y:S01]  /*3dc0*/  LOP3.LUT R33, R22, 0x1ffffffc, RZ, 0xc0, !PT ;  /* 0x1ffffffc16217812 */ /* 0x000fe200078ec0ff */
[----:B------:R-:W-:Y:S01]  /*3dd0*/  VIADD R158, R28, UR7 ;  /* 0x000000071c9e7c36 */ /* 0x000fe20008000000 */
[C---:B------:R-:W-:Y:S01]  /*3de0*/  LOP3.LUT R31, R29.reuse, 0x1ffffffc, RZ, 0xc0, !PT ;  /* 0x1ffffffc1d1f7812 */ /* 0x040fe200078ec0ff */
[----:B------:R-:W-:Y:S01]  /*3df0*/  IMAD.SHL.U32 R34, R34, 0x8, RZ ;  /* 0x0000000822227824 */ /* 0x000fe200078e00ff */
[----:B------:R-:W-:Y:S01]  /*3e00*/  LEA.HI R22, R22, R35, RZ, 0x1 ;  /* 0x0000002316167211 */ /* 0x000fe200078f08ff */
[----:B------:R-:W-:Y:S01]  /*3e10*/  IMAD.IADD R30, R30, 0x1, -R33 ;  /* 0x000000011e1e7824 */ /* 0x000fe200078e0a21 */
[----:B------:R-:W-:Y:S01]  /*3e20*/  LEA.HI R29, R29, R32, RZ, 0x1 ;  /* 0x000000201d1d7211 */ /* 0x000fe200078f08ff */
[----:B------:R-:W-:Y:S01]  /*3e30*/  IMAD.IADD R18, R18, 0x1, -R31 ;  /* 0x0000000112127824 */ /* 0x000fe200078e0a1f */
[----:B------:R-:W-:Y:S01]  /*3e40*/  LOP3.LUT R22, R22, 0x7fffffe, RZ, 0xc0, !PT ;  /* 0x07fffffe16167812 */ /* 0x000fe200078ec0ff */
[----:B------:R-:W-:Y:S01]  /*3e50*/  IMAD.SHL.U32 R34, R34, 0x2, RZ ;  /* 0x0000000222227824 */ /* 0x000fe200078e00ff */
[----:B------:R-:W-:Y:S01]  /*3e60*/  LOP3.LUT R29, R29, 0x7fffffe, RZ, 0xc0, !PT ;  /* 0x07fffffe1d1d7812 */ /* 0x000fe200078ec0ff */
[----:B------:R-:W-:Y:S01]  /*3e70*/  @!PT LDS RZ, [RZ] ;  /* 0x00000000fffff984 */ /* 0x000fe20000000800 */
[----:B------:R-:W-:Y:S01]  /*3e80*/  @!PT LDS RZ, [RZ] ;  /* 0x00000000fffff984 */ /* 0x000fe20000000800 */
[----:B------:R-:W-:Y:S01]  /*3e90*/  @!PT LDS RZ, [RZ] ;  /* 0x00000000fffff984 */ /* 0x000fe20000000800 */
[----:B------:R-:W-:Y:S01]  /*3ea0*/  LDGSTS.E.LTC128B.128 [R158], desc[UR16][R12.64], !P1 ;  /* 0x000000000c9e7fae */ /* 0x000fe2000c921d50 */
[----:B------:R-:W-:Y:S01]  /*3eb0*/  LOP3.LUT R30, R19, R30, RZ, 0x3c, !PT ;  /* 0x0000001e131e7212 */ /* 0x000fe200078e3cff */
[----:B------:R-:W-:Y:S01]  /*3ec0*/  IMAD.IADD R22, R35, 0x1, -R22 ;  /* 0x0000000123167824 */ /* 0x000fe200078e0a16 */
[----:B------:R-:W-:Y:S01]  /*3ed0*/  LOP3.LUT R18, R19, R18, RZ, 0x3c, !PT ;  /* 0x0000001213127212 */ /* 0x000fe200078e3cff */
[----:B------:R-:W-:Y:S01]  /*3ee0*/  IMAD.IADD R29, R32, 0x1, -R29 ;  /* 0x00000001201d7824 */ /* 0x000fe200078e0a1d */
[----:B------:R-:W-:-:S02]  /*3ef0*/  LOP3.LUT R34, R34, 0xfffffff0, RZ, 0xc0, !PT ;  /* 0xfffffff022227812 */ /* 0x000fc400078ec0ff */
[-C--:B------:R-:W-:Y:S02]  /*3f00*/  LOP3.LUT R19, R22, R26.reuse, RZ, 0x3c, !PT ;  /* 0x0000001a16137212 */ /* 0x080fe400078e3cff */
[----:B------:R-:W-:Y:S01]  /*3f10*/  LOP3.LUT R29, R29, R26, RZ, 0x3c, !PT ;  /* 0x0000001a1d1d7212 */ /* 0x000fe200078e3cff */
[----:B------:R-:W-:Y:S01]  /*3f20*/  VIADD R157, R34, UR7 ;  /* 0x00000007229d7c36 */ /* 0x000fe20008000000 */
[C---:B------:R-:W-:Y:S01]  /*3f30*/  ISETP.LT.AND P0, PT, R154.reuse, UR14, !P2 ;  /* 0x0000000e9a007c0c */ /* 0x040fe2000d701270 */
[----:B------:R-:W-:Y:S01]  /*3f40*/  IMAD R19, R19, 0x4, R30 ;  /* 0x0000000413137824 */ /* 0x000fe200078e021e */
[----:B------:R-:W-:Y:S01]  /*3f50*/  ISETP.LT.AND P1, PT, R154, UR14, !P3 ;  /* 0x0000000e9a007c0c */ /* 0x000fe2000df21270 */
[----:B------:R-:W-:Y:S01]  /*3f60*/  IMAD R18, R29, 0x4, R18 ;  /* 0x000000041d127824 */ /* 0x000fe200078e0212 */
[----:B------:R-:W-:Y:S01]  /*3f70*/  LDGSTS.E.LTC128B.128 [R157], desc[UR16][R24.64], !P5 ;  /* 0x00000000189d7fae */ /* 0x000fe2000e921d50 */
[----:B------:R-:W-:Y:S01]  /*3f80*/  IMAD R19, R10, 0x10, R19 ;  /* 0x000000100a137824 */ /* 0x000fe200078e0213 */
[----:B------:R-:W-:Y:S01]  /*3f90*/  SEL R186, RZ, 0x1, !P0 ;  /* 0x00000001ffba7807 */ /* 0x000fe20004000000 */
[----:B------:R-:W-:Y:S01]  /*3fa0*/  IMAD R155, R5, 0x10, R18 ;  /* 0x00000010059b7824 */ /* 0x000fe200078e0212 */
[----:B------:R-:W-:Y:S01]  /*3fb0*/  LDGSTS.E.LTC128B.128 [R158+0xc00], desc[UR16][R16.64], !P6 ;  /* 0x00c00000109e7fae */ /* 0x000fe2000f121d50 */
[----:B------:R-:W-:-:S02]  /*3fc0*/  VIADD R5, R154, 0x4 ;  /* 0x000000049a057836 */ /* 0x000fc40000000000 */
[----:B------:R-:W-:Y:S01]  /*3fd0*/  IMAD.SHL.U32 R156, R19, 0x8, RZ ;  /* 0x00000008139c7824 */ /* 0x000fe200078e00ff */
[----:B------:R-:W-:Y:S01]  /*3fe0*/  LDGSTS.E.LTC128B.128 [R157+0xc00], desc[UR16][R14.64], !P4 ;  /* 0x00c000000e9d7fae */ /* 0x000fe2000e121d50 */
[----:B------:R-:W-:Y:S01]  /*3ff0*/  IMAD.SHL.U32 R155, R155, 0x8, RZ ;  /* 0x000000089b9b7824 */ /* 0x000fe200078e00ff */
[C---:B------:R-:W-:Y:S01]  /*4000*/  ISETP.LT.AND P2, PT, R5.reuse, UR14, !P2 ;  /* 0x0000000e05007c0c */ /* 0x040fe2000d741270 */
[----:B------:R-:W-:Y:S01]  /*4010*/  IMAD.U32 R10, RZ, RZ, UR10 ;  /* 0x0000000aff0a7e24 */ /* 0x000fe2000f8e00ff */
[----:B------:R-:W-:Y:S02]  /*4020*/  ISETP.LT.AND P3, PT, R5, UR14, !P3 ;  /* 0x0000000e05007c0c */ /* 0x000fe4000df61270 */
[----:B------:R-:W-:Y:S02]  /*4030*/  LEA R19, R156, UR7, 0x1 ;  /* 0x000000079c137c11 */ /* 0x000fe4000f8e08ff */
[----:B------:R-:W-:Y:S02]  /*4040*/  IADD3 R30, P4, R20, UR8, RZ ;  /* 0x00000008141e7c10 */ /* 0x000fe4000ff9e0ff */
[----:B------:R-:W-:Y:S01]  /*4050*/  LEA R11, R155, UR7, 0x1 ;  /* 0x000000079b0b7c11 */ /* 0x000fe2000f8e08ff */
[----:B------:R-:W-:Y:S01]  /*4060*/  LDGSTS.E.BYPASS.LTC128B.128 [R19+0x6000], desc[UR16][R20.64], P0 ;  /* 0x0600000014137fae */ /* 0x000fe20008101d50 */
[----:B------:R-:W-:-:S02]  /*4070*/  IADD3.X R31, R21, UR9, RZ, P4, !PT ;  /* 0x00000009151f7c10 */ /* 0x000fc4000a7fe4ff */
[----:B------:R-:W-:Y:S01]  /*4080*/  P2R R186, PR, R186, 0xf ;  /* 0x0000000fbaba7803 */ /* 0x000fe20000000000 */
[----:B------:R1:W-:Y:S04]  /*4090*/  LDGSTS.E.BYPASS.LTC128B.128 [R19+0x6080], desc[UR16][R20.64+0x80], P1 ;  /* 0x0608008014137fae */ /* 0x0003e80008901d50 */
[----:B------:R-:W-:Y:S04]  /*40a0*/  LDGSTS.E.BYPASS.LTC128B.128 [R11+0x6000], desc[UR16][R30.64], P2 ;  /* 0x060000001e0b7fae */ /* 0x000fe80009101d50 */
[----:B------:R2:W-:Y:S01]  /*40b0*/  LDGSTS.E.BYPASS.LTC128B.128 [R11+0x6080], desc[UR16][R30.64+0x80], P3 ;  /* 0x060800801e0b7fae */ /* 0x0005e20009901d50 */
[----:B-1----:R-:W-:Y:S01]  /*40c0*/  IMAD.U32 R20, RZ, RZ, UR4 ;  /* 0x00000004ff147e24 */ /* 0x002fe2000f8e00ff */
[----:B------:R-:W-:Y:S01]  /*40d0*/  UIADD3 UR4, UR12, -UR6, URZ ;  /* 0x800000060c047290 */ /* 0x000fe2000fffe03f */
[----:B------:R-:W-:Y:S01]  /*40e0*/  IMAD.U32 R21, RZ, RZ, UR5 ;  /* 0x00000005ff157e24 */ /* 0x000fe2000f8e00ff */
[----:B------:R-:W-:Y:S01]  /*40f0*/  UIADD3 UR6, UR7, 0x6000, URZ ;  /* 0x0000600007067890 */ /* 0x000fe2000fffe03f */
[----:B------:R-:W-:Y:S01]  /*4100*/  CS2R R18, SRZ ;  /* 0x0000000000127805 */ /* 0x000fe2000001ff00 */
[----:B------:R-:W-:Y:S01]  /*4110*/  ULEA.HI UR5, UR4, UR4, URZ, 0x1 ;  /* 0x0000000404057291 */ /* 0x000fe2000f8f083f */
[----:B--2---:R-:W-:-:S03]  /*4120*/  IMAD.IADD R11, R139, 0x1, R146 ;  /* 0x000000018b0b7824 */ /* 0x004fc600078e0292 */
[----:B------:R-:W-:Y:S01]  /*4130*/  ULOP3.LUT UR18, UR5, 0xfffffffe, URZ, 0xc0, !UPT ;  /* 0xfffffffe05127892 */ /* 0x000fe2000f8ec03f */
[----:B------:R-:W-:Y:S01]  /*4140*/  LEA R156, R156, UR6, 0x1 ;  /* 0x000000069c9c7c11 */ /* 0x000fe2000f8e08ff */
[----:B------:R-:W-:Y:S01]  /*4150*/  USHF.L.U32 UR5, UR5, 0x5, URZ ;  /* 0x0000000505057899 */ /* 0x000fe2000800063f */
[----:B------:R-:W-:Y:S01]  /*4160*/  LEA R155, R155, UR6, 0x1 ;  /* 0x000000069b9b7c11 */ /* 0x000fe2000f8e08ff */
[----:B------:R-:W-:Y:S01]  /*4170*/  UIADD3 UR18, UR4, -UR18, URZ ;  /* 0x8000001204127290 */ /* 0x000fe2000fffe03f */
[----:B------:R-:W-:Y:S01]  /*4180*/  ISETP.GE.AND P4, PT, R11, UR13, PT ;  /* 0x0000000d0b007c0c */ /* 0x000fe2000bf86270 */
[----:B------:R-:W-:Y:S01]  /*4190*/  ULOP3.LUT UR5, UR5, 0x7fffffc0, URZ, 0xc0, !UPT ;  /* 0x7fffffc005057892 */ /* 0x000fe2000f8ec03f */
[----:B------:R-:W-:Y:S01]  /*41a0*/  IMAD.MOV.U32 R3, RZ, RZ, R11 ;  /* 0x000000ffff037224 */ /* 0x000fe200078e000b */
[----:B------:R-:W-:Y:S02]  /*41b0*/  UIMAD UR18, UR18, 0x60, UR15 ;  /* 0x00000060121278a4 */ /* 0x000fe4000f8e020f */
[----:B------:R-:W-:-:S02]  /*41c0*/  ULEA UR5, UR15, UR5, 0xc ;  /* 0x000000050f057291 */ /* 0x000fc4000f8e603f */
[----:B------:R-:W-:Y:S02]  /*41d0*/  USHF.L.U32 UR15, UR18, 0x3, URZ ;  /* 0x00000003120f7899 */ /* 0x000fe4000800063f */
[----:B------:R-:W-:-:S04]  /*41e0*/  USHF.L.U32 UR5, UR5, 0x1, URZ ;  /* 0x0000000105057899 */ /* 0x000fc8000800063f */
[----:B------:R-:W-:Y:S08]  /*41f0*/  @!P4 BRA `(.L_x_3) ;  /* 0x000000000030c947 */ /* 0x000ff00003800000 */
[----:B------:R-:W1:Y:S01]  /*4200*/  LDC R153, c[0x0][0x23c] ;  /* 0x00008f00ff997b82 */ /* 0x000e620000000800 */
[----:B------:R-:W-:-:S07]  /*4210*/  IMAD.MOV.U32 R11, RZ, RZ, 0x88 ;  /* 0x00000088ff0b7424 */ /* 0x000fce00078e00ff */
[----:B------:R-:W2:Y:S01]  /*4220*/  LDC R2, c[0x0][0x22c] ;  /* 0x00008b00ff027b82 */ /* 0x000ea20000000800 */
[----:B-1----:R-:W-:-:S05]  /*4230*/  IMAD.IADD R153, R160, 0x1, R153 ;  /* 0x00000001a0997824 */ /* 0x002fca00078e0299 */
[----:B--2---:R-:W-:-:S04]  /*4240*/  ISETP.GE.AND P0, PT, R153, R2, PT ;  /* 0x000000029900720c */ /* 0x004fc80003f06270 */
[----:B------:R-:W-:Y:S02]  /*4250*/  SEL R2, R6, 0x2, !P0 ;  /* 0x0000000206027807 */ /* 0x000fe40004000000 */
[----:B------:R-:W-:Y:S02]  /*4260*/  SEL R153, R153, R160, !P0 ;  /* 0x000000a099997207 */ /* 0x000fe40004000000 */
[----:B------:R-:W-:Y:S01]  /*4270*/  SEL R19, R168, R166, !P0 ;  /* 0x000000a6a8137207 */ /* 0x000fe20004000000 */
[----:B------:R-:W-:Y:S01]  /*4280*/  IMAD R22, R2, 0x8, R11 ;  /* 0x0000000802167824 */ /* 0x000fe200078e020b */
[----:B------:R-:W-:Y:S01]  /*4290*/  SEL R18, R173, R138, !P0 ;  /* 0x0000008aad127207 */ /* 0x000fe20004000000 */
[----:B------:R-:W-:Y:S02]  /*42a0*/  IMAD.MOV.U32 R11, RZ, RZ, R139 ;  /* 0x000000ffff0b7224 */ /* 0x000fe400078e008b */
[----:B------:R1:W2:Y:S05]  /*42b0*/  LDC.64 R20, c[0x0][R22+0x210] ;  /* 0x0000840016147b82 */ /* 0x0002aa0000000a00 */
.L_x_3:
[----:B------:R-:W-:Y:S01]  /*42c0*/  ISETP.NE.AND P0, PT, R2, 0x2, PT ;  /* 0x000000020200780c */ /* 0x000fe20003f05270 */
[----:B------:R-:W-:Y:S02]  /*42d0*/  IMAD.U32 R26, RZ, RZ, UR10 ;  /* 0x0000000aff1a7e24 */ /* 0x000fe4000f8e00ff */
[----:B------:R-:W-:Y:S01]  /*42e0*/  IMAD.U32 R23, RZ, RZ, UR11 ;  /* 0x0000000bff177e24 */ /* 0x000fe2000f8e00ff */
[----:B------:R-:W-:Y:S01]  /*42f0*/  ULDC.64 UR10, c[0x0][0x300] ;  /* 0x0000c000000a7ab9 */ /* 0x000fe20000000a00 */
[----:B-1----:R-:W-:Y:S02]  /*4300*/  IMAD.MOV.U32 R22, RZ, RZ, RZ ;  /* 0x000000ffff167224 */ /* 0x002fe400078e00ff */
[----:B------:R-:W-:Y:S02]  /*4310*/  IMAD.U32 R28, RZ, RZ, UR11 ;  /* 0x0000000bff1c7e24 */ /* 0x000fe4000f8e00ff */
[----:B------:R-:W-:-:S04]  /*4320*/  IMAD.MOV.U32 R152, RZ, RZ, R160 ;  /* 0x000000ffff987224 */ /* 0x000fc800078e00a0 */
[----:B------:R-:W1:Y:S02]  /*4330*/  @!P0 LDC R2, c[0x0][0x2b0] ;  /* 0x0000ac00ff028b82 */ /* 0x000e640000000800 */
[----:B-1----:R-:W-:Y:S02]  /*4340*/  @!P0 IMAD.IADD R159, R159, 0x1, R2 ;  /* 0x000000019f9f8824 */ /* 0x002fe400078e0202 */
[----:B------:R-:W-:-:S03]  /*4350*/  IMAD.U32 R2, RZ, RZ, UR10 ;  /* 0x0000000aff027e24 */ /* 0x000fc6000f8e00ff */
[----:B------:R-:W-:-:S04]  /*4360*/  ISETP.GE.U32.AND P0, PT, R159, UR14, PT ;  /* 0x0000000e9f007c0c */ /* 0x000fc8000bf06070 */
[----:B------:R-:W-:Y:S02]  /*4370*/  SEL R150, R150, RZ, !P0 ;  /* 0x000000ff96967207 */ /* 0x000fe40004000000 */
[----:B------:R-:W-:Y:S02]  /*4380*/  SEL R149, R149, RZ, !P0 ;  /* 0x000000ff95957207 */ /* 0x000fe40004000000 */
[----:B------:R-:W-:Y:S02]  /*4390*/  SEL R148, R148, RZ, !P0 ;  /* 0x000000ff94947207 */ /* 0x000fe40004000000 */
[----:B------:R-:W-:Y:S02]  /*43a0*/  SEL R147, R147, RZ, !P0 ;  /* 0x000000ff93937207 */ /* 0x000fe40004000000 */
[----:B------:R-:W-:Y:S02]  /*43b0*/  SEL R188, R188, RZ, !P0 ;  /* 0x000000ffbcbc7207 */ /* 0x000fe40004000000 */
[----:B------:R-:W-:-:S02]  /*43c0*/  SEL R189, R189, RZ, !P0 ;  /* 0x000000ffbdbd7207 */ /* 0x000fc40004000000 */
[----:B------:R-:W-:Y:S02]  /*43d0*/  SEL R191, R191, RZ, !P0 ;  /* 0x000000ffbfbf7207 */ /* 0x000fe40004000000 */
[----:B------:R-:W-:Y:S01]  /*43e0*/  SEL R190, R190, RZ, !P0 ;  /* 0x000000ffbebe7207 */ /* 0x000fe20004000000 */
[----:B------:R-:W-:Y:S06]  /*43f0*/  @!P4 BRA `(.L_x_4) ;  /* 0x000000000044c947 */ /* 0x000fec0003800000 */
[----:B------:R-:W1:Y:S01]  /*4400*/  LDC R27, c[0x0][0x23c] ;  /* 0x00008f00ff1b7b82 */ /* 0x000e620000000800 */
[----:B------:R-:W-:-:S07]  /*4410*/  IMAD.MOV.U32 R23, RZ, RZ, 0xd8 ;  /* 0x000000d8ff177424 */ /* 0x000fce00078e00ff */
[----:B------:R-:W3:Y:S01]  /*4420*/  LDC R2, c[0x0][0x22c] ;  /* 0x00008b00ff027b82 */ /* 0x000ee20000000800 */
[----:B-1----:R-:W-:-:S05]  /*4430*/  IMAD.IADD R27, R160, 0x1, R27 ;  /* 0x00000001a01b7824 */ /* 0x002fca00078e021b */
[----:B---3--:R-:W-:Y:S02]  /*4440*/  ISETP.GE.AND P0, PT, R27, R2, PT ;  /* 0x000000021b00720c */ /* 0x008fe40003f06270 */
[----:B------:R-:W1:Y:S02]  /*4450*/  LDC.64 R2, c[0x0][0x300] ;  /* 0x0000c000ff027b82 */ /* 0x000e640000000a00 */
[----:B------:R-:W-:Y:S02]  /*4460*/  SEL R22, R6, 0x2, !P0 ;  /* 0x0000000206167807 */ /* 0x000fe40004000000 */
[----:B------:R-:W-:Y:S02]  /*4470*/  SEL R28, R171, R135, !P0 ;  /* 0x00000087ab1c7207 */ /* 0x000fe40004000000 */
[----:B------:R-:W-:Y:S01]  /*4480*/  SEL R152, R27, R160, !P0 ;  /* 0x000000a01b987207 */ /* 0x000fe20004000000 */
[----:B------:R-:W-:Y:S01]  /*4490*/  IMAD R29, R22, 0x8, R23 ;  /* 0x00000008161d7824 */ /* 0x000fe200078e0217 */
[----:B------:R-:W-:-:S03]  /*44a0*/  SEL R23, R164, R162, !P0 ;  /* 0x000000a2a4177207 */ /* 0x000fc60004000000 */
[----:B------:R-:W3:Y:S01]  /*44b0*/  LDC.64 R32, c[0x0][R29+0x210] ;  /* 0x000084001d207b82 */ /* 0x000ee20000000a00 */
[----:B-1----:R-:W-:-:S04]  /*44c0*/  IADD3 R2, P1, R23, R2, RZ ;  /* 0x0000000217027210 */ /* 0x002fc80007f3e0ff */
[----:B------:R-:W-:Y:S02]  /*44d0*/  IADD3.X R28, R28, R3, RZ, P1, !PT ;  /* 0x000000031c1c7210 */ /* 0x000fe40000ffe4ff */
[----:B------:R-:W-:Y:S01]  /*44e0*/  MOV R3, R139 ;  /* 0x0000008b00037202 */ /* 0x000fe20000000f00 */
[----:B---3--:R-:W-:Y:S02]  /*44f0*/  IMAD.MOV.U32 R26, RZ, RZ, R32 ;  /* 0x000000ffff1a7224 */ /* 0x008fe400078e0020 */
[----:B------:R-:W-:-:S07]  /*4500*/  IMAD.MOV.U32 R23, RZ, RZ, R33 ;  /* 0x000000ffff177224 */ /* 0x000fce00078e0021 */
.L_x_4:
[----:B------:R-:W-:Y:S01]  /*4510*/  ISETP.NE.AND P3, PT, R22, 0x2, PT ;  /* 0x000000021600780c */ /* 0x000fe20003f65270 */
[----:B------:R-:W0:Y:S01]  /*4520*/  LDGDEPBAR ;  /* 0x00000000000079af */ /* 0x000e220000000000 */
[----:B------:R-:W-:Y:S01]  /*4530*/  IADD3 R30, P1, P0, R30, R26, -R2 ;  /* 0x0000001a1e1e7210 */ /* 0x000fe2000783e802 */
[----:B------:R-:W-:Y:S01]  /*4540*/  IMAD.IADD R151, R11, 0x1, R146 ;  /* 0x000000010b977824 */ /* 0x000fe200078e0292 */
[----:B--2---:R-:W-:Y:S02]  /*4550*/  IADD3 R19, P2, -R19, R20, RZ ;  /* 0x0000001413137210 */ /* 0x004fe40007f5e1ff */
[----:B------:R-:W-:Y:S02]  /*4560*/  IADD3.X R31, R31, R23, ~R28, P1, P0 ;  /* 0x000000171f1f7210 */ /* 0x000fe40000fe0c1c */
[----:B------:R-:W-:Y:S01]  /*4570*/  IADD3 R20, P1, R19, R12, RZ ;  /* 0x0000000c13147210 */ /* 0x000fe20007f3e0ff */
[----:B------:R-:W-:Y:S01]  /*4580*/  IMAD.X R23, R21, 0x1, ~R18, P2 ;  /* 0x0000000115177824 */ /* 0x000fe200010e0e12 */
[----:B------:R-:W-:-:S02]  /*4590*/  IADD3 R18, P0, R19, R24, RZ ;  /* 0x0000001813127210 */ /* 0x000fc40007f1e0ff */
[----:B------:R-:W-:Y:S01]  /*45a0*/  IADD3 R22, P2, R19, R14, RZ ;  /* 0x0000000e13167210 */ /* 0x000fe20007f5e0ff */
[----:B------:R-:W1:Y:S01]  /*45b0*/  @!P3 LDC R27, c[0x0][0x2d8] ;  /* 0x0000b600ff1bbb82 */ /* 0x000e620000000800 */
[----:B------:R-:W-:Y:S01]  /*45c0*/  SHF.L.U32 R2, R6, R11, RZ ;  /* 0x0000000b06027219 */ /* 0x000fe200000006ff */
[----:B------:R-:W-:Y:S01]  /*45d0*/  IMAD.X R21, R23, 0x1, R13, P1 ;  /* 0x0000000117157824 */ /* 0x000fe200008e060d */
[----:B------:R-:W-:Y:S01]  /*45e0*/  IADD3 R12, P4, R19, R16, RZ ;  /* 0x00000010130c7210 */ /* 0x000fe20007f9e0ff */
[C---:B------:R-:W-:Y:S01]  /*45f0*/  IMAD.X R19, R23.reuse, 0x1, R25, P0 ;  /* 0x0000000117137824 */ /* 0x040fe200000e0619 */
[----:B------:R-:W-:Y:S02]  /*4600*/  P2R R14, PR, RZ, 0x4 ;  /* 0x00000004ff0e7803 */ /* 0x000fe40000000000 */
[C---:B------:R-:W-:Y:S01]  /*4610*/  LOP3.LUT P2, RZ, R2.reuse, R149, RZ, 0xc0, !PT ;  /* 0x0000009502ff7212 */ /* 0x040fe2000784c0ff */
[----:B------:R-:W-:Y:S01]  /*4620*/  IMAD.X R13, R23, 0x1, R17, P4 ;  /* 0x00000001170d7824 */ /* 0x000fe200020e0611 */
[----:B------:R-:W-:Y:S01]  /*4630*/  LOP3.LUT P0, RZ, R2, R147, RZ, 0xc0, !PT ;  /* 0x0000009302ff7212 */ /* 0x000fe2000780c0ff */
[----:B------:R-:W-:-:S02]  /*4640*/  IMAD.MOV.U32 R17, RZ, RZ, RZ ;  /* 0x000000ffff117224 */ /* 0x000fc400078e00ff */
[----:B-1----:R-:W-:Y:S01]  /*4650*/  @!P3 IMAD.IADD R154, R154, 0x1, R27 ;  /* 0x000000019a9ab824 */ /* 0x002fe200078e021b */
[----:B------:R-:W-:-:S03]  /*4660*/  SHF.L.U32 R27, R6, R153, RZ ;  /* 0x00000099061b7219 */ /* 0x000fc600000006ff */
[C---:B------:R-:W-:Y:S01]  /*4670*/  @!P3 VIADD R5, R154.reuse, 0x4 ;  /* 0x000000049a05b836 */ /* 0x040fe20000000000 */
[----:B------:R-:W-:Y:S02]  /*4680*/  ISETP.GE.AND P5, PT, R154, UR14, PT ;  /* 0x0000000e9a007c0c */ /* 0x000fe4000bfa6270 */
[C---:B------:R-:W-:Y:S02]  /*4690*/  LOP3.LUT P3, RZ, R27.reuse, R150, RZ, 0xc0, !PT ;  /* 0x000000961bff7212 */ /* 0x040fe4000786c0ff */
[----:B------:R-:W-:Y:S02]  /*46a0*/  LOP3.LUT P1, RZ, R27, R148, RZ, 0xc0, !PT ;  /* 0x000000941bff7212 */ /* 0x000fe4000782c0ff */
[----:B------:R-:W-:Y:S02]  /*46b0*/  PLOP3.LUT P6, PT, P3, P2, PT, 0x2a, 0x0 ;  /* 0x000000000000781c */ /* 0x000fe40001fc4572 */
[----:B------:R-:W-:Y:S02]  /*46c0*/  PLOP3.LUT P3, PT, P1, P0, PT, 0x2a, 0x0 ;  /* 0x000000000000781c */ /* 0x000fe40000f60572 */
[----:B------:R-:W-:-:S02]  /*46d0*/  ISETP.NE.AND P0, PT, R14, RZ, PT ;  /* 0x000000ff0e00720c */ /* 0x000fc40003f05270 */
[----:B------:R-:W-:Y:S02]  /*46e0*/  LOP3.LUT P4, RZ, R27, R188, RZ, 0xc0, !PT ;  /* 0x000000bc1bff7212 */ /* 0x000fe4000788c0ff */
[----:B------:R-:W-:Y:S01]  /*46f0*/  @P5 LOP3.LUT R186, R186, 0xc, RZ, 0xc0, !PT ;  /* 0x0000000cbaba5812 */ /* 0x000fe200078ec0ff */
[----:B------:R-:W-:Y:S01]  /*4700*/  IMAD.X R23, R23, 0x1, R15, P0 ;  /* 0x0000000117177824 */ /* 0x000fe200000e060f */
[----:B------:R-:W-:Y:S02]  /*4710*/  ISETP.GE.AND P5, PT, R5, UR14, PT ;  /* 0x0000000e05007c0c */ /* 0x000fe4000bfa6270 */
[C---:B------:R-:W-:Y:S01]  /*4720*/  LOP3.LUT P0, RZ, R2.reuse, R189, RZ, 0xc0, !PT ;  /* 0x000000bd02ff7212 */ /* 0x040fe2000780c0ff */
[----:B------:R-:W-:Y:S01]  /*4730*/  @!PT LDS RZ, [RZ] ;  /* 0x00000000fffff984 */ /* 0x000fe20000000800 */
[----:B------:R-:W-:Y:S01]  /*4740*/  @!PT LDS RZ, [RZ] ;  /* 0x00000000fffff984 */ /* 0x000fe20000000800 */
[----:B------:R-:W-:Y:S01]  /*4750*/  @!PT LDS RZ, [RZ] ;  /* 0x00000000fffff984 */ /* 0x000fe20000000800 */
[----:B------:R1:W-:Y:S01]  /*4760*/  LDGSTS.E.LTC128B.128 [R158+0x80], desc[UR16][R20.64], !P6 ;  /* 0x00080000149e7fae */ /* 0x0003e2000f121d50 */
[----:B------:R-:W-:Y:S02]  /*4770*/  LOP3.LUT P1, RZ, R2, R190, RZ, 0xc0, !PT ;  /* 0x000000be02ff7212 */ /* 0x000fe4000782c0ff */
[----:B------:R-:W-:Y:S01]  /*4780*/  PLOP3.LUT P0, PT, P4, P0, PT, 0x2a, 0x0 ;  /* 0x000000000000781c */ /* 0x000fe20002700572 */
[----:B------:R1:W-:Y:S01]  /*4790*/  LDGSTS.E.LTC128B.128 [R157+0x80], desc[UR16][R18.64], !P3 ;  /* 0x00080000129d7fae */ /* 0x0003e2000d921d50 */
[----:B------:R-:W-:-:S04]  /*47a0*/  LOP3.LUT P2, RZ, R27, R191, RZ, 0xc0, !PT ;  /* 0x000000bf1bff7212 */ /* 0x000fc8000784c0ff */
[----:B------:R-:W-:Y:S02]  /*47b0*/  PLOP3.LUT P3, PT, P2, P1, PT, 0x2a, 0x0 ;  /* 0x000000000000781c */ /* 0x000fe40001762572 */
[----:B------:R-:W-:-:S05]  /*47c0*/  @P5 LOP3.LUT R186, R186, 0xfffffff3, RZ, 0xc0, !PT ;  /* 0xfffffff3baba5812 */ /* 0x000fca00078ec0ff */
[C---:B------:R-:W-:Y:S01]  /*47d0*/  IMAD.SHL.U32 R14, R186.reuse, 0x10, RZ ;  /* 0x00000010ba0e7824 */ /* 0x040fe200078e00ff */
[----:B------:R1:W-:Y:S01]  /*47e0*/  LDGSTS.E.LTC128B.128 [R158+0xc80], desc[UR16][R12.64], !P0 ;  /* 0x00c800000c9e7fae */ /* 0x0003e2000c121d50 */
[----:B------:R-:W-:Y:S01]  /*47f0*/  IMAD.SHL.U32 R2, R186, 0x8, RZ ;  /* 0x00000008ba027824 */ /* 0x000fe200078e00ff */
[----:B------:R-:W-:Y:S02]  /*4800*/  IADD3 R26, P0, R30, UR8, RZ ;  /* 0x000000081e1a7c10 */ /* 0x000fe4000ff1e0ff */
[----:B------:R-:W-:Y:S01]  /*4810*/  LOP3.LUT P5, RZ, R14, 0x10, RZ, 0xc0, !PT ;  /* 0x000000100eff7812 */ /* 0x000fe200078ac0ff */
[----:B------:R-:W-:Y:S01]  /*4820*/  IMAD.SHL.U32 R14, R186, 0x4, RZ ;  /* 0x00000004ba0e7824 */ /* 0x000fe200078e00ff */
[----:B------:R-:W-:Y:S01]  /*4830*/  LOP3.LUT P4, RZ, R2, 0x10, RZ, 0xc0, !PT ;  /* 0x0000001002ff7812 */ /* 0x000fe2000788c0ff */
[----:B------:R-:W-:Y:S01]  /*4840*/  IMAD.SHL.U32 R2, R186, 0x2, RZ ;  /* 0x00000002ba027824 */ /* 0x000fe200078e00ff */
[----:B------:R-:W-:Y:S01]  /*4850*/  IADD3.X R27, R31, UR9, RZ, P0, !PT ;  /* 0x000000091f1b7c10 */ /* 0x000fe200087fe4ff */
[----:B------:R1:W-:Y:S01]  /*4860*/  LDGSTS.E.LTC128B.128 [R157+0xc80], desc[UR16][R22.64], !P3 ;  /* 0x00c80000169d7fae */ /* 0x0003e2000d921d50 */
[----:B------:R-:W-:Y:S01]  /*4870*/  LOP3.LUT P2, RZ, R14, 0x10, RZ, 0xc0, !PT ;  /* 0x000000100eff7812 */ /* 0x000fe2000784c0ff */
[----:B------:R-:W-:Y:S01]  /*4880*/  IMAD.MOV.U32 R14, RZ, RZ, RZ ;  /* 0x000000ffff0e7224 */ /* 0x000fe200078e00ff */
[----:B------:R-:W-:Y:S01]  /*4890*/  LOP3.LUT P1, RZ, R2, 0x10, RZ, 0xc0, !PT ;  /* 0x0000001002ff7812 */ /* 0x000fe2000782c0ff */
[----:B------:R-:W-:Y:S01]  /*48a0*/  IMAD.MOV.U32 R2, RZ, RZ, RZ ;  /* 0x000000ffff027224 */ /* 0x000fe200078e00ff */
[----:B------:R-:W-:-:S03]  /*48b0*/  ISETP.GE.AND P0, PT, R151, UR13, PT ;  /* 0x0000000d97007c0c */ /* 0x000fc6000bf06270 */
[----:B------:R1:W-:Y:S04]  /*48c0*/  LDGSTS.E.BYPASS.LTC128B.128 [R156+0x2000], desc[UR16][R30.64], P5 ;  /* 0x020000001e9c7fae */ /* 0x0003e8000a901d50 */
[----:B------:R1:W-:Y:S04]  /*48d0*/  LDGSTS.E.BYPASS.LTC128B.128 [R156+0x2080], desc[UR16][R30.64+0x80], P4 ;  /* 0x020800801e9c7fae */ /* 0x0003e8000a101d50 */
[----:B------:R1:W-:Y:S04]  /*48e0*/  LDGSTS.E.BYPASS.LTC128B.128 [R155+0x2000], desc[UR16][R26.64], P2 ;  /* 0x020000001a9b7fae */ /* 0x0003e80009101d50 */
[----:B------:R1:W-:Y:S01]  /*48f0*/  LDGSTS.E.BYPASS.LTC128B.128 [R155+0x2080], desc[UR16][R26.64+0x80], P1 ;  /* 0x020800801a9b7fae */ /* 0x0003e20008901d50 */
[----:B------:R-:W-:Y:S05]  /*4900*/  @!P0 BRA `(.L_x_5) ;  /* 0x0000000000388947 */ /* 0x000fea0003800000 */
[----:B------:R-:W2:Y:S01]  /*4910*/  LDC R8, c[0x0][0x23c] ;  /* 0x00008f00ff087b82 */ /* 0x000ea20000000800 */
[----:B------:R-:W-:Y:S01]  /*4920*/  IMAD.MOV.U32 R7, RZ, RZ, 0x88 ;  /* 0x00000088ff077424 */ /* 0x000fe200078e00ff */
[----:B------:R-:W-:-:S06]  /*4930*/  MOV R151, R139 ;  /* 0x0000008b00977202 */ /* 0x000fcc0000000f00 */
[----:B------:R-:W3:Y:S01]  /*4940*/  LDC R2, c[0x0][0x22c] ;  /* 0x00008b00ff027b82 */ /* 0x000ee20000000800 */
[----:B--2---:R-:W-:-:S05]  /*4950*/  IMAD.IADD R153, R153, 0x1, R8 ;  /* 0x0000000199997824 */ /* 0x004fca00078e0208 */
[----:B---3--:R-:W-:-:S04]  /*4960*/  ISETP.GE.AND P0, PT, R153, R2, PT ;  /* 0x000000029900720c */ /* 0x008fc80003f06270 */
[----:B------:R-:W-:Y:S02]  /*4970*/  SEL R2, R6, 0x2, !P0 ;  /* 0x0000000206027807 */ /* 0x000fe40004000000 */
[----:B------:R-:W-:Y:S02]  /*4980*/  SEL R153, R153, R160, !P0 ;  /* 0x000000a099997207 */ /* 0x000fe40004000000 */
[----:B------:R-:W-:Y:S01]  /*4990*/  SEL R17, R168, R166, !P0 ;  /* 0x000000a6a8117207 */ /* 0x000fe20004000000 */
[----:B------:R-:W-:-:S04]  /*49a0*/  IMAD R11, R2, 0x8, R7 ;  /* 0x00000008020b7824 */ /* 0x000fc800078e0207 */
[----:B------:R-:W2:Y:S02]  /*49b0*/  LDC.64 R14, c[0x0][R11+0x210] ;  /* 0x000084000b0e7b82 */ /* 0x000ea40000000a00 */
[----:B--2---:R-:W-:Y:S01]  /*49c0*/  IMAD.MOV.U32 R8, RZ, RZ, R14 ;  /* 0x000000ffff087224 */ /* 0x004fe200078e000e */
[----:B------:R-:W-:Y:S02]  /*49d0*/  MOV R7, R15 ;  /* 0x0000000f00077202 */ /* 0x000fe40000000f00 */
[----:B------:R-:W-:-:S07]  /*49e0*/  SEL R14, R173, R138, !P0 ;  /* 0x0000008aad0e7207 */ /* 0x000fce0004000000 */
.L_x_5:
[----:B------:R-:W-:Y:S01]  /*49f0*/  ISETP.NE.AND P0, PT, R2, 0x2, PT ;  /* 0x000000020200780c */ /* 0x000fe20003f05270 */
[----:B------:R-:W-:Y:S02]  /*4a00*/  IMAD.IADD R146, R3, 0x1, R146 ;  /* 0x0000000103927824 */ /* 0x000fe400078e0292 */
[----:B------:R-:W-:Y:S02]  /*4a10*/  IMAD.U32 R25, RZ, RZ, UR10 ;  /* 0x0000000aff197e24 */ /* 0x000fe4000f8e00ff */
[----:B------:R-:W-:Y:S02]  /*4a20*/  IMAD.U32 R16, RZ, RZ, UR11 ;  /* 0x0000000bff107e24 */ /* 0x000fe4000f8e00ff */
[----:B------:R-:W-:-:S06]  /*4a30*/  IMAD.MOV.U32 R15, RZ, RZ, RZ ;  /* 0x000000ffff0f7224 */ /* 0x000fcc00078e00ff */
[----:B------:R-:W2:Y:S02]  /*4a40*/  @!P0 LDC R2, c[0x0][0x2b0] ;  /* 0x0000ac00ff028b82 */ /* 0x000ea40000000800 */
[----:B--2---:R-:W-:Y:S01]  /*4a50*/  @!P0 IMAD.IADD R159, R159, 0x1, R2 ;  /* 0x000000019f9f8824 */ /* 0x004fe200078e0202 */
[----:B------:R-:W-:-:S04]  /*4a60*/  ISETP.GE.AND P0, PT, R146, UR13, PT ;  /* 0x0000000d92007c0c */ /* 0x000fc8000bf06270 */
[----:B------:R-:W-:-:S04]  /*4a70*/  ISETP.GE.U32.AND P3, PT, R159, UR14, PT ;  /* 0x0000000e9f007c0c */ /* 0x000fc8000bf66070 */
[----:B------:R-:W-:Y:S02]  /*4a80*/  SEL R150, R150, RZ, !P3 ;  /* 0x000000ff96967207 */ /* 0x000fe40005800000 */
[----:B------:R-:W-:Y:S02]  /*4a90*/  SEL R149, R149, RZ, !P3 ;  /* 0x000000ff95957207 */ /* 0x000fe40005800000 */
[----:B------:R-:W-:Y:S02]  /*4aa0*/  SEL R148, R148, RZ, !P3 ;  /* 0x000000ff94947207 */ /* 0x000fe40005800000 */
[----:B------:R-:W-:Y:S01]  /*4ab0*/  SEL R147, R147, RZ, !P3 ;  /* 0x000000ff93937207 */ /* 0x000fe20005800000 */
[----:B------:R-:W-:Y:S06]  /*4ac0*/  @!P0 BRA `(.L_x_6) ;  /* 0x0000000000448947 */ /* 0x000fec0003800000 */
[----:B------:R-:W2:Y:S01]  /*4ad0*/  LDC R11, c[0x0][0x23c] ;  /* 0x00008f00ff0b7b82 */ /* 0x000ea20000000800 */
[----:B------:R-:W-:Y:S01]  /*4ae0*/  IMAD.MOV.U32 R10, RZ, RZ, 0xd8 ;  /* 0x000000d8ff0a7424 */ /* 0x000fe200078e00ff */
[----:B------:R-:W-:-:S06]  /*4af0*/  MOV R146, R139 ;  /* 0x0000008b00927202 */ /* 0x000fcc0000000f00 */
[----:B------:R-:W3:Y:S01]  /*4b00*/  LDC R2, c[0x0][0x22c] ;  /* 0x00008b00ff027b82 */ /* 0x000ee20000000800 */
[----:B--2---:R-:W-:-:S05]  /*4b10*/  IMAD.IADD R11, R152, 0x1, R11 ;  /* 0x00000001980b7824 */ /* 0x004fca00078e020b */
[----:B---3--:R-:W-:Y:S02]  /*4b20*/  ISETP.GE.AND P0, PT, R11, R2, PT ;  /* 0x000000020b00720c */ /* 0x008fe40003f06270 */
[----:B------:R-:W2:Y:S02]  /*4b30*/  LDC.64 R2, c[0x0][0x300] ;  /* 0x0000c000ff027b82 */ /* 0x000ea40000000a00 */
[----:B------:R-:W-:Y:S02]  /*4b40*/  SEL R15, R6, 0x2, !P0 ;  /* 0x00000002060f7807 */ /* 0x000fe40004000000 */
[----:B------:R-:W-:Y:S02]  /*4b50*/  SEL R25, R164, R162, !P0 ;  /* 0x000000a2a4197207 */ /* 0x000fe40004000000 */
[----:B------:R-:W-:Y:S01]  /*4b60*/  SEL R16, R171, R135, !P0 ;  /* 0x00000087ab107207 */ /* 0x000fe20004000000 */
[----:B------:R-:W-:Y:S01]  /*4b70*/  IMAD R24, R15, 0x8, R10 ;  /* 0x000000080f187824 */ /* 0x000fe200078e020a */
[----:B------:R-:W-:-:S03]  /*4b80*/  SEL R152, R11, R160, !P0 ;  /* 0x000000a00b987207 */ /* 0x000fc60004000000 */
[----:B------:R-:W3:Y:S01]  /*4b90*/  LDC.64 R28, c[0x0][R24+0x210] ;  /* 0x00008400181c7b82 */ /* 0x000ee20000000a00 */
[----:B--2---:R-:W-:-:S04]  /*4ba0*/  IADD3 R25, P1, R25, R2, RZ ;  /* 0x0000000219197210 */ /* 0x004fc80007f3e0ff */
[----:B------:R-:W-:Y:S01]  /*4bb0*/  IADD3.X R16, R16, R3, RZ, P1, !PT ;  /* 0x0000000310107210 */ /* 0x000fe20000ffe4ff */
[----:B---3--:R-:W-:Y:S02]  /*4bc0*/  IMAD.MOV.U32 R10, RZ, RZ, R28 ;  /* 0x000000ffff0a7224 */ /* 0x008fe400078e001c */
[----:B------:R-:W-:-:S07]  /*4bd0*/  IMAD.MOV.U32 R9, RZ, RZ, R29 ;  /* 0x000000ffff097224 */ /* 0x000fce00078e001d */
.L_x_6:
[----:B------:R-:W-:Y:S01]  /*4be0*/  ISETP.NE.AND P5, PT, R15, 0x2, PT ;  /* 0x000000020f00780c */ /* 0x000fe20003fa5270 */
[----:B------:R-:W0:Y:S01]  /*4bf0*/  LDGDEPBAR ;  /* 0x00000000000079af */ /* 0x000e220000000000 */
[----:B------:R-:W-:Y:S01]  /*4c00*/  IADD3 R2, P1, P0, R26, R10, -R25 ;  /* 0x0000000a1a027210 */ /* 0x000fe2000783e819 */
[----:B------:R-:W-:Y:S01]  /*4c10*/  IMAD.SHL.U32 R134, R0, 0x4, RZ ;  /* 0x0000000400867824 */ /* 0x000fe200078e00ff */
[----:B------:R-:W-:Y:S01]  /*4c20*/  IADD3 R17, P2, R8, -R17, RZ ;  /* 0x8000001108117210 */ /* 0x000fe20007f5e0ff */
[----:B------:R-:W-:Y:S01]  /*4c30*/  IMAD.SHL.U32 R132, R0, 0x10, RZ ;  /* 0x0000001000847824 */ /* 0x000fe200078e00ff */
[----:B------:R-:W-:Y:S01]  /*4c40*/  IADD3.X R3, R27, R9, ~R16, P1, P0 ;  /* 0x000000091b037210 */ /* 0x000fe20000fe0c10 */
[----:B------:R-:W-:Y:S01]  /*4c50*/  ULEA UR4, UR15, UR7, 0x4 ;  /* 0x000000070f047291 */ /* 0x000fe2000f8e203f */
[----:B------:R-:W-:Y:S01]  /*4c60*/  IADD3 R184, P0, R17, R12, RZ ;  /* 0x0000000c11b87210 */ /* 0x000fe20007f1e0ff */
[----:B------:R-:W-:Y:S01]  /*4c70*/  IMAD.X R7, R7, 0x1, ~R14, P2 ;  /* 0x0000000107077824 */ /* 0x000fe200010e0e0e */
[----:B------:R-:W-:-:S02]  /*4c80*/  IADD3 R182, P1, R17, R22, RZ ;  /* 0x0000001611b67210 */ /* 0x000fc40007f3e0ff */
[----:B------:R-:W-:Y:S02]  /*4c90*/  CS2R R48, SRZ ;  /* 0x0000000000307805 */ /* 0x000fe4000001ff00 */
[----:B------:R-:W-:Y:S01]  /*4ca0*/  SHF.R.U32.HI R133, RZ, 0x4, R4 ;  /* 0x00000004ff857819 */ /* 0x000fe20000011604 */
[----:B------:R-:W2:Y:S01]  /*4cb0*/  @!P5 LDC R15, c[0x0][0x2d8] ;  /* 0x0000b600ff0fdb82 */ /* 0x000ea20000000800 */
[C---:B------:R-:W-:Y:S01]  /*4cc0*/  IMAD.X R181, R7.reuse, 0x1, R13, P0 ;  /* 0x0000000107b57824 */ /* 0x040fe200000e060d */
[----:B------:R-:W-:Y:S01]  /*4cd0*/  LOP3.LUT R8, R0, 0x6, RZ, 0xc0, !PT ;  /* 0x0000000600087812 */ /* 0x000fe200078ec0ff */
[----:B------:R-:W-:Y:S01]  /*4ce0*/  IMAD.X R179, R7, 0x1, R23, P1 ;  /* 0x0000000107b37824 */ /* 0x000fe200008e0617 */
[C---:B------:R-:W-:Y:S02]  /*4cf0*/  IADD3 R142, P4, R17.reuse, R20, RZ ;  /* 0x00000014118e7210 */ /* 0x040fe40007f9e0ff */
[----:B------:R-:W-:Y:S02]  /*4d00*/  CS2R R50, SRZ ;  /* 0x0000000000327805 */ /* 0x000fe4000001ff00 */
[----:B------:R-:W-:-:S02]  /*4d10*/  IADD3 R144, P2, R17, R18, RZ ;  /* 0x0000001211907210 */ /* 0x000fc40007f5e0ff */
[----:B------:R-:W-:Y:S02]  /*4d20*/  CS2R R16, SRZ ;  /* 0x0000000000107805 */ /* 0x000fe4000001ff00 */
[----:B------:R-:W-:Y:S01]  /*4d30*/  SHF.L.U32 R9, R6, R153, RZ ;  /* 0x0000009906097219 */ /* 0x000fe200000006ff */
[C---:B------:R-:W-:Y:S01]  /*4d40*/  IMAD.X R143, R7.reuse, 0x1, R21, P4 ;  /* 0x00000001078f7824 */ /* 0x040fe200020e0615 */
[----:B------:R-:W-:Y:S01]  /*4d50*/  SHF.R.U32.HI R8, RZ, 0x1, R8 ;  /* 0x00000001ff087819 */ /* 0x000fe20000011608 */
[----:B------:R-:W-:Y:S01]  /*4d60*/  IMAD.X R145, R7, 0x1, R19, P2 ;  /* 0x0000000107917824 */ /* 0x000fe200010e0613 */
[----:B------:R-:W-:-:S04]  /*4d70*/  DEPBAR.LE SB0, 0x1 ;  /* 0x000080400000791a */ /* 0x000fc80000000000 */
[----:B------:R-:W-:Y:S02]  /*4d80*/  LOP3.LUT P6, RZ, R9, R150, RZ, 0xc0, !PT ;  /* 0x0000009609ff7212 */ /* 0x000fe400078cc0ff */
[----:B-1----:R-:W-:Y:S02]  /*4d90*/  CS2R R18, SRZ ;  /* 0x0000000000127805 */ /* 0x002fe4000001ff00 */
[----:B------:R-:W-:Y:S02]  /*4da0*/  LOP3.LUT R7, R133, R8, RZ, 0x3c, !PT ;  /* 0x0000000885077212 */ /* 0x000fe400078e3cff */
[----:B------:R-:W-:Y:S02]  /*4db0*/  CS2R R20, SRZ ;  /* 0x0000000000147805 */ /* 0x000fe4000001ff00 */
[----:B------:R-:W-:Y:S02]  /*4dc0*/  LOP3.LUT R13, R0, 0xe, RZ, 0xc0, !PT ;  /* 0x0000000e000d7812 */ /* 0x000fe400078ec0ff */
[----:B------:R-:W-:-:S02]  /*4dd0*/  CS2R R46, SRZ ;  /* 0x00000000002e7805 */ /* 0x000fc4000001ff00 */
[----:B------:R-:W-:Y:S02]  /*4de0*/  P2R R11, PR, RZ, 0x8 ;  /* 0x00000008ff0b7803 */ /* 0x000fe40000000000 */
[----:B------:R-:W-:Y:S01]  /*4df0*/  CS2R R52, SRZ ;  /* 0x0000000000347805 */ /* 0x000fe2000001ff00 */
[----:B--2---:R-:W-:Y:S01]  /*4e00*/  @!P5 IMAD.IADD R154, R154, 0x1, R15 ;  /* 0x000000019a9ad824 */ /* 0x004fe200078e020f */
[----:B------:R-:W-:Y:S02]  /*4e10*/  LOP3.LUT P3, RZ, R9, R148, RZ, 0xc0, !PT ;  /* 0x0000009409ff7212 */ /* 0x000fe4000786c0ff */
[----:B------:R-:W-:Y:S02]  /*4e20*/  CS2R R14, SRZ ;  /* 0x00000000000e7805 */ /* 0x000fe4000001ff00 */
[----:B------:R-:W-:Y:S01]  /*4e30*/  P2R R9, PR, RZ, 0x40 ;  /* 0x00000040ff097803 */ /* 0x000fe20000000000 */
[C---:B------:R-:W-:Y:S01]  /*4e40*/  @!P5 VIADD R5, R154.reuse, 0x4 ;  /* 0x000000049a05d836 */ /* 0x040fe20000000000 */
[----:B------:R-:W-:-:S02]  /*4e50*/  ISETP.GE.AND P0, PT, R154, UR14, PT ;  /* 0x0000000e9a007c0c */ /* 0x000fc4000bf06270 */
[----:B------:R-:W-:Y:S02]  /*4e60*/  CS2R R22, SRZ ;  /* 0x0000000000167805 */ /* 0x000fe4000001ff00 */
[----:B------:R-:W-:Y:S02]  /*4e70*/  SHF.L.U32 R6, R6, R151, RZ ;  /* 0x0000009706067219 */ /* 0x000fe400000006ff */
[----:B------:R-:W-:Y:S02]  /*4e80*/  CS2R R44, SRZ ;  /* 0x00000000002c7805 */ /* 0x000fe4000001ff00 */
[----:B------:R-:W-:Y:S01]  /*4e90*/  ISETP.GE.AND P1, PT, R5, UR14, PT ;  /* 0x0000000e05007c0c */ /* 0x000fe2000bf26270 */
[C---:B------:R-:W-:Y:S01]  /*4ea0*/  VIADD R5, R133.reuse, 0x2 ;  /* 0x0000000285057836 */ /* 0x040fe20000000000 */
[----:B------:R-:W-:Y:S02]  /*4eb0*/  LOP3.LUT R133, R133, 0x3, R0, 0x78, !PT ;  /* 0x0000000385857812 */ /* 0x000fe400078e7800 */
[----:B------:R-:W-:-:S02]  /*4ec0*/  CS2R R54, SRZ ;  /* 0x0000000000367805 */ /* 0x000fc4000001ff00 */
[----:B------:R-:W-:Y:S02]  /*4ed0*/  LOP3.LUT R134, R7, 0x4, R134, 0xf8, !PT ;  /* 0x0000000407867812 */ /* 0x000fe400078ef886 */
[----:B------:R-:W-:Y:S02]  /*4ee0*/  CS2R R24, SRZ ;  /* 0x0000000000187805 */ /* 0x000fe4000001ff00 */
[----:B------:R-:W-:Y:S02]  /*4ef0*/  LOP3.LUT R5, R5, 0x3, R0, 0x78, !PT ;  /* 0x0000000305057812 */ /* 0x000fe400078e7800 */
[----:B------:R-:W-:Y:S02]  /*4f00*/  CS2R R42, SRZ ;  /* 0x00000000002a7805 */ /* 0x000fe4000001ff00 */
[----:B------:R-:W-:Y:S02]  /*4f10*/  SHF.R.U32.HI R13, RZ, 0x1, R13 ;  /* 0x00000001ff0d7819 */ /* 0x000fe4000001160d */
[----:B------:R-:W-:-:S02]  /*4f20*/  CS2R R56, SRZ ;  /* 0x0000000000387805 */ /* 0x000fc4000001ff00 */
[----:B------:R-:W-:Y:S02]  /*4f30*/  @P0 LOP3.LUT R186, R186, 0xfffffffc, RZ, 0xc0, !PT ;  /* 0xfffffffcbaba0812 */ /* 0x000fe400078ec0ff */
[----:B------:R-:W-:Y:S02]  /*4f40*/  CS2R R26, SRZ ;  /* 0x00000000001a7805 */ /* 0x000fe4000001ff00 */
[----:B------:R-:W-:Y:S01]  /*4f50*/  LOP3.LUT R67, R133, 0x4, R0, 0xf4, !PT ;  /* 0x0000000485437812 */ /* 0x000fe200078ef400 */
[----:B------:R-:W-:Y:S01]  /*4f60*/  IMAD R134, R13, 0x18, R134 ;  /* 0x000000180d867824 */ /* 0x000fe200078e0286 */
[----:B------:R-:W-:Y:S02]  /*4f70*/  @P1 LOP3.LUT R186, R186, 0xfffffff3, RZ, 0xc0, !PT ;  /* 0xfffffff3baba1812 */ /* 0x000fe400078ec0ff */
[----:B------:R-:W-:Y:S02]  /*4f80*/  CS2R R12, SRZ ;  /* 0x00000000000c7805 */ /* 0x000fe4000001ff00 */
[----:B------:R-:W-:-:S02]  /*4f90*/  LOP3.LUT R7, R5, 0x4, R0, 0xf4, !PT ;  /* 0x0000000405077812 */ /* 0x000fc400078ef400 */
[----:B------:R-:W-:Y:S02]  /*4fa0*/  CS2R R40, SRZ ;  /* 0x0000000000287805 */ /* 0x000fe4000001ff00 */
[--C-:B------:R-:W-:Y:S01]  /*4fb0*/  LOP3.LUT R133, R133, 0x4, R0.reuse, 0xf8, !PT ;  /* 0x0000000485857812 */ /* 0x100fe200078ef800 */
[C---:B------:R-:W-:Y:S01]  /*4fc0*/  IMAD.SHL.U32 R4, R186.reuse, 0x10, RZ ;  /* 0x00000010ba047824 */ /* 0x040fe200078e00ff */
[----:B------:R-:W-:Y:S01]  /*4fd0*/  LOP3.LUT R5, R5, 0x4, R0, 0xf8, !PT ;  /* 0x0000000405057812 */ /* 0x000fe200078ef800 */
[----:B------:R-:W-:Y:S01]  /*4fe0*/  IMAD.SHL.U32 R0, R186, 0x8, RZ ;  /* 0x00000008ba007824 */ /* 0x000fe200078e00ff */
[----:B------:R-:W-:Y:S02]  /*4ff0*/  LOP3.LUT P6, RZ, R6, R149, RZ, 0xc0, !PT ;  /* 0x0000009506ff7212 */ /* 0x000fe400078cc0ff */
[----:B------:R-:W-:Y:S02]  /*5000*/  CS2R R58, SRZ ;  /* 0x00000000003a7805 */ /* 0x000fe4000001ff00 */
[----:B------:R-:W-:-:S02]  /*5010*/  ISETP.NE.AND P0, PT, R9, RZ, PT ;  /* 0x000000ff0900720c */ /* 0x000fc40003f05270 */
[----:B------:R-:W-:Y:S02]  /*5020*/  CS2R R8, SRZ ;  /* 0x0000000000087805 */ /* 0x000fe4000001ff00 */
[----:B------:R-:W-:Y:S02]  /*5030*/  LOP3.LUT P5, RZ, R6, R147, RZ, 0xc0, !PT ;  /* 0x0000009306ff7212 */ /* 0x000fe400078ac0ff */
[----:B------:R-:W-:Y:S02]  /*5040*/  CS2R R28, SRZ ;  /* 0x00000000001c7805 */ /* 0x000fe4000001ff00 */
[----:B------:R-:W-:Y:S02]  /*5050*/  LOP3.LUT R132, R132, 0xf0, RZ, 0xc0, !PT ;  /* 0x000000f084847812 */ /* 0x000fe400078ec0ff */
[----:B------:R-:W-:Y:S02]  /*5060*/  CS2R R38, SRZ ;  /* 0x0000000000267805 */ /* 0x000fe4000001ff00 */
[----:B------:R-:W-:-:S02]  /*5070*/  PLOP3.LUT P1, PT, P0, P6, PT, 0x2a, 0x0 ;  /* 0x000000000000781c */ /* 0x000fc4000072c572 */
[----:B------:R-:W-:Y:S02]  /*5080*/  CS2R R60, SRZ ;  /* 0x00000000003c7805 */ /* 0x000fe4000001ff00 */
[----:B------:R-:W-:Y:S01]  /*5090*/  LOP3.LUT P2, RZ, R0, 0x10, RZ, 0xc0, !PT ;  /* 0x0000001000ff7812 */ /* 0x000fe2000784c0ff */
[C---:B------:R-:W-:Y:S01]  /*50a0*/  VIADD R0, R134.reuse, UR15 ;  /* 0x0000000f86007c36 */ /* 0x040fe20008000000 */
[----:B------:R-:W-:Y:S01]  /*50b0*/  PLOP3.LUT P0, PT, P3, P5, PT, 0x2a, 0x0 ;  /* 0x000000000000781c */ /* 0x000fe20001f0a572 */
[----:B------:R-:W-:Y:S01]  /*50c0*/  IMAD.SHL.U32 R134, R134, 0x10, RZ ;  /* 0x0000001086867824 */ /* 0x000fe200078e00ff */
[----:B------:R-:W-:Y:S01]  /*50d0*/  BAR.SYNC.DEFER_BLOCKING 0x0 ;  /* 0x0000000000007b1d */ /* 0x000fe20000010000 */
[C---:B------:R-:W-:Y:S02]  /*50e0*/  LOP3.LUT R67, R132.reuse, R67, RZ, 0xfc, !PT ;  /* 0x0000004384437212 */ /* 0x040fe400078efcff */
[----:B------:R-:W-:Y:S02]  /*50f0*/  CS2R R30, SRZ ;  /* 0x00000000001e7805 */ /* 0x000fe4000001ff00 */
[----:B------:R-:W-:-:S02]  /*5100*/  LOP3.LUT R133, R132, R133, RZ, 0xfc, !PT ;  /* 0x0000008584857212 */ /* 0x000fc400078efcff */
[----:B------:R-:W-:Y:S02]  /*5110*/  CS2R R36, SRZ ;  /* 0x0000000000247805 */ /* 0x000fe4000001ff00 */
[C---:B------:R-:W-:Y:S02]  /*5120*/  LOP3.LUT R66, R132.reuse, R7, RZ, 0xfc, !PT ;  /* 0x0000000784427212 */ /* 0x040fe400078efcff */
[----:B------:R-:W-:Y:S02]  /*5130*/  CS2R R6, SRZ ;  /* 0x0000000000067805 */ /* 0x000fe4000001ff00 */
[----:B------:R-:W-:Y:S02]  /*5140*/  LOP3.LUT R132, R132, R5, RZ, 0xfc, !PT ;  /* 0x0000000584847212 */ /* 0x000fe400078efcff */
[----:B------:R-:W-:Y:S02]  /*5150*/  CS2R R62, SRZ ;  /* 0x00000000003e7805 */ /* 0x000fe4000001ff00 */
[----:B------:R-:W-:-:S02]  /*5160*/  LEA R133, R133, UR6, 0x4 ;  /* 0x0000000685857c11 */ /* 0x000fc4000f8e20ff */
[----:B------:R-:W-:Y:S02]  /*5170*/  CS2R R32, SRZ ;  /* 0x0000000000207805 */ /* 0x000fe4000001ff00 */
[----:B------:R-:W-:Y:S02]  /*5180*/  LEA R67, R67, UR6, 0x4 ;  /* 0x0000000643437c11 */ /* 0x000fe4000f8e20ff */
[----:B------:R-:W-:Y:S02]  /*5190*/  CS2R R34, SRZ ;  /* 0x0000000000227805 */ /* 0x000fe4000001ff00 */
[----:B------:R-:W-:Y:S02]  /*51a0*/  LEA R132, R132, UR6, 0x4 ;  /* 0x0000000684847c11 */ /* 0x000fe4000f8e20ff */
[----:B------:R-:W-:Y:S02]  /*51b0*/  CS2R R64, SRZ ;  /* 0x0000000000407805 */ /* 0x000fe4000001ff00 */
[----:B------:R-:W-:-:S02]  /*51c0*/  LEA R66, R66, UR6, 0x4 ;  /* 0x0000000642427c11 */ /* 0x000fc4000f8e20ff */
[----:B------:R-:W-:Y:S02]  /*51d0*/  LEA R0, R0, UR7, 0x4 ;  /* 0x0000000700007c11 */ /* 0x000fe4000f8e20ff */
[----:B------:R-:W-:Y:S02]  /*51e0*/  LOP3.LUT P4, RZ, R4, 0x10, RZ, 0xc0, !PT ;  /* 0x0000001004ff7812 */ /* 0x000fe4000788c0ff */
[----:B------:R-:W-:Y:S02]  /*51f0*/  CS2R R4, SRZ ;  /* 0x0000000000047805 */ /* 0x000fe4000001ff00 */
[----:B------:R-:W-:Y:S02]  /*5200*/  ISETP.NE.AND P3, PT, R11, RZ, PT ;  /* 0x000000ff0b00720c */ /* 0x000fe40003f65270 */
[----:B------:R-:W-:Y:S01]  /*5210*/  CS2R R10, SRZ ;  /* 0x00000000000a7805 */ /* 0x000fe2000001ff00 */
[----:B------:R1:W2:Y:S01]  /*5220*/  LDSM.16.MT88.4 R72, [R133+UR5] ;  /* 0x000000058548783b */ /* 0x0002a20008004200 */
[----:B------:R-:W-:-:S02]  /*5230*/  SEL R191, R191, RZ, !P3 ;  /* 0x000000ffbfbf7207 */ /* 0x000fc40005800000 */
[----:B------:R-:W-:Y:S01]  /*5240*/  SEL R190, R190, RZ, !P3 ;  /* 0x000000ffbebe7207 */ /* 0x000fe20005800000 */
[----:B------:R1:W3:Y:S01]  /*5250*/  LDSM.16.MT88.4 R80, [R67+UR5] ;  /* 0x000000054350783b */ /* 0x0002e20008004200 */
[----:B------:R-:W-:Y:S02]  /*5260*/  SEL R189, R189, RZ, !P3 ;  /* 0x000000ffbdbd7207 */ /* 0x000fe40005800000 */
[----:B------:R-:W-:Y:S01]  /*5270*/  SEL R188, R188, RZ, !P3 ;  /* 0x000000ffbcbc7207 */ /* 0x000fe20005800000 */
[----:B------:R1:W4:Y:S04]  /*5280*/  LDSM.16.M88.4 R68, [R134+UR4] ;  /* 0x000000048644783b */ /* 0x0003280008000200 */
[----:B------:R1:W1:Y:S04]  /*5290*/  LDSM.16.MT88.4 R76, [R132+UR5] ;  /* 0x00000005844c783b */ /* 0x0002680008004200 */
[----:B------:R1:W1:Y:S04]  /*52a0*/  LDSM.16.MT88.4 R84, [R66+UR5] ;  /* 0x000000054254783b */ /* 0x0002680008004200 */
[----:B------:R1:W1:Y:S04]  /*52b0*/  LDSM.16.M88.4 R88, [R0+0xc00] ;  /* 0x000c00000058783b */ /* 0x0002680000000200 */
[----:B------:R1:W1:Y:S04]  /*52c0*/  LDSM.16.M88.4 R92, [R0+0x1800] ;  /* 0x00180000005c783b */ /* 0x0002680000000200 */
[----:B------:R1:W1:Y:S04]  /*52d0*/  LDSM.16.M88.4 R96, [R0+0x2400] ;  /* 0x002400000060783b */ /* 0x0002680000000200 */
[----:B------:R-:W-:Y:S01]  /*52e0*/  @!PT LDS RZ, [RZ] ;  /* 0x00000000fffff984 */ /* 0x000fe20000000800 */
[----:B------:R-:W-:Y:S01]  /*52f0*/  @!PT LDS RZ, [RZ] ;  /* 0x00000000fffff984 */ /* 0x000fe20000000800 */
[----:B------:R-:W-:Y:S01]  /*5300*/  @!PT LDS RZ, [RZ] ;  /* 0x00000000fffff984 */ /* 0x000fe20000000800 */
[----:B------:R-:W-:Y:S04]  /*5310*/  LDGSTS.E.LTC128B.128 [R158+0x100], desc[UR16][R142.64], !P1 ;  /* 0x001000008e9e7fae */ /* 0x000fe8000c921d50 */
[----:B------:R-:W-:Y:S01]  /*5320*/  LDGSTS.E.LTC128B.128 [R157+0x100], desc[UR16][R144.64], !P0 ;  /* 0x00100000909d7fae */ /* 0x000fe2000c121d50 */
[----:B------:R-:W-:-:S03]  /*5330*/  IADD3 R136, P0, R2, UR8, RZ ;  /* 0x0000000802887c10 */ /* 0x000fc6000ff1e0ff */
[----:B------:R-:W-:Y:S01]  /*5340*/  LDGSTS.E.BYPASS.LTC128B.128 [R156+0x4000], desc[UR16][R2.64], P4 ;  /* 0x04000000029c7fae */ /* 0x000fe2000a101d50 */
[----:B------:R-:W-:Y:S02]  /*5350*/  IADD3.X R137, R3, UR9, RZ, P0, !PT ;  /* 0x0000000903897c10 */ /* 0x000fe400087fe4ff */
[----:B------:R-:W-:Y:S01]  /*5360*/  ISETP.GE.AND P0, PT, R187, 0x1, PT ;  /* 0x00000001bb00780c */ /* 0x000fe20003f06270 */
[----:B------:R5:W-:Y:S02]  /*5370*/  LDGSTS.E.BYPASS.LTC128B.128 [R156+0x4080], desc[UR16][R2.64+0x80], P2 ;  /* 0x04080080029c7fae */ /* 0x000be40009101d50 */
[----:B-----5:R-:W-:-:S10]  /*5380*/  CS2R R2, SRZ ;  /* 0x0000000000027805 */ /* 0x020fd4000001ff00 */
[----:B-1234-:R-:W-:Y:S05]  /*5390*/  @!P0 BRA `(.L_x_7) ;  /* 0x0000001000348947 */ /* 0x01efea0003800000 */
[----:B------:R-:W1:Y:S01]  /*53a0*/  LDC R178, c[0x0][0x240] ;  /* 0x00009000ffb27b82 */ /* 0x000e620000000800 */
[----:B------:R-:W-:Y:S01]  /*53b0*/  VIADD R187, R187, 0xfffffffe ;  /* 0xfffffffebbbb7836 */ /* 0x000fe20000000000 */
[----:B------:R-:W-:Y:S01]  /*53c0*/  LOP3.LUT R0, R134, 0x20, RZ, 0x3c, !PT ;  /* 0x0000002086007812 */ /* 0x000fe200078e3cff */
[----:B------:R-:W-:Y:S01]  /*53d0*/  IMAD.MOV.U32 R180, RZ, RZ, 0x1 ;  /* 0x00000001ffb47424 */ /* 0x000fe200078e00ff */
[----:B------:R-:W-:Y:S01]  /*53e0*/  CS2R R16, SRZ ;  /* 0x0000000000107805 */ /* 0x000fe2000001ff00 */
[----:B------:R-:W-:Y:S01]  /*53f0*/  IMAD.MOV.U32 R176, RZ, RZ, 0x88 ;  /* 0x00000088ffb07424 */ /* 0x000fe200078e00ff */
[----:B------:R-:W-:Y:S01]  /*5400*/  CS2R R18, SRZ ;  /* 0x0000000000127805 */ /* 0x000fe2000001ff00 */
[----:B------:R-:W-:Y:S01]  /*5410*/  IMAD.MOV.U32 R161, RZ, RZ, 0xd8 ;  /* 0x000000d8ffa17424 */ /* 0x000fe200078e00ff */
[----:B------:R-:W2:Y:S01]  /*5420*/  LDC R177, c[0x0][0x230] ;  /* 0x00008c00ffb17b82 */ /* 0x000ea20000000800 */
[----:B------:R-:W-:Y:S02]  /*5430*/  CS2R R48, SRZ ;  /* 0x0000000000307805 */ /* 0x000fe4000001ff00 */
[----:B------:R-:W-:-:S02]  /*5440*/  CS2R R50, SRZ ;  /* 0x0000000000327805 */ /* 0x000fc4000001ff00 */
[----:B------:R-:W-:Y:S02]  /*5450*/  CS2R R14, SRZ ;  /* 0x00000000000e7805 */ /* 0x000fe4000001ff00 */
[----:B------:R-:W-:Y:S02]  /*5460*/  CS2R R20, SRZ ;  /* 0x0000000000147805 */ /* 0x000fe4000001ff00 */
[----:B------:R-:W-:Y:S02]  /*5470*/  CS2R R46, SRZ ;  /* 0x00000000002e7805 */ /* 0x000fe4000001ff00 */
[----:B------:R-:W-:Y:S02]  /*5480*/  CS2R R52, SRZ ;  /* 0x0000000000347805 */ /* 0x000fe4000001ff00 */
[----:B------:R-:W-:Y:S01]  /*5490*/  CS2R R12, SRZ ;  /* 0x00000000000c7805 */ /* 0x000fe2000001ff00 */
[----:B------:R-:W3:Y:S01]  /*54a0*/  LDC R175, c[0x0][0x300] ;  /* 0x0000c000ffaf7b82 */ /* 0x000ee20000000800 */
[----:B------:R-:W-:-:S02]  /*54b0*/  CS2R R22, SRZ ;  /* 0x0000000000167805 */ /* 0x000fc4000001ff00 */
[----:B------:R-:W-:Y:S02]  /*54c0*/  CS2R R44, SRZ ;  /* 0x00000000002c7805 */ /* 0x000fe4000001ff00 */
[----:B------:R-:W-:Y:S02]  /*54d0*/  CS2R R54, SRZ ;  /* 0x0000000000367805 */ /* 0x000fe4000001ff00 */
[----:B------:R-:W-:Y:S02]  /*54e0*/  CS2R R10, SRZ ;  /* 0x00000000000a7805 */ /* 0x000fe4000001ff00 */
[----:B------:R-:W-:Y:S02]  /*54f0*/  CS2R R24, SRZ ;  /* 0x0000000000187805 */ /* 0x000fe4000001ff00 */
[----:B------:R-:W-:Y:S02]  /*5500*/  CS2R R42, SRZ ;  /* 0x00000000002a7805 */ /* 0x000fe4000001ff00 */
[----:B------:R-:W-:Y:S01]  /*5510*/  CS2R R56, SRZ ;  /* 0x0000000000387805 */ /* 0x000fe2000001ff00 */
[----:B------:R-:W4:Y:S01]  /*5520*/  LDC R174, c[0x0][0x304] ;  /* 0x0000c100ffae7b82 */ /* 0x000f220000000800 */
        /* <DEDUP_REMOVED lines=15> */
[----:B------:R-:W-:Y:S01]  /*5620*/  CS2R R64, SRZ ;  /* 0x0000000000407805 */ /* 0x000fe2000001ff00 */
[----:B------:R-:W-:Y:S01]  /*5630*/  UMOV UR19, 0x2 ;  /* 0x0000000200137882 */ /* 0x000fe20000000000 */
[----:B------:R-:W-:Y:S01]  /*5640*/  UMOV UR18, 0x100 ;  /* 0x0000010000127882 */ /* 0x000fe20000000000 */
[----:B------:R-:W-:Y:S01]  /*5650*/  UMOV UR15, 0x4000 ;  /* 0x00004000000f7882 */ /* 0x000fe20000000000 */
[----:B------:R-:W-:Y:S01]  /*5660*/  UMOV UR14, URZ ;  /* 0x0000003f000e7c82 */ /* 0x000fe20008000000 */
[----:B------:R-:W-:Y:S01]  /*5670*/  ULDC UR8, c[0x0][0x228] ;  /* 0x00008a0000087ab9 */ /* 0x000fe20000000800 */
[----:B-123--:R-:W-:-:S05]  /*5680*/  ULDC.64 UR6, c[0x0][0x2e0] ;  /* 0x0000b80000067ab9 */ /* 0x00efca0000000a00 */
.L_x_8:
[C---:B---3--:R-:W-:Y:S01]  /*5690*/  HMMA.16816.F16 R64, R68.reuse, R72, R64 ;  /* 0x000000484440723c */ /* 0x048fe20000000840 */
[----:B------:R-:W-:Y:S01]  /*56a0*/  LDSM.16.M88.4 R100, [R0+UR4] ;  /* 0x000000040064783b */ /* 0x000fe20008000200 */
[----:B------:R-:W-:Y:S01]  /*56b0*/  UISETP.NE.AND UP0, UPT, UR14, 0x2, UPT ;  /* 0x000000020e00788c */ /* 0x000fe2000bf05270 */
[----:B------:R-:W-:Y:S02]  /*56c0*/  UMOV UR11, UR4 ;  /* 0x00000004000b7c82 */ /* 0x000fe40008000000 */
[----:B--2---:R-:W-:Y:S01]  /*56d0*/  IMAD.MOV.U32 R192, RZ, RZ, R136 ;  /* 0x000000ffffc07224 */ /* 0x004fe200078e0088 */
[C---:B------:R-:W-:Y:S01]  /*56e0*/  HMMA.16816.F16 R62, R68.reuse, R74, R62 ;  /* 0x0000004a443e723c */ /* 0x040fe2000000083e */
[----:B------:R-:W-:Y:S01]  /*56f0*/  UMOV UR13, UR5 ;  /* 0x00000005000d7c82 */ /* 0x000fe20008000000 */
[----:B------:R-:W-:Y:S01]  /*5700*/  VIADD R183, R158, UR18 ;  /* 0x000000129eb77c36 */ /* 0x000fe20008000000 */
[----:B------:R-:W1:Y:S01]  /*5710*/  LDSM.16.MT88.4 R104, [R133+UR5+0x1000] ;  /* 0x001000058568783b */ /* 0x000e620008004200 */
[----:B------:R-:W-:Y:S01]  /*5720*/  UISETP.NE.AND UP1, UPT, UR19, 0x2, UPT ;  /* 0x000000021300788c */ /* 0x000fe2000bf25270 */
[----:B------:R-:W-:Y:S01]  /*5730*/  VIADD R195, R157, UR18 ;  /* 0x000000129dc37c36 */ /* 0x000fe20008000000 */
[C---:B------:R-:W-:Y:S01]  /*5740*/  HMMA.16816.F16 R60, R68.reuse, R76, R60 ;  /* 0x0000004c443c723c */ /* 0x040fe2000000083c */
[----:B------:R-:W-:Y:S01]  /*5750*/  IMAD.MOV.U32 R196, RZ, RZ, RZ ;  /* 0x000000ffffc47224 */ /* 0x000fe200078e00ff */
[----:B------:R-:W-:Y:S01]  /*5760*/  SHF.L.U32 R136, R180, R153, RZ ;  /* 0x00000099b4887219 */ /* 0x000fe200000006ff */
[----:B------:R-:W-:Y:S01]  /*5770*/  UMOV UR10, UR18 ;  /* 0x00000012000a7c82 */ /* 0x000fe20008000000 */
[----:B------:R-:W-:Y:S01]  /*5780*/  UMOV UR9, UR15 ;  /* 0x0000000f00097c82 */ /* 0x000fe20008000000 */
[----:B------:R-:W1:Y:S01]  /*5790*/  LDSM.16.MT88.4 R108, [R132+UR5+0x1000] ;  /* 0x00100005846c783b */ /* 0x000e620008004200 */
[C---:B------:R-:W-:Y:S01]  /*57a0*/  HMMA.16816.F16 R58, R68.reuse, R78, R58 ;  /* 0x0000004e443a723c */ /* 0x040fe2000000083a */
[----:B------:R-:W-:Y:S01]  /*57b0*/  @UP0 UIADD3 UR14, UR14, 0x1, URZ ;  /* 0x000000010e0e0890 */ /* 0x000fe2000fffe03f */
[----:B------:R-:W-:Y:S01]  /*57c0*/  IMAD.MOV.U32 R193, RZ, RZ, R137 ;  /* 0x000000ffffc17224 */ /* 0x000fe200078e0089 */
[----:B------:R-:W-:Y:S01]  /*57d0*/  LOP3.LUT P1, RZ, R136, R188, RZ, 0xc0, !PT ;  /* 0x000000bc88ff7212 */ /* 0x000fe2000782c0ff */
[----:B------:R-:W-:Y:S01]  /*57e0*/  @UP1 UIADD3 UR18, UR18, 0x80, URZ ;  /* 0x0000008012121890 */ /* 0x000fe2000fffe03f */
[----:B------:R-:W-:Y:S01]  /*57f0*/  SHF.L.U32 R185, R180, R151, RZ ;  /* 0x00000097b4b97219 */ /* 0x000fe200000006ff */
[C---:B------:R-:W-:Y:S01]  /*5800*/  HMMA.16816.F16 R56, R68.reuse, R80, R56 ;  /* 0x000000504438723c */ /* 0x040fe20000000838 */
[----:B------:R-:W1:Y:S01]  /*5810*/  LDSM.16.MT88.4 R112, [R67+UR5+0x1000] ;  /* 0x001000054370783b */ /* 0x000e620008004200 */
[----:B------:R-:W-:Y:S01]  /*5820*/  LOP3.LUT P3, RZ, R136, R191, RZ, 0xc0, !PT ;  /* 0x000000bf88ff7212 */ /* 0x000fe2000786c0ff */
[----:B------:R-:W-:Y:S01]  /*5830*/  @!UP1 UIADD3 UR18, UR10, -0x100, URZ ;  /* 0xffffff000a129890 */ /* 0x000fe2000fffe03f */
[C---:B------:R-:W-:Y:S01]  /*5840*/  LOP3.LUT P0, RZ, R185.reuse, R189, RZ, 0xc0, !PT ;  /* 0x000000bdb9ff7212 */ /* 0x040fe2000780c0ff */
[----:B------:R-:W-:Y:S01]  /*5850*/  IMAD.SHL.U32 R136, R186, 0x2, RZ ;  /* 0x00000002ba887824 */ /* 0x000fe200078e00ff */
[C---:B------:R-:W-:Y:S01]  /*5860*/  HMMA.16816.F16 R54, R68.reuse, R82, R54 ;  /* 0x000000524436723c */ /* 0x040fe20000000836 */
[----:B------:R-:W-:Y:S01]  /*5870*/  @UP1 UIADD3 UR19, UR19, 0x1, URZ ;  /* 0x0000000113131890 */ /* 0x000fe2000fffe03f */
[----:B------:R-:W-:Y:S01]  /*5880*/  PLOP3.LUT P1, PT, P1, P0, PT, 0x2a, 0x0 ;  /* 0x000000000000781c */ /* 0x000fe20000f20572 */
[----:B------:R-:W1:Y:S01]  /*5890*/  LDSM.16.MT88.4 R116, [R66+UR5+0x1000] ;  /* 0x001000054274783b */ /* 0x000e620008004200 */
[----:B------:R-:W-:Y:S01]  /*58a0*/  LOP3.LUT P4, RZ, R136, 0x10, RZ, 0xc0, !PT ;  /* 0x0000001088ff7812 */ /* 0x000fe2000788c0ff */
[----:B------:R-:W-:Y:S01]  /*58b0*/  @UP0 UIADD3 UR5, UR5, 0x2000, URZ ;  /* 0x0000200005050890 */ /* 0x000fe2000fffe03f */
[C---:B------:R-:W-:Y:S01]  /*58c0*/  HMMA.16816.F16 R52, R68.reuse, R84, R52 ;  /* 0x000000544434723c */ /* 0x040fe20000000834 */
[----:B------:R-:W-:Y:S01]  /*58d0*/  @!UP0 UIADD3 UR5, UR13, -0x4000, URZ ;  /* 0xffffc0000d058890 */ /* 0x000fe2000fffe03f */
[----:B------:R-:W-:Y:S01]  /*58e0*/  LOP3.LUT P2, RZ, R185, R190, RZ, 0xc0, !PT ;  /* 0x000000beb9ff7212 */ /* 0x000fe2000784c0ff */
[----:B------:R-:W-:Y:S01]  /*58f0*/  @!UP1 UMOV UR19, URZ ;  /* 0x0000003f00139c82 */ /* 0x000fe20008000000 */
[----:B------:R-:W-:Y:S01]  /*5900*/  @!UP0 UMOV UR14, URZ ;  /* 0x0000003f000e8c82 */ /* 0x000fe20008000000 */
[----:B------:R-:W1:Y:S01]  /*5910*/  LDSM.16.M88.4 R120, [R0+UR4+0xc00] ;  /* 0x000c00040078783b */ /* 0x000e620008000200 */
[-C--:B------:R-:W-:Y:S01]  /*5920*/  HMMA.16816.F16 R50, R68, R86.reuse, R50 ;  /* 0x000000564432723c */ /* 0x080fe20000000832 */
[----:B------:R-:W-:Y:S01]  /*5930*/  PLOP3.LUT P0, PT, P3, P2, PT, 0x2a, 0x0 ;  /* 0x000000000000781c */ /* 0x000fe20001f04572 */
[----:B------:R-:W-:Y:S03]  /*5940*/  IMAD.MOV.U32 R185, RZ, RZ, R181 ;  /* 0x000000ffffb97224 */ /* 0x000fe600078e00b5 */
[--C-:B------:R-:W-:Y:S01]  /*5950*/  IMAD.IADD R146, R146, 0x1, R178.reuse ;  /* 0x0000000192927824 */ /* 0x100fe200078e02b2 */
[C---:B------:R-:W-:Y:S01]  /*5960*/  HMMA.16816.F16 R48, R88.reuse, R86, R48 ;  /* 0x000000565830723c */ /* 0x040fe20000000830 */
[----:B------:R-:W2:Y:S04]  /*5970*/  LDSM.16.M88.4 R124, [R0+UR4+0x1800] ;  /* 0x00180004007c783b */ /* 0x000ea80008000200 */
[----:B------:R-:W-:Y:S01]  /*5980*/  IMAD.SHL.U32 R137, R186, 0x4, RZ ;  /* 0x00000004ba897824 */ /* 0x000fe200078e00ff */
[C---:B------:R-:W-:Y:S02]  /*5990*/  HMMA.16816.F16 R46, R88.reuse, R84, R46 ;  /* 0x00000054582e723c */ /* 0x040fe4000000082e */
[----:B------:R-:W-:Y:S01]  /*59a0*/  IMAD.IADD R151, R151, 0x1, R178 ;  /* 0x0000000197977824 */ /* 0x000fe200078e02b2 */
[----:B------:R-:W2:Y:S01]  /*59b0*/  LDSM.16.M88.4 R128, [R0+UR4+0x2400] ;  /* 0x002400040080783b */ /* 0x000ea20008000200 */
[----:B------:R-:W-:Y:S01]  /*59c0*/  LOP3.LUT P5, RZ, R137, 0x10, RZ, 0xc0, !PT ;  /* 0x0000001089ff7812 */ /* 0x000fe200078ac0ff */
[----:B------:R-:W-:Y:S01]  /*59d0*/  VIADD R137, R155, UR15 ;  /* 0x0000000f9b897c36 */ /* 0x000fe20008000000 */
[C---:B------:R-:W-:Y:S01]  /*59e0*/  HMMA.16816.F16 R44, R88.reuse, R82, R44 ;  /* 0x00000052582c723c */ /* 0x040fe2000000082c */
[----:B------:R-:W-:Y:S01]  /*59f0*/  @UP0 UIADD3 UR4, UR4, 0x80, URZ ;  /* 0x0000008004040890 */ /* 0x000fe2000fffe03f */
[----:B------:R-:W-:Y:S01]  /*5a00*/  IMAD.MOV.U32 R197, RZ, RZ, R175 ;  /* 0x000000ffffc57224 */ /* 0x000fe200078e00af */
[----:B------:R-:W-:Y:S02]  /*5a10*/  @!UP0 UIADD3 UR4, UR11, -0x100, URZ ;  /* 0xffffff000b048890 */ /* 0x000fe4000fffe03f */
[----:B------:R-:W-:Y:S01]  /*5a20*/  @!PT LDS RZ, [RZ] ;  /* 0x00000000fffff984 */ /* 0x000fe20000000800 */
[----:B------:R-:W-:Y:S01]  /*5a30*/  @!PT LDS RZ, [RZ] ;  /* 0x00000000fffff984 */ /* 0x000fe20000000800 */
[----:B------:R-:W-:Y:S01]  /*5a40*/  @!PT LDS RZ, [RZ] ;  /* 0x00000000fffff984 */ /* 0x000fe20000000800 */
[----:B------:R3:W-:Y:S01]  /*5a50*/  LDGSTS.E.LTC128B.128 [R183+0xc00], desc[UR16][R184.64], !P1 ;  /* 0x00c00000b8b77fae */ /* 0x0007e2000c921d50 */
[C---:B------:R-:W-:Y:S01]  /*5a60*/  HMMA.16816.F16 R42, R88.reuse, R80, R42 ;  /* 0x00000050582a723c */ /* 0x040fe2000000082a */
[----:B------:R-:W-:Y:S01]  /*5a70*/  @UP1 UIADD3 UR15, UR15, 0x2000, URZ ;  /* 0x000020000f0f1890 */ /* 0x000fe2000fffe03f */
[-C--:B------:R-:W-:Y:S01]  /*5a80*/  ISETP.GE.AND P1, PT, R146, R177.reuse, PT ;  /* 0x000000b19200720c */ /* 0x080fe20003f26270 */
[----:B------:R-:W-:Y:S03]  /*5a90*/  @!UP1 UIADD3 UR15, UR9, -0x4000, URZ ;  /* 0xffffc000090f9890 */ /* 0x000fe6000fffe03f */
[C---:B------:R-:W-:Y:S06]  /*5aa0*/  HMMA.16816.F16 R40, R88.reuse, R78, R40 ;  /* 0x0000004e5828723c */ /* 0x040fec0000000828 */
[C---:B------:R-:W-:Y:S03]  /*5ab0*/  HMMA.16816.F16 R38, R88.reuse, R76, R38 ;  /* 0x0000004c5826723c */ /* 0x040fe60000000826 */
[----:B------:R-:W5:Y:S02]  /*5ac0*/  @P1 LDC R136, c[0x0][0x22c] ;  /* 0x00008b00ff881b82 */ /* 0x000f640000000800 */
[----:B------:R-:W-:Y:S01]  /*5ad0*/  @P1 IMAD.MOV.U32 R146, RZ, RZ, R139 ;  /* 0x000000ffff921224 */ /* 0x000fe200078e008b */
[C---:B------:R-:W-:Y:S06]  /*5ae0*/  HMMA.16816.F16 R36, R88.reuse, R74, R36 ;  /* 0x0000004a5824723c */ /* 0x040fec0000000824 */
[-C--:B------:R-:W-:Y:S02]  /*5af0*/  HMMA.16816.F16 R34, R88, R72.reuse, R34 ;  /* 0x000000485822723c */ /* 0x080fe40000000822 */
[----:B---3--:R-:W-:Y:S04]  /*5b00*/  IMAD.MOV.U32 R183, RZ, RZ, R179 ;  /* 0x000000ffffb77224 */ /* 0x008fe800078e00b3 */
[C---:B------:R-:W-:Y:S01]  /*5b10*/  HMMA.16816.F16 R32, R92.reuse, R72, R32 ;  /* 0x000000485c20723c */ /* 0x040fe20000000820 */
[----:B------:R3:W-:Y:S02]  /*5b20*/  LDGSTS.E.LTC128B.128 [R195+0xc00], desc[UR16][R182.64], !P0 ;  /* 0x00c00000b6c37fae */ /* 0x0007e4000c121d50 */
[----:B------:R-:W-:Y:S03]  /*5b30*/  ISETP.GE.AND P0, PT, R151, R177, PT ;  /* 0x000000b19700720c */ /* 0x000fe60003f06270 */
[C---:B------:R-:W-:Y:S03]  /*5b40*/  HMMA.16816.F16 R30, R92.reuse, R74, R30 ;  /* 0x0000004a5c1e723c */ /* 0x040fe6000000081e */
[----:B------:R-:W-:Y:S03]  /*5b50*/  LDGSTS.E.BYPASS.LTC128B.128 [R137], desc[UR16][R192.64], P5 ;  /* 0x00000000c0897fae */ /* 0x000fe6000a901d50 */
[C---:B------:R-:W-:Y:S04]  /*5b60*/  HMMA.16816.F16 R28, R92.reuse, R76, R28 ;  /* 0x0000004c5c1c723c */ /* 0x040fe8000000081c */
[----:B------:R-:W4:Y:S01]  /*5b70*/  @P0 LDC R194, c[0x0][0x23c] ;  /* 0x00008f00ffc20b82 */ /* 0x000f220000000800 */
[----:B------:R1:W-:Y:S01]  /*5b80*/  LDGSTS.E.BYPASS.LTC128B.128 [R137+0x80], desc[UR16][R192.64+0x80], P4 ;  /* 0x00080080c0897fae */ /* 0x0003e2000a101d50 */
[C---:B------:R-:W-:Y:S06]  /*5b90*/  HMMA.16816.F16 R26, R92.reuse, R78, R26 ;  /* 0x0000004e5c1a723c */ /* 0x040fec000000081a */
[----:B------:R-:W2:Y:S01]  /*5ba0*/  @P0 LDC R185, c[0x0][0x22c] ;  /* 0x00008b00ffb90b82 */ /* 0x000ea20000000800 */
[----:B------:R-:W-:Y:S01]  /*5bb0*/  @P0 IMAD.MOV.U32 R151, RZ, RZ, R139 ;  /* 0x000000ffff970224 */ /* 0x000fe200078e008b */
[C---:B------:R-:W-:Y:S01]  /*5bc0*/  HMMA.16816.F16 R24, R92.reuse, R80, R24 ;  /* 0x000000505c18723c */ /* 0x040fe20000000818 */
[----:B------:R-:W0:Y:S05]  /*5bd0*/  LDGDEPBAR ;  /* 0x00000000000079af */ /* 0x000e2a0000000000 */
[----:B---3--:R-:W3:Y:S01]  /*5be0*/  @P1 LDC R183, c[0x0][0x23c] ;  /* 0x00008f00ffb71b82 */ /* 0x008ee20000000800 */
[C---:B------:R-:W-:Y:S06]  /*5bf0*/  HMMA.16816.F16 R22, R92.reuse, R82, R22 ;  /* 0x000000525c16723c */ /* 0x040fec0000000816 */
[C---:B------:R-:W-:Y:S06]  /*5c00*/  HMMA.16816.F16 R20, R92.reuse, R84, R20 ;  /* 0x000000545c14723c */ /* 0x040fec0000000814 */
[-C--:B------:R-:W-:Y:S06]  /*5c10*/  HMMA.16816.F16 R18, R92, R86.reuse, R18 ;  /* 0x000000565c12723c */ /* 0x080fec0000000812 */
[C---:B------:R-:W-:Y:S05]  /*5c20*/  HMMA.16816.F16 R16, R96.reuse, R86, R16 ;  /* 0x000000566010723c */ /* 0x040fea0000000810 */
[----:B---3--:R-:W-:Y:S01]  /*5c30*/  @P1 IMAD.IADD R183, R152, 0x1, R183 ;  /* 0x0000000198b71824 */ /* 0x008fe200078e02b7 */
[C---:B------:R-:W-:Y:S01]  /*5c40*/  HMMA.16816.F16 R14, R96.reuse, R84, R14 ;  /* 0x00000054600e723c */ /* 0x040fe2000000080e */
[----:B------:R-:W-:Y:S04]  /*5c50*/  DEPBAR.LE SB0, 0x1 ;  /* 0x000080400000791a */ /* 0x000fe80000000000 */
[----:B------:R-:W-:Y:S01]  /*5c60*/  BAR.SYNC.DEFER_BLOCKING 0x0 ;  /* 0x0000000000007b1d */ /* 0x000fe20000010000 */
[C---:B------:R-:W-:Y:S04]  /*5c70*/  HMMA.16816.F16 R12, R96.reuse, R82, R12 ;  /* 0x00000052600c723c */ /* 0x040fe8000000080c */
[----:B-----5:R-:W-:Y:S01]  /*5c80*/  @P1 ISETP.GE.AND P2, PT, R183, R136, PT ;  /* 0x00000088b700120c */ /* 0x020fe20003f46270 */
[----:B----4-:R-:W-:Y:S01]  /*5c90*/  @P0 IMAD.IADD R194, R153, 0x1, R194 ;  /* 0x0000000199c20824 */ /* 0x010fe200078e02c2 */
[C---:B------:R-:W-:Y:S02]  /*5ca0*/  HMMA.16816.F16 R10, R96.reuse, R80, R10 ;  /* 0x00000050600a723c */ /* 0x040fe4000000080a */
[----:B------:R-:W-:Y:S02]  /*5cb0*/  @P1 SEL R196, R180, 0x2, !P2 ;  /* 0x00000002b4c41807 */ /* 0x000fe40005000000 */
[----:B--2---:R-:W-:Y:S01]  /*5cc0*/  @P0 ISETP.GE.AND P3, PT, R194, R185, PT ;  /* 0x000000b9c200020c */ /* 0x004fe20003f66270 */
[----:B------:R-:W-:Y:S01]  /*5cd0*/  IMAD.MOV.U32 R185, RZ, RZ, RZ ;  /* 0x000000ffffb97224 */ /* 0x000fe200078e00ff */
[C---:B------:R-:W-:Y:S02]  /*5ce0*/  HMMA.16816.F16 R8, R96.reuse, R78, R8 ;  /* 0x0000004e6008723c */ /* 0x040fe40000000808 */
[----:B------:R-:W-:Y:S03]  /*5cf0*/  ISETP.NE.AND P4, PT, R196, 0x2, PT ;  /* 0x00000002c400780c */ /* 0x000fe60003f85270 */
[----:B------:R-:W-:Y:S01]  /*5d00*/  @P0 SEL R185, R180, 0x2, !P3 ;  /* 0x00000002b4b90807 */ /* 0x000fe20005800000 */
[C---:B------:R-:W-:Y:S02]  /*5d10*/  HMMA.16816.F16 R6, R96.reuse, R76, R6 ;  /* 0x0000004c6006723c */ /* 0x040fe40000000806 */
[----:B------:R-:W-:Y:S03]  /*5d20*/  IMAD R195, R196, 0x8, R161 ;  /* 0x00000008c4c37824 */ /* 0x000fe600078e02a1 */
[----:B------:R-:W-:Y:S01]  /*5d30*/  @P1 SEL R201, R164, R162, !P2 ;  /* 0x000000a2a4c91207 */ /* 0x000fe20005000000 */
[C---:B------:R-:W-:Y:S01]  /*5d40*/  HMMA.16816.F16 R4, R96.reuse, R74, R4 ;  /* 0x0000004a6004723c */ /* 0x040fe20000000804 */
[----:B-1----:R-:W1:Y:S01]  /*5d50*/  @P1 LDC.64 R136, c[0x0][0x300] ;  /* 0x0000c000ff881b82 */ /* 0x002e620000000a00 */
[----:B------:R2:W3:Y:S03]  /*5d60*/  LDSM.16.M88.4 R68, [R134+UR4] ;  /* 0x000000048644783b */ /* 0x0004e60008000200 */
[-C--:B------:R-:W-:Y:S01]  /*5d70*/  @P1 SEL R152, R183, R160.reuse, !P2 ;  /* 0x000000a0b7981207 */ /* 0x080fe20005000000 */
[----:B------:R-:W-:Y:S03]  /*5d80*/  HMMA.16816.F16 R2, R96, R72, R2 ;  /* 0x000000486002723c */ /* 0x000fe60000000802 */
[----:B------:R4:W5:Y:S02]  /*5d90*/  LDC.64 R198, c[0x0][R195+0x210] ;  /* 0x00008400c3c67b82 */ /* 0x0009640000000a00 */
[----:B------:R-:W-:Y:S01]  /*5da0*/  IMAD R196, R185, 0x8, R176 ;  /* 0x00000008b9c47824 */ /* 0x000fe200078e02b0 */
[----:B------:R2:W3:Y:S01]  /*5db0*/  LDSM.16.M88.4 R88, [R134+UR4+0xc00] ;  /* 0x000c00048658783b */ /* 0x0004e20008000200 */
[----:B------:R-:W-:-:S01]  /*5dc0*/  @P0 SEL R153, R194, R160, !P3 ;  /* 0x000000a0c2990207 */ /* 0x000fc20005800000 */
[C---:B------:R-:W-:Y:S04]  /*5dd0*/  HMMA.16816.F16 R64, R100.reuse, R104, R64 ;  /* 0x000000686440723c */ /* 0x040fe80000000840 */
[----:B------:R-:W-:Y:S02]  /*5de0*/  VIADD R183, R187, 0xffffffff ;  /* 0xffffffffbbb77836 */ /* 0x000fe40000000000 */
[C---:B------:R-:W-:Y:S01]  /*5df0*/  HMMA.16816.F16 R62, R100.reuse, R106, R62 ;  /* 0x0000006a643e723c */ /* 0x040fe2000000083e */
[----:B------:R2:W3:Y:S05]  /*5e00*/  LDSM.16.M88.4 R92, [R134+UR4+0x1800] ;  /* 0x00180004865c783b */ /* 0x0004ea0008000200 */
[C---:B------:R-:W-:Y:S02]  /*5e10*/  HMMA.16816.F16 R60, R100.reuse, R108, R60 ;  /* 0x0000006c643c723c */ /* 0x040fe4000000083c */
[----:B-1----:R-:W-:Y:S01]  /*5e20*/  @P1 IADD3 R197, P5, R201, R136, RZ ;  /* 0x00000088c9c51210 */ /* 0x002fe20007fbe0ff */
[----:B------:R2:W3:Y:S01]  /*5e30*/  LDSM.16.M88.4 R96, [R134+UR4+0x2400] ;  /* 0x002400048660783b */ /* 0x0004e20008000200 */
[----:B----4-:R-:W4:Y:S01]  /*5e40*/  LDC.64 R200, c[0x0][R196+0x210] ;  /* 0x00008400c4c87b82 */ /* 0x010f220000000a00 */
[----:B------:R-:W-:Y:S01]  /*5e50*/  @P1 SEL R136, R171, R135, !P2 ;  /* 0x00000087ab881207 */ /* 0x000fe20005000000 */
[C---:B------:R-:W-:Y:S02]  /*5e60*/  HMMA.16816.F16 R58, R100.reuse, R110, R58 ;  /* 0x0000006e643a723c */ /* 0x040fe4000000083a */
[----:B------:R-:W-:Y:S03]  /*5e70*/  IMAD.MOV.U32 R195, RZ, RZ, R174 ;  /* 0x000000ffffc37224 */ /* 0x000fe600078e00ae */
[----:B------:R2:W3:Y:S01]  /*5e80*/  LDSM.16.MT88.4 R72, [R133+UR5] ;  /* 0x000000058548783b */ /* 0x0004e20008004200 */
[C---:B------:R-:W-:Y:S02]  /*5e90*/  HMMA.16816.F16 R56, R100.reuse, R112, R56 ;  /* 0x000000706438723c */ /* 0x040fe40000000838 */
[----:B------:R-:W-:Y:S02]  /*5ea0*/  @P1 IMAD.X R195, R136, 0x1, R137, P5 ;  /* 0x0000000188c31824 */ /* 0x000fe400028e0689 */
[----:B------:R-:W1:Y:S01]  /*5eb0*/  @!P4 LDC R137, c[0x0][0x2d8] ;  /* 0x0000b600ff89cb82 */ /* 0x000e620000000800 */
[----:B-----5:R-:W-:Y:S01]  /*5ec0*/  IADD3 R192, P6, P5, R192, R198, -R197 ;  /* 0x000000c6c0c07210 */ /* 0x020fe20007dde8c5 */
[C---:B------:R-:W-:Y:S01]  /*5ed0*/  HMMA.16816.F16 R54, R100.reuse, R114, R54 ;  /* 0x000000726436723c */ /* 0x040fe20000000836 */
[----:B------:R2:W3:Y:S01]  /*5ee0*/  LDSM.16.MT88.4 R76, [R132+UR5] ;  /* 0x00000005844c783b */ /* 0x0004e20008004200 */
[----:B------:R-:W-:Y:S03]  /*5ef0*/  VIADD R197, R158, UR18 ;  /* 0x000000129ec57c36 */ /* 0x000fe60008000000 */
[----:B------:R-:W-:Y:S01]  /*5f00*/  IADD3.X R193, R193, R199, ~R195, P6, P5 ;  /* 0x000000c7c1c17210 */ /* 0x000fe200037eacc3 */
[C---:B------:R-:W-:Y:S01]  /*5f10*/  HMMA.16816.F16 R52, R100.reuse, R116, R52 ;  /* 0x000000746434723c */ /* 0x040fe20000000834 */
[----:B------:R-:W-:Y:S01]  /*5f20*/  IMAD.MOV.U32 R195, RZ, RZ, RZ ;  /* 0x000000ffffc37224 */ /* 0x000fe200078e00ff */
[----:B------:R-:W-:Y:S01]  /*5f30*/  ISETP.NE.AND P6, PT, R185, 0x2, PT ;  /* 0x00000002b900780c */ /* 0x000fe20003fc5270 */
[----:B------:R2:W3:Y:S02]  /*5f40*/  LDSM.16.MT88.4 R80, [R67+UR5] ;  /* 0x000000054350783b */ /* 0x0004e40008004200 */
[----:B------:R-:W-:Y:S01]  /*5f50*/  @P0 SEL R195, R173, R138, !P3 ;  /* 0x0000008aadc30207 */ /* 0x000fe20005800000 */
[-C--:B------:R-:W-:Y:S01]  /*5f60*/  HMMA.16816.F16 R50, R100, R118.reuse, R50 ;  /* 0x000000766432723c */ /* 0x080fe20000000832 */
[----:B------:R-:W-:Y:S01]  /*5f70*/  IMAD.MOV.U32 R185, RZ, RZ, RZ ;  /* 0x000000ffffb97224 */ /* 0x000fe200078e00ff */
[----:B------:R-:W-:Y:S03]  /*5f80*/  @P0 SEL R185, R168, R166, !P3 ;  /* 0x000000a6a8b90207 */ /* 0x000fe60005800000 */
[----:B------:R2:W3:Y:S01]  /*5f90*/  LDSM.16.MT88.4 R84, [R66+UR5] ;  /* 0x000000054254783b */ /* 0x0004e20008004200 */
[C---:B------:R-:W-:Y:S03]  /*5fa0*/  HMMA.16816.F16 R48, R120.reuse, R118, R48 ;  /* 0x000000767830723c */ /* 0x040fe60000000830 */
[----:B------:R-:W5:Y:S02]  /*5fb0*/  @!P6 LDC R136, c[0x0][0x2b0] ;  /* 0x0000ac00ff88eb82 */ /* 0x000f640000000800 */
[----:B----4-:R-:W-:Y:S01]  /*5fc0*/  IADD3 R185, P5, R200, -R185, RZ ;  /* 0x800000b9c8b97210 */ /* 0x010fe20007fbe0ff */
[C---:B------:R-:W-:Y:S02]  /*5fd0*/  HMMA.16816.F16 R46, R120.reuse, R116, R46 ;  /* 0x00000074782e723c */ /* 0x040fe4000000082e */
[----:B-1----:R-:W-:Y:S03]  /*5fe0*/  @!P4 IMAD.IADD R154, R154, 0x1, R137 ;  /* 0x000000019a9ac824 */ /* 0x002fe600078e0289 */
[-C--:B------:R-:W-:Y:S01]  /*5ff0*/  IADD3 R144, P4, R144, R185.reuse, RZ ;  /* 0x000000b990907210 */ /* 0x080fe20007f9e0ff */
[C---:B------:R-:W-:Y:S02]  /*6000*/  HMMA.16816.F16 R44, R120.reuse, R114, R44 ;  /* 0x00000072782c723c */ /* 0x040fe4000000082c */
[----:B------:R-:W-:Y:S03]  /*6010*/  IMAD.X R200, R201, 0x1, ~R195, P5 ;  /* 0x00000001c9c87824 */ /* 0x000fe600028e0ec3 */
[-C--:B------:R-:W-:Y:S01]  /*6020*/  IADD3 R142, P5, R142, R185.reuse, RZ ;  /* 0x000000b98e8e7210 */ /* 0x080fe20007fbe0ff */
[C---:B------:R-:W-:Y:S02]  /*6030*/  HMMA.16816.F16 R42, R120.reuse, R112, R42 ;  /* 0x00000070782a723c */ /* 0x040fe4000000082a */
[--C-:B------:R-:W-:Y:S03]  /*6040*/  IMAD.X R145, R145, 0x1, R200.reuse, P4 ;  /* 0x0000000191917824 */ /* 0x100fe600020e06c8 */
[----:B------:R-:W-:Y:S01]  /*6050*/  IMAD.X R143, R143, 0x1, R200, P5 ;  /* 0x000000018f8f7824 */ /* 0x000fe200028e06c8 */
[C---:B------:R-:W-:Y:S02]  /*6060*/  HMMA.16816.F16 R40, R120.reuse, R110, R40 ;  /* 0x0000006e7828723c */ /* 0x040fe40000000828 */
[----:B------:R-:W-:Y:S03]  /*6070*/  VIADD R195, R157, UR18 ;  /* 0x000000129dc37c36 */ /* 0x000fe60008000000 */
[-C--:B------:R-:W-:Y:S01]  /*6080*/  IADD3 R184, P2, R184, R185.reuse, RZ ;  /* 0x000000b9b8b87210 */ /* 0x080fe20007f5e0ff */
[C---:B------:R-:W-:Y:S02]  /*6090*/  HMMA.16816.F16 R38, R120.reuse, R108, R38 ;  /* 0x0000006c7826723c */ /* 0x040fe40000000826 */
[----:B------:R-:W-:Y:S03]  /*60a0*/  IADD3 R182, P3, R182, R185, RZ ;  /* 0x000000b9b6b67210 */ /* 0x000fe60007f7e0ff */
[----:B-----5:R-:W-:Y:S01]  /*60b0*/  @!P6 IMAD.IADD R159, R159, 0x1, R136 ;  /* 0x000000019f9fe824 */ /* 0x020fe200078e0288 */
[C---:B------:R-:W-:Y:S02]  /*60c0*/  HMMA.16816.F16 R36, R120.reuse, R106, R36 ;  /* 0x0000006a7824723c */ /* 0x040fe40000000824 */
[----:B------:R-:W-:Y:S02]  /*60d0*/  SHF.L.U32 R136, R180, R151, RZ ;  /* 0x00000097b4887219 */ /* 0x000fe400000006ff */
[----:B------:R-:W-:Y:S01]  /*60e0*/  ISETP.GE.U32.AND P0, PT, R159, UR8, PT ;  /* 0x000000089f007c0c */ /* 0x000fe2000bf06070 */
[--C-:B------:R-:W-:Y:S01]  /*60f0*/  IMAD.X R181, R181, 0x1, R200.reuse, P2 ;  /* 0x00000001b5b57824 */ /* 0x100fe200010e06c8 */
[-C--:B------:R-:W-:Y:S02]  /*6100*/  HMMA.16816.F16 R34, R120, R104.reuse, R34 ;  /* 0x000000687822723c */ /* 0x080fe40000000822 */
[----:B------:R-:W-:Y:S03]  /*6110*/  ISETP.GE.AND P2, PT, R154, UR8, PT ;  /* 0x000000089a007c0c */ /* 0x000fe6000bf46270 */
[----:B------:R-:W-:Y:S01]  /*6120*/  SEL R150, R150, RZ, !P0 ;  /* 0x000000ff96967207 */ /* 0x000fe20004000000 */
[C---:B------:R-:W-:Y:S05]  /*6130*/  HMMA.16816.F16 R32, R124.reuse, R104, R32 ;  /* 0x000000687c20723c */ /* 0x040fea0000000820 */
[----:B------:R-:W-:Y:S01]  /*6140*/  SEL R149, R149, RZ, !P0 ;  /* 0x000000ff95957207 */ /* 0x000fe20004000000 */
[C---:B------:R-:W-:Y:S02]  /*6150*/  HMMA.16816.F16 R30, R124.reuse, R106, R30 ;  /* 0x0000006a7c1e723c */ /* 0x040fe4000000081e */
[----:B------:R-:W-:Y:S03]  /*6160*/  SEL R148, R148, RZ, !P0 ;  /* 0x000000ff94947207 */ /* 0x000fe60004000000 */
        /* <DEDUP_REMOVED lines=8> */
[----:B------:R-:W-:Y:S03]  /*61f0*/  LOP3.LUT P0, RZ, R136, R149, RZ, 0xc0, !PT ;  /* 0x0000009588ff7212 */ /* 0x000fe6000780c0ff */
[----:B------:R-:W-:Y:S01]  /*6200*/  @P2 LOP3.LUT R186, R186, 0xfffffffc, RZ, 0xc0, !PT ;  /* 0xfffffffcbaba2812 */ /* 0x000fe200078ec0ff */
[C---:B------:R-:W-:Y:S02]  /*6210*/  HMMA.16816.F16 R22, R124.reuse, R114, R22 ;  /* 0x000000727c16723c */ /* 0x040fe40000000816 */
[----:B------:R-:W-:Y:S03]  /*6220*/  LOP3.LUT P2, RZ, R136, R147, RZ, 0xc0, !PT ;  /* 0x0000009388ff7212 */ /* 0x000fe6000784c0ff */
[----:B------:R-:W-:Y:S01]  /*6230*/  VIADD R137, R154, 0x4 ;  /* 0x000000049a897836 */ /* 0x000fe20000000000 */
[C---:B------:R-:W-:Y:S02]  /*6240*/  HMMA.16816.F16 R20, R124.reuse, R116, R20 ;  /* 0x000000747c14723c */ /* 0x040fe40000000814 */
[----:B------:R-:W-:Y:S02]  /*6250*/  IMAD.X R179, R179, 0x1, R200, P3 ;  /* 0x00000001b3b37824 */ /* 0x000fe400018e06c8 */
[----:B------:R-:W-:Y:S02]  /*6260*/  ISETP.GE.AND P3, PT, R137, UR8, PT ;  /* 0x0000000889007c0c */ /* 0x000fe4000bf66270 */
[-C--:B------:R-:W-:Y:S02]  /*6270*/  HMMA.16816.F16 R18, R124, R118.reuse, R18 ;  /* 0x000000767c12723c */ /* 0x080fe40000000812 */
[----:B------:R-:W-:Y:S04]  /*6280*/  SHF.L.U32 R137, R180, R153, RZ ;  /* 0x00000099b4897219 */ /* 0x000fe800000006ff */
[C---:B------:R-:W-:Y:S03]  /*6290*/  HMMA.16816.F16 R16, R128.reuse, R118, R16 ;  /* 0x000000768010723c */ /* 0x040fe60000000810 */
[C---:B------:R-:W-:Y:S02]  /*62a0*/  LOP3.LUT P1, RZ, R137.reuse, R150, RZ, 0xc0, !PT ;  /* 0x0000009689ff7212 */ /* 0x040fe4000782c0ff */
[----:B------:R-:W-:Y:S01]  /*62b0*/  @P3 LOP3.LUT R186, R186, 0xfffffff3, RZ, 0xc0, !PT ;  /* 0xfffffff3baba3812 */ /* 0x000fe200078ec0ff */
[C---:B------:R-:W-:Y:S01]  /*62c0*/  HMMA.16816.F16 R14, R128.reuse, R116, R14 ;  /* 0x00000074800e723c */ /* 0x040fe2000000080e */
[----:B------:R-:W-:Y:S02]  /*62d0*/  PLOP3.LUT P0, PT, P1, P0, PT, 0x2a, 0x0 ;  /* 0x000000000000781c */ /* 0x000fe40000f00572 */
[----:B------:R-:W-:Y:S02]  /*62e0*/  LOP3.LUT P3, RZ, R137, R148, RZ, 0xc0, !PT ;  /* 0x0000009489ff7212 */ /* 0x000fe4000786c0ff */
[C---:B------:R-:W-:Y:S01]  /*62f0*/  IMAD.SHL.U32 R185, R186.reuse, 0x10, RZ ;  /* 0x00000010bab97824 */ /* 0x040fe200078e00ff */
[C---:B------:R-:W-:Y:S01]  /*6300*/  HMMA.16816.F16 R12, R128.reuse, R114, R12 ;  /* 0x00000072800c723c */ /* 0x040fe2000000080c */
[----:B------:R-:W-:Y:S01]  /*6310*/  PLOP3.LUT P1, PT, P3, P2, PT, 0x2a, 0x0 ;  /* 0x000000000000781c */ /* 0x000fe20001f24572 */
[----:B------:R-:W-:Y:S02]  /*6320*/  IMAD.SHL.U32 R137, R186, 0x8, RZ ;  /* 0x00000008ba897824 */ /* 0x000fe400078e00ff */
[----:B------:R-:W-:Y:S01]  /*6330*/  LOP3.LUT P5, RZ, R185, 0x10, RZ, 0xc0, !PT ;  /* 0x00000010b9ff7812 */ /* 0x000fe200078ac0ff */
[----:B------:R-:W-:Y:S01]  /*6340*/  VIADD R185, R156, UR15 ;  /* 0x0000000f9cb97c36 */ /* 0x000fe20008000000 */
[C---:B------:R-:W-:Y:S02]  /*6350*/  HMMA.16816.F16 R10, R128.reuse, R112, R10 ;  /* 0x00000070800a723c */ /* 0x040fe4000000080a */
[----:B------:R-:W-:Y:S01]  /*6360*/  @!PT LDS RZ, [RZ] ;  /* 0x00000000fffff984 */ /* 0x000fe20000000800 */
[----:B------:R-:W-:Y:S01]  /*6370*/  @!PT LDS RZ, [RZ] ;  /* 0x00000000fffff984 */ /* 0x000fe20000000800 */
[----:B------:R-:W-:Y:S01]  /*6380*/  @!PT LDS RZ, [RZ] ;  /* 0x00000000fffff984 */ /* 0x000fe20000000800 */
[----:B------:R2:W-:Y:S01]  /*6390*/  LDGSTS.E.LTC128B.128 [R197], desc[UR16][R142.64], !P0 ;  /* 0x000000008ec57fae */ /* 0x0005e2000c121d50 */
[----:B------:R-:W-:Y:S02]  /*63a0*/  LOP3.LUT P4, RZ, R137, 0x10, RZ, 0xc0, !PT ;  /* 0x0000001089ff7812 */ /* 0x000fe4000788c0ff */
[----:B------:R-:W-:Y:S01]  /*63b0*/  IADD3 R136, P0, R192, UR6, RZ ;  /* 0x00000006c0887c10 */ /* 0x000fe2000ff1e0ff */
[C---:B------:R-:W-:Y:S04]  /*63c0*/  HMMA.16816.F16 R8, R128.reuse, R110, R8 ;  /* 0x0000006e8008723c */ /* 0x040fe80000000808 */
[----:B------:R2:W-:Y:S01]  /*63d0*/  LDGSTS.E.LTC128B.128 [R195], desc[UR16][R144.64], !P1 ;  /* 0x0000000090c37fae */ /* 0x0005e2000c921d50 */
[----:B------:R-:W-:Y:S01]  /*63e0*/  IADD3.X R137, R193, UR7, RZ, P0, !PT ;  /* 0x00000007c1897c10 */ /* 0x000fe200087fe4ff */
[C---:B------:R-:W-:Y:S02]  /*63f0*/  HMMA.16816.F16 R6, R128.reuse, R108, R6 ;  /* 0x0000006c8006723c */ /* 0x040fe40000000806 */
[----:B------:R-:W-:Y:S03]  /*6400*/  ISETP.GT.AND P0, PT, R187, -0x1, PT ;  /* 0xffffffffbb00780c */ /* 0x000fe60003f04270 */
[----:B------:R-:W-:Y:S01]  /*6410*/  IMAD.MOV.U32 R187, RZ, RZ, R183 ;  /* 0x000000ffffbb7224 */ /* 0x000fe200078e00b7 */
[----:B------:R2:W-:Y:S01]  /*6420*/  LDGSTS.E.BYPASS.LTC128B.128 [R185], desc[UR16][R192.64], P5 ;  /* 0x00000000c0b97fae */ /* 0x0005e2000a901d50 */
[C---:B------:R-:W-:Y:S06]  /*6430*/  HMMA.16816.F16 R4, R128.reuse, R106, R4 ;  /* 0x0000006a8004723c */ /* 0x040fec0000000804 */
[----:B------:R-:W-:Y:S01]  /*6440*/  HMMA.16816.F16 R2, R128, R104, R2 ;  /* 0x000000688002723c */ /* 0x000fe20000000802 */
[----:B------:R2:W-:Y:S05]  /*6450*/  LDGSTS.E.BYPASS.LTC128B.128 [R185+0x80], desc[UR16][R192.64+0x80], P4 ;  /* 0x00080080c0b97fae */ /* 0x0005ea000a101d50 */
[----:B------:R-:W-:Y:S10]  /*6460*/  @P0 BRA `(.L_x_8) ;  /* 0xfffffff000880947 */ /* 0x000ff4000383ffff */
.L_x_7:
[----:B------:R-:W0:Y:S04]  /*6470*/  LDGDEPBAR ;  /* 0x00000000000079af */ /* 0x000e280000000000 */
[----:B------:R-:W0:Y:S01]  /*6480*/  LDGDEPBAR ;  /* 0x00000000000079af */ /* 0x000e220000000000 */
[----:B------:R-:W-:-:S04]  /*6490*/  DEPBAR.LE SB0, 0x0 ;  /* 0x000080000000791a */ /* 0x000fc80000000000 */
[----:B------:R-:W-:Y:S06]  /*64a0*/  BAR.SYNC.DEFER_BLOCKING 0x0 ;  /* 0x0000000000007b1d */ /* 0x000fec0000010000 */
.L_x_0:
[----:B------:R-:W-:Y:S02]  /*64b0*/  ULDC.64 UR4, c[0x0][0x458] ;  /* 0x0001160000047ab9 */ /* 0x000fe40000000a00 */
[----:B------:R-:W-:-:S04]  /*64c0*/  ISETP.NE.U32.AND P0, PT, RZ, UR4, PT ;  /* 0x00000004ff007c0c */ /* 0x000fc8000bf05070 */
[----:B------:R-:W-:-:S13]  /*64d0*/  ISETP.NE.AND.EX P0, PT, RZ, UR5, PT, P0 ;  /* 0x00000005ff007c0c */ /* 0x000fda000bf05300 */
[----:B------:R-:W-:Y:S05]  /*64e0*/  @!P0 BRA `(.L_x_9) ;  /* 0x00000000001c8947 */ /* 0x000fea0003800000 */
[----:B--2---:R-:W1:Y:S02]  /*64f0*/  LDC.64 R66, c[0x0][0x458] ;  /* 0x00011600ff427b82 */ /* 0x004e640000000a00 */
[----:B-1----:R-:W2:Y:S02]  /*6500*/  LDG.E.64 R66, desc[UR16][R66.64] ;  /* 0x0000001042427981 */ /* 0x002ea4000c1e1b00 */
[----:B--2---:R-:W-:-:S04]  /*6510*/  ISETP.NE.U32.AND P0, PT, R66, RZ, PT ;  /* 0x000000ff4200720c */ /* 0x004fc80003f05070 */
[----:B------:R-:W-:-:S13]  /*6520*/  ISETP.NE.AND.EX P0, PT, R67, RZ, PT, P0 ;  /* 0x000000ff4300720c */ /* 0x000fda0003f05300 */
[----:B------:R-:W-:Y:S05]  /*6530*/  @!P0 BRA `(.L_x_9) ;  /* 0x0000000000088947 */ /* 0x000fea0003800000 */
[----:B---3--:R3:W5:Y:S01]  /*6540*/  LD.E.U16 R85, desc[UR16][R66.64] ;  /* 0x0000001042557980 */ /* 0x008762000c101500 */
[----:B------:R-:W-:Y:S05]  /*6550*/  BRA `(.L_x_10) ;  /* 0x0000000000247947 */ /* 0x000fea0003800000 */
.L_x_9:
[----:B------:R-:W-:Y:S02]  /*6560*/  ULDC.64 UR4, c[0x0][0x448] ;  /* 0x0001120000047ab9 */ /* 0x000fe40000000a00 */
[----:B------:R-:W-:-:S04]  /*6570*/  ISETP.NE.U32.AND P0, PT, RZ, UR4, PT ;  /* 0x00000004ff007c0c */ /* 0x000fc8000bf05070 */
[----:B------:R-:W-:-:S13]  /*6580*/  ISETP.NE.AND.EX P0, PT, RZ, UR5, PT, P0 ;  /* 0x00000005ff007c0c */ /* 0x000fda000bf05300 */
[----:B------:R-:W-:Y:S05]  /*6590*/  @!P0 BRA `(.L_x_11) ;  /* 0x00000000000c8947 */ /* 0x000fea0003800000 */
[----:B--2---:R-:W3:Y:S02]  /*65a0*/  LDC.64 R66, c[0x0][0x448] ;  /* 0x00011200ff427b82 */ /* 0x004ee40000000a00 */
[----:B---3--:R1:W5:Y:S01]  /*65b0*/  LDG.E.U16 R85, desc[UR16][R66.64] ;  /* 0x0000001042557981 */ /* 0x008362000c1e1500 */
[----:B------:R-:W-:Y:S05]  /*65c0*/  BRA `(.L_x_10) ;  /* 0x0000000000087947 */ /* 0x000fea0003800000 */
.L_x_11:
[----:B------:R-:W-:Y:S02]  /*65d0*/  ULDC.U16 UR4, c[0x0][0x440] ;  /* 0x0001100000047ab9 */ /* 0x000fe40000000400 */
[----:B---3--:R-:W-:-:S07]  /*65e0*/  MOV R85, UR4 ;  /* 0x0000000400557c02 */ /* 0x008fce0008000f00 */
.L_x_10:
[----:B------:R-:W-:Y:S02]  /*65f0*/  ULDC.64 UR4, c[0x0][0x460] ;  /* 0x0001180000047ab9 */ /* 0x000fe40000000a00 */
[----:B------:R-:W-:-:S04]  /*6600*/  ISETP.NE.U32.AND P0, PT, RZ, UR4, PT ;  /* 0x00000004ff007c0c */ /* 0x000fc8000bf05070 */
[----:B------:R-:W-:-:S13]  /*6610*/  ISETP.NE.AND.EX P0, PT, RZ, UR5, PT, P0 ;  /* 0x00000005ff007c0c */ /* 0x000fda000bf05300 */
[----:B------:R-:W-:Y:S05]  /*6620*/  @!P0 BRA `(.L_x_12) ;  /* 0x00000000001c8947 */ /* 0x000fea0003800000 */
[----:B-123--:R-:W1:Y:S02]  /*6630*/  LDC.64 R66, c[0x0][0x460] ;  /* 0x00011800ff427b82 */ /* 0x00ee640000000a00 */
[----:B-1----:R-:W2:Y:S02]  /*6640*/  LDG.E.64 R66, desc[UR16][R66.64] ;  /* 0x0000001042427981 */ /* 0x002ea4000c1e1b00 */
[----:B--2---:R-:W-:-:S04]  /*6650*/  ISETP.NE.U32.AND P0, PT, R66, RZ, PT ;  /* 0x000000ff4200720c */ /* 0x004fc80003f05070 */
[----:B------:R-:W-:-:S13]  /*6660*/  ISETP.NE.AND.EX P0, PT, R67, RZ, PT, P0 ;  /* 0x000000ff4300720c */ /* 0x000fda0003f05300 */
[----:B------:R-:W-:Y:S05]  /*6670*/  @!P0 BRA `(.L_x_12) ;  /* 0x0000000000088947 */ /* 0x000fea0003800000 */
[----:B------:R1:W5:Y:S01]  /*6680*/  LD.E.U16 R66, desc[UR16][R66.64] ;  /* 0x0000001042427980 */ /* 0x000362000c101500 */
[----:B------:R-:W-:Y:S05]  /*6690*/  BRA `(.L_x_13) ;  /* 0x0000000000247947 */ /* 0x000fea0003800000 */
.L_x_12:
[----:B------:R-:W-:Y:S02]  /*66a0*/  ULDC.64 UR4, c[0x0][0x450] ;  /* 0x0001140000047ab9 */ /* 0x000fe40000000a00 */
[----:B------:R-:W-:-:S04]  /*66b0*/  ISETP.NE.U32.AND P0, PT, RZ, UR4, PT ;  /* 0x00000004ff007c0c */ /* 0x000fc8000bf05070 */
[----:B------:R-:W-:-:S13]  /*66c0*/  ISETP.NE.AND.EX P0, PT, RZ, UR5, PT, P0 ;  /* 0x00000005ff007c0c */ /* 0x000fda000bf05300 */
[----:B------:R-:W-:Y:S05]  /*66d0*/  @!P0 BRA `(.L_x_14) ;  /* 0x00000000000c8947 */ /* 0x000fea0003800000 */
[----:B-123--:R-:W1:Y:S02]  /*66e0*/  LDC.64 R66, c[0x0][0x450] ;  /* 0x00011400ff427b82 */ /* 0x00ee640000000a00 */
[----:B-1----:R2:W5:Y:S01]  /*66f0*/  LDG.E.U16 R66, desc[UR16][R66.64] ;  /* 0x0000001042427981 */ /* 0x002562000c1e1500 */
[----:B------:R-:W-:Y:S05]  /*6700*/  BRA `(.L_x_13) ;  /* 0x0000000000087947 */ /* 0x000fea0003800000 */
.L_x_14:
[----:B------:R-:W-:Y:S02]  /*6710*/  ULDC.U16 UR4, c[0x0][0x442] ;  /* 0x0001108000047ab9 */ /* 0x000fe40000000400 */
[----:B-123--:R-:W-:-:S07]  /*6720*/  MOV R66, UR4 ;  /* 0x0000000400427c02 */ /* 0x00efce0008000f00 */
.L_x_13:
[----:B------:R-:W3:Y:S01]  /*6730*/  S2R R70, SR_CTAID.Y ;  /* 0x0000000000467919 */ /* 0x000ee20000002600 */
[----:B------:R-:W4:Y:S01]  /*6740*/  LDC.64 R68, c[0x0][0x260] ;  /* 0x00009800ff447b82 */ /* 0x000f220000000a00 */
[----:B------:R-:W-:Y:S01]  /*6750*/  IMAD.MOV.U32 R72, RZ, RZ, -0x1 ;  /* 0xffffffffff487424 */ /* 0x000fe200078e00ff */
[----:B------:R-:W-:Y:S01]  /*6760*/  LOP3.LUT R86, R86, 0xffffdfff, RZ, 0xc0, !PT ;  /* 0xffffdfff56567812 */ /* 0x000fe200078ec0ff */
[----:B------:R-:W1:Y:S01]  /*6770*/  S2R R76, SR_CTAID.X ;  /* 0x00000000004c7919 */ /* 0x000e620000002500 */
[----:B------:R-:W-:Y:S01]  /*6780*/  ULDC UR4, c[0x0][0x258] ;  /* 0x0000960000047ab9 */ /* 0x000fe20000000800 */
[----:B------:R-:W1:Y:S03]  /*6790*/  S2R R0, SR_TID.X ;  /* 0x0000000000007919 */ /* 0x000e660000002100 */
[----:B------:R-:W2:Y:S08]  /*67a0*/  LDC R84, c[0x0][0x470] ;  /* 0x00011c00ff547b82 */ /* 0x000eb00000000800 */
[----:B------:R-:W1:Y:S01]  /*67b0*/  LDC.64 R88, c[0x0][0x468] ;  /* 0x00011a00ff587b82 */ /* 0x000e620000000a00 */
[----:B----4-:R-:W-:-:S02]  /*67c0*/  ISETP.GE.AND P0, PT, R68, 0x2, PT ;  /* 0x000000024400780c */ /* 0x010fc40003f06270 */
[-C--:B------:R-:W-:Y:S02]  /*67d0*/  SHF.L.U32 R75, R72, R69.reuse, RZ ;  /* 0x00000045484b7219 */ /* 0x080fe400000006ff */
[----:B---3--:R-:W-:Y:S02]  /*67e0*/  SHF.L.U32 R70, R70, R69, RZ ;  /* 0x0000004546467219 */ /* 0x008fe400000006ff */
[----:B--2---:R-:W-:Y:S02]  /*67f0*/  ISETP.NE.OR P6, PT, R84, 0x1, !P0 ;  /* 0x000000015400780c */ /* 0x004fe400047c5670 */
[----:B-1----:R-:W-:Y:S02]  /*6800*/  LOP3.LUT R75, R76, R75, RZ, 0x30, !PT ;  /* 0x0000004b4c4b7212 */ /* 0x002fe400078e30ff */
[----:B------:R-:W-:Y:S02]  /*6810*/  ISETP.NE.AND P1, PT, R84, 0x1, PT ;  /* 0x000000015400780c */ /* 0x000fe40003f25270 */
[----:B------:R-:W-:Y:S01]  /*6820*/  SHF.R.S32.HI R76, RZ, R69, R76 ;  /* 0x00000045ff4c7219 */ /* 0x000fe2000001144c */
[----:B------:R-:W-:Y:S01]  /*6830*/  IMAD.IADD R75, R70, 0x1, R75 ;  /* 0x00000001464b7824 */ /* 0x000fe200078e024b */
[----:B------:R-:W-:-:S03]  /*6840*/  @P0 LOP3.LUT R86, R86, 0x2000, RZ, 0xfc, !PT ;  /* 0x0000200056560812 */ /* 0x000fc600078efcff */
[----:B------:R-:W-:Y:S01]  /*6850*/  IMAD R67, R75, UR4, R76 ;  /* 0x000000044b437c24 */ /* 0x000fe2000f8e024c */
[----:B------:R-:W-:-:S03]  /*6860*/  LOP3.LUT R86, R86, 0xffffbfff, RZ, 0xc0, !PT ;  /* 0xffffbfff56567812 */ /* 0x000fc600078ec0ff */
[----:B------:R-:W-:Y:S02]  /*6870*/  IMAD.WIDE R88, R67, 0x4, R88 ;  /* 0x0000000443587825 */ /* 0x000fe400078e0258 */
[----:B------:R-:W-:Y:S02]  /*6880*/  @P1 LOP3.LUT R86, R86, 0x4000, RZ, 0xfc, !PT ;  /* 0x0000400056561812 */ /* 0x000fe400078efcff */
[----:B------:R-:W-:Y:S01]  /*6890*/  IMAD.MOV.U32 R67, RZ, RZ, -0x1 ;  /* 0xffffffffff437424 */ /* 0x000fe200078e00ff */
[----:B------:R-:W-:Y:S06]  /*68a0*/  @P6 BRA `(.L_x_15) ;  /* 0x00000000002c6947 */ /* 0x000fec0003800000 */
[----:B------:R-:W-:Y:S01]  /*68b0*/  ISETP.GT.AND P0, PT, R0, RZ, PT ;  /* 0x000000ff0000720c */ /* 0x000fe20003f04270 */
[----:B------:R-:W-:Y:S01]  /*68c0*/  BSSY B0, `(.L_x_16) ;  /* 0x0000005000007945 */ /* 0x000fe20003800000 */
[----:B------:R-:W-:-:S11]  /*68d0*/  MOV R67, 0xffffffff ;  /* 0xffffffff00437802 */ /* 0x000fd60000000f00 */
[----:B------:R-:W-:Y:S05]  /*68e0*/  @P0 BRA `(.L_x_17) ;  /* 0x0000000000080947 */ /* 0x000fea0003800000 */
[----:B------:R1:W2:Y:S04]  /*68f0*/  LDG.E.STRONG.GPU R67, desc[UR16][R88.64] ;  /* 0x0000001058437981 */ /* 0x0002a8000c1ef900 */
[----:B--2---:R-:W-:Y:S01]  /*6900*/  CCTL.IVALL ;  /* 0x00000000ff00798f */ /* 0x004fe20002000000 */
.L_x_17:
[----:B------:R-:W-:Y:S05]  /*6910*/  BSYNC B0 ;  /* 0x0000000000007941 */ /* 0x000fea0003800000 */
.L_x_16:
[----:B------:R-:W2:Y:S02]  /*6920*/  S2UR UR4, SR_CTAID.Z ;  /* 0x00000000000479c3 */ /* 0x000ea40000002700 */
[----:B--2---:R-:W-:-:S13]  /*6930*/  ISETP.NE.AND P0, PT, RZ, UR4, PT ;  /* 0x00000004ff007c0c */ /* 0x004fda000bf05270 */
[----:B------:R-:W2:Y:S02]  /*6940*/  @P0 I2F.F16 R68, 0x1 ;  /* 0x0000000100440906 */ /* 0x000ea40000200c00 */
[----:B--2--5:R-:W-:-:S07]  /*6950*/  @P0 PRMT R66, R68, 0x7610, R66 ;  /* 0x0000761044420816 */ /* 0x024fce0000000042 */
.L_x_15:
[----:B------:R-:W2:Y:S01]  /*6960*/  LDC R77, c[0x0][0x414] ;  /* 0x00010500ff4d7b82 */ /* 0x000ea20000000800 */
[----:B------:R-:W-:Y:S01]  /*6970*/  ISETP.NE.AND P3, PT, R140, 0x1, PT ;  /* 0x000000018c00780c */ /* 0x000fe20003f65270 */
[----:B------:R-:W-:Y:S01]  /*6980*/  ULDC UR4, c[0x0][0x404] ;  /* 0x0001010000047ab9 */ /* 0x000fe20000000800 */
[----:B------:R-:W-:Y:S01]  /*6990*/  ISETP.NE.AND P4, PT, R141, 0x1, PT ;  /* 0x000000018d00780c */ /* 0x000fe20003f85270 */
[----:B------:R-:W-:Y:S01]  /*69a0*/  ULDC UR11, c[0x0][0x268] ;  /* 0x00009a00000b7ab9 */ /* 0x000fe20000000800 */
[----:B------:R-:W-:Y:S01]  /*69b0*/  LOP3.LUT R73, RZ, R160, RZ, 0x33, !PT ;  /* 0x000000a0ff497212 */ /* 0x000fe200078e33ff */
[----:B------:R-:W-:Y:S01]  /*69c0*/  ULDC UR10, c[0x0][0x274] ;  /* 0x00009d00000a7ab9 */ /* 0x000fe20000000800 */
[----:B------:R-:W-:Y:S01]  /*69d0*/  USHF.R.S32.HI UR6, URZ, 0x1f, UR12 ;  /* 0x0000001f3f067899 */ /* 0x000fe2000801140c */
[----:B------:R-:W3:Y:S01]  /*69e0*/  LDC R69, c[0x0][0x424] ;  /* 0x00010900ff457b82 */ /* 0x000ee20000000800 */
[----:B------:R-:W-:Y:S01]  /*69f0*/  UMOV UR8, 0x400 ;  /* 0x0000040000087882 */ /* 0x000fe20000000000 */
[----:B------:R-:W-:Y:S01]  /*6a00*/  LOP3.LUT R86, R86, 0xfffffffe, RZ, 0xc0, !PT ;  /* 0xfffffffe56567812 */ /* 0x000fe200078ec0ff */
[----:B------:R-:W-:Y:S01]  /*6a10*/  ULEA.HI UR6, UR6, UR12, URZ, 0x2 ;  /* 0x0000000c06067291 */ /* 0x000fe2000f8f103f */
[----:B------:R-:W-:Y:S03]  /*6a20*/  BSSY B0, `(.L_x_18) ;  /* 0x0001105000007945 */ /* 0x000fe60003800000 */
[----:B------:R-:W-:Y:S01]  /*6a30*/  ULOP3.LUT UR7, UR6, 0xfffffffc, URZ, 0xc0, !UPT ;  /* 0xfffffffc06077892 */ /* 0x000fe2000f8ec03f */
[----:B------:R-:W4:Y:S01]  /*6a40*/  LDC R79, c[0x0][0x418] ;  /* 0x00010600ff4f7b82 */ /* 0x000f220000000800 */
[----:B------:R-:W-:-:S02]  /*6a50*/  USHF.R.U32.HI UR13, URZ, 0x1, UR6 ;  /* 0x000000013f0d7899 */ /* 0x000fc40008011606 */
[----:B------:R-:W-:Y:S02]  /*6a60*/  UIADD3 UR7, UR12, -UR7, URZ ;  /* 0x800000070c077290 */ /* 0x000fe4000fffe03f */
[----:B------:R-:W-:Y:S02]  /*6a70*/  ULOP3.LUT UR13, UR13, 0x7ffffffe, URZ, 0xc0, !UPT ;  /* 0x7ffffffe0d0d7892 */ /* 0x000fe4000f8ec03f */
[----:B------:R-:W-:Y:S01]  /*6a80*/  ULEA.HI UR6, UR7, UR7, URZ, 0x1 ;  /* 0x0000000707067291 */ /* 0x000fe2000f8f083f */
[----:B------:R-:W1:Y:S01]  /*6a90*/  LDC R72, c[0x0][0x40c] ;  /* 0x00010300ff487b82 */ /* 0x000e620000000800 */
[----:B--2---:R-:W-:Y:S02]  /*6aa0*/  IABS R81, R77 ;  /* 0x0000004d00517213 */ /* 0x004fe40000000000 */
[----:B------:R-:W-:Y:S02]  /*6ab0*/  ULOP3.LUT UR14, UR6, 0x1ffffffe, URZ, 0xc0, !UPT ;  /* 0x1ffffffe060e7892 */ /* 0x000fe4000f8ec03f */
[----:B------:R-:W2:Y:S01]  /*6ac0*/  I2F.RP R87, R81 ;  /* 0x0000005100577306 */ /* 0x000ea20000209400 */
[----:B------:R-:W-:-:S02]  /*6ad0*/  USHF.L.U32 UR6, UR6, 0x4, URZ ;  /* 0x0000000406067899 */ /* 0x000fc4000800063f */
[----:B------:R-:W1:Y:S01]  /*6ae0*/  @P3 LDC R93, c[0x0][0x26c] ;  /* 0x00009b00ff5d3b82 */ /* 0x000e620000000800 */
[----:B---3--:R-:W-:Y:S01]  /*6af0*/  ISETP.NE.AND P0, PT, R69, 0x1, PT ;  /* 0x000000014500780c */ /* 0x008fe20003f05270 */
[----:B------:R-:W-:Y:S01]  /*6b00*/  VIADD R69, R73, UR4 ;  /* 0x0000000449457c36 */ /* 0x000fe20008000000 */
[----:B------:R-:W-:Y:S01]  /*6b10*/  ULDC UR4, c[0x0][0x408] ;  /* 0x0001020000047ab9 */ /* 0x000fe20000000800 */
[----:B------:R-:W-:Y:S02]  /*6b20*/  UIADD3 UR14, UR13, UR7, -UR14 ;  /* 0x000000070d0e7290 */ /* 0x000fe4000fffe80e */
[----:B------:R-:W-:Y:S01]  /*6b30*/  ULOP3.LUT UR13, UR6, 0x3fffffe0, URZ, 0xc0, !UPT ;  /* 0x3fffffe0060d7892 */ /* 0x000fe2000f8ec03f */
[----:B------:R-:W-:Y:S01]  /*6b40*/  SEL R69, R69, R160, !P0 ;  /* 0x000000a045457207 */ /* 0x000fe20004000000 */
[----:B------:R-:W3:Y:S01]  /*6b50*/  LDC R91, c[0x0][0x40c] ;  /* 0x00010300ff5b7b82 */ /* 0x000ee20000000800 */
[----:B----4-:R-:W-:Y:S01]  /*6b60*/  IABS R74, R79 ;  /* 0x0000004f004a7213 */ /* 0x010fe20000000000 */
[----:B------:R-:W-:Y:S01]  /*6b70*/  ULDC.64 UR6, c[0x0][0x438] ;  /* 0x00010e0000067ab9 */ /* 0x000fe20000000a00 */
[----:B------:R-:W-:Y:S01]  /*6b80*/  USHF.L.U32 UR14, UR14, 0x3, URZ ;  /* 0x000000030e0e7899 */ /* 0x000fe2000800063f */
[----:B--2---:R-:W2:Y:S03]  /*6b90*/  MUFU.RCP R87, R87 ;  /* 0x0000005700577308 */ /* 0x004ea60000001000 */
[----:B------:R-:W-:Y:S01]  /*6ba0*/  UIMAD UR13, UR14, 0x48, UR13 ;  /* 0x000000480e0d78a4 */ /* 0x000fe2000f8e020d */
[----:B------:R-:W3:Y:S04]  /*6bb0*/  @P3 LDC R68, c[0x0][0x270] ;  /* 0x00009c00ff443b82 */ /* 0x000ee80000000800 */
[----:B------:R-:W4:Y:S04]  /*6bc0*/  I2F.RP R95, R74 ;  /* 0x0000004a005f7306 */ /* 0x000f280000209400 */
[----:B------:R-:W4:Y:S01]  /*6bd0*/  LDC R83, c[0x0][0x410] ;  /* 0x00010400ff537b82 */ /* 0x000f220000000800 */
[----:B-1----:R-:W-:-:S04]  /*6be0*/  @P3 IMAD.HI.U32 R93, R72, R93, RZ ;  /* 0x0000005d485d3227 */ /* 0x002fc800078e00ff */
[----:B--2---:R-:W-:-:S03]  /*6bf0*/  VIADD R87, R87, 0xffffffe ;  /* 0x0ffffffe57577836 */ /* 0x004fc60000000000 */
[----:B------:R-:W4:Y:S08]  /*6c00*/  @P4 LDC.64 R70, c[0x0][0x278] ;  /* 0x00009e00ff464b82 */ /* 0x000f300000000a00 */
[----:B------:R-:W1:Y:S01]  /*6c10*/  LDC R82, c[0x0][0x410] ;  /* 0x00010400ff527b82 */ /* 0x000e620000000800 */
[----:B---3--:R-:W-:Y:S02]  /*6c20*/  @P3 SHF.R.U32.HI R91, RZ, R68, R93 ;  /* 0x00000044ff5b3219 */ /* 0x008fe4000001165d */
[----:B------:R-:W-:Y:S01]  /*6c30*/  IADD3 R68, R69, R77, -R72 ;  /* 0x0000004d45447210 */ /* 0x000fe20007ffe848 */
[----:B------:R-:W-:Y:S01]  /*6c40*/  F2I.FTZ.U32.TRUNC.NTZ R93, R87 ;  /* 0x00000057005d7305 */ /* 0x000fe2000021f000 */
[----:B------:R-:W-:-:S03]  /*6c50*/  LOP3.LUT R72, RZ, R139, RZ, 0x33, !PT ;  /* 0x0000008bff487212 */ /* 0x000fc600078e33ff */
[----:B------:R-:W2:Y:S01]  /*6c60*/  @P3 LDC R90, c[0x0][0x26c] ;  /* 0x00009b00ff5a3b82 */ /* 0x000ea20000000800 */
[----:B------:R-:W-:Y:S02]  /*6c70*/  IMAD R91, R91, UR11, R68 ;  /* 0x0000000b5b5b7c24 */ /* 0x000fe4000f8e0244 */
[----:B------:R-:W-:Y:S01]  /*6c80*/  VIADD R92, R72, UR4 ;  /* 0x00000004485c7c36 */ /* 0x000fe20008000000 */
[----:B------:R-:W-:Y:S02]  /*6c90*/  ULDC.64 UR4, c[0x0][0x210] ;  /* 0x0000840000047ab9 */ /* 0x000fe40000000a00 */
[----:B------:R-:W-:Y:S01]  /*6ca0*/  IABS R91, R91 ;  /* 0x0000005b005b7213 */ /* 0x000fe20000000000 */
[----:B------:R-:W-:Y:S01]  /*6cb0*/  UIMAD UR9, UR5, UR4, URZ ;  /* 0x00000004050972a4 */ /* 0x000fe2000f8e023f */
[----:B------:R-:W3:Y:S01]  /*6cc0*/  @P3 LDC R78, c[0x0][0x270] ;  /* 0x00009c00ff4e3b82 */ /* 0x000ee20000000800 */
[----:B----4-:R-:W-:Y:S01]  /*6cd0*/  @P4 IMAD.HI.U32 R94, R83, R70, RZ ;  /* 0x00000046535e4227 */ /* 0x010fe200078e00ff */
[----:B------:R-:W-:Y:S01]  /*6ce0*/  SEL R92, R92, R139, !P0 ;  /* 0x0000008b5c5c7207 */ /* 0x000fe20004000000 */
[----:B------:R-:W4:Y:S01]  /*6cf0*/  MUFU.RCP R70, R95 ;  /* 0x0000005f00467308 */ /* 0x000f220000001000 */
[----:B------:R-:W-:-:S02]  /*6d00*/  ULDC.64 UR4, c[0x0][0x218] ;  /* 0x0000860000047ab9 */ /* 0x000fc40000000a00 */
[----:B------:R-:W-:Y:S01]  /*6d10*/  IADD3 R83, R92, R79, -R83 ;  /* 0x0000004f5c537210 */ /* 0x000fe20007ffe853 */
[----:B------:R-:W-:Y:S01]  /*6d20*/  UIMAD UR9, UR9, UR4, URZ ;  /* 0x00000004090972a4 */ /* 0x000fe2000f8e023f */
[----:B------:R-:W3:Y:S01]  /*6d30*/  @P4 LDC.64 R68, c[0x0][0x278] ;  /* 0x00009e00ff444b82 */ /* 0x000ee20000000a00 */
[----:B-1----:R-:W-:-:S07]  /*6d40*/  @P4 SHF.R.U32.HI R82, RZ, R71, R94 ;  /* 0x00000047ff524219 */ /* 0x002fce000001165e */
[----:B------:R-:W1:Y:S01]  /*6d50*/  LDC R80, c[0x0][0x3ec] ;  /* 0x0000fb00ff507b82 */ /* 0x000e620000000800 */
[----:B--2---:R-:W-:-:S04]  /*6d60*/  @P3 IMAD.HI.U32 R71, R91, R90, RZ ;  /* 0x0000005a5b473227 */ /* 0x004fc800078e00ff */
[----:B------:R-:W-:Y:S02]  /*6d70*/  IMAD.MOV.U32 R90, RZ, RZ, R91 ;  /* 0x000000ffff5a7224 */ /* 0x000fe400078e005b */
[----:B----4-:R-:W-:Y:S01]  /*6d80*/  VIADD R96, R70, 0xffffffe ;  /* 0x0ffffffe46607836 */ /* 0x010fe20000000000 */
[----:B---3--:R-:W-:Y:S01]  /*6d90*/  @P3 SHF.R.U32.HI R90, RZ, R78, R71 ;  /* 0x0000004eff5a3219 */ /* 0x008fe20000011647 */
[----:B------:R-:W-:Y:S01]  /*6da0*/  IMAD R71, R82, UR10, R83 ;  /* 0x0000000a52477c24 */ /* 0x000fe2000f8e0253 */
[----:B------:R-:W2:Y:S01]  /*6db0*/  LDC R78, c[0x0][0x3f0] ;  /* 0x0000fc00ff4e7b82 */ /* 0x000ea20000000800 */
[----:B------:R-:W-:Y:S01]  /*6dc0*/  IMAD.MOV R70, RZ, RZ, -R93 ;  /* 0x000000ffff467224 */ /* 0x000fe200078e0a5d */
[----:B------:R-:W3:Y:S01]  /*6dd0*/  F2I.FTZ.U32.TRUNC.NTZ R97, R96 ;  /* 0x0000006000617305 */ /* 0x000ee2000021f000 */
[----:B------:R-:W-:Y:S01]  /*6de0*/  IMAD.MOV R82, RZ, RZ, -R90 ;  /* 0x000000ffff527224 */ /* 0x000fe200078e0a5a */
[----:B------:R-:W-:Y:S01]  /*6df0*/  IABS R71, R71 ;  /* 0x0000004700477213 */ /* 0x000fe20000000000 */
[----:B------:R-:W-:Y:S01]  /*6e00*/  IMAD.MOV.U32 R92, RZ, RZ, R70 ;  /* 0x000000ffff5c7224 */ /* 0x000fe200078e0046 */
[----:B------:R-:W-:Y:S01]  /*6e10*/  SHF.R.S32.HI R83, RZ, 0x1f, R0 ;  /* 0x0000001fff537819 */ /* 0x000fe20000011400 */
[----:B------:R-:W-:Y:S01]  /*6e20*/  IMAD R91, R82, UR11, R91 ;  /* 0x0000000b525b7c24 */ /* 0x000fe2000f8e025b */
[----:B------:R-:W4:Y:S01]  /*6e30*/  S2UR UR12, SR_CgaCtaId ;  /* 0x00000000000c79c3 */ /* 0x000f220000008800 */
[----:B------:R-:W-:-:S04]  /*6e40*/  @P4 IMAD.HI.U32 R68, R71, R68, RZ ;  /* 0x0000004447444227 */ /* 0x000fc800078e00ff */
[----:B------:R-:W-:Y:S01]  /*6e50*/  IMAD.MOV.U32 R82, RZ, RZ, R71 ;  /* 0x000000ffff527224 */ /* 0x000fe200078e0047 */
[----:B------:R-:W-:Y:S01]  /*6e60*/  @P4 SHF.R.U32.HI R82, RZ, R69, R68 ;  /* 0x00000045ff524219 */ /* 0x000fe20000011644 */
[----:B-1----:R-:W-:Y:S02]  /*6e70*/  IMAD.IADD R90, R77, 0x1, R80 ;  /* 0x000000014d5a7824 */ /* 0x002fe400078e0250 */
[----:B------:R-:W-:Y:S02]  /*6e80*/  IMAD R69, R92, R81, RZ ;  /* 0x000000515c457224 */ /* 0x000fe400078e02ff */
[----:B------:R-:W-:Y:S01]  /*6e90*/  IMAD.MOV.U32 R92, RZ, RZ, RZ ;  /* 0x000000ffff5c7224 */ /* 0x000fe200078e00ff */
[----:B------:R-:W-:Y:S01]  /*6ea0*/  IADD3 R70, -R91, -0x1, R90 ;  /* 0xffffffff5b467810 */ /* 0x000fe20007ffe15a */
[----:B------:R-:W-:Y:S02]  /*6eb0*/  IMAD.MOV R90, RZ, RZ, -R82 ;  /* 0x000000ffff5a7224 */ /* 0x000fe400078e0a52 */
[----:B------:R-:W-:Y:S01]  /*6ec0*/  IMAD.HI.U32 R93, R93, R69, R92 ;  /* 0x000000455d5d7227 */ /* 0x000fe200078e005c */
[----:B------:R-:W-:-:S02]  /*6ed0*/  IABS R68, R70 ;  /* 0x0000004600447213 */ /* 0x000fc40000000000 */
[----:B------:R-:W-:Y:S01]  /*6ee0*/  LOP3.LUT R70, R70, R77, RZ, 0x3c, !PT ;  /* 0x0000004d46467212 */ /* 0x000fe200078e3cff */
[----:B---3--:R-:W-:Y:S02]  /*6ef0*/  IMAD.MOV R69, RZ, RZ, -R97 ;  /* 0x000000ffff457224 */ /* 0x008fe400078e0a61 */
[----:B------:R-:W-:Y:S01]  /*6f00*/  IMAD.HI.U32 R95, R93, R68, RZ ;  /* 0x000000445d5f7227 */ /* 0x000fe200078e00ff */
[----:B----4-:R-:W-:-:S03]  /*6f10*/  ULEA UR8, UR12, UR8, 0x18 ;  /* 0x000000080c087291 */ /* 0x010fc6000f8ec03f */
[----:B------:R-:W-:Y:S02]  /*6f20*/  IMAD.MOV.U32 R87, RZ, RZ, R69 ;  /* 0x000000ffff577224 */ /* 0x000fe400078e0045 */
[----:B------:R-:W-:Y:S02]  /*6f30*/  IMAD R90, R90, UR10, R71 ;  /* 0x0000000a5a5a7c24 */ /* 0x000fe4000f8e0247 */
[----:B--2---:R-:W-:Y:S02]  /*6f40*/  IMAD.IADD R69, R79, 0x1, R78 ;  /* 0x000000014f457824 */ /* 0x004fe400078e024e */
[----:B------:R-:W-:Y:S02]  /*6f50*/  IMAD.MOV R94, RZ, RZ, -R95 ;  /* 0x000000ffff5e7224 */ /* 0x000fe400078e0a5f */
[----:B------:R-:W-:Y:S01]  /*6f60*/  IMAD R87, R87, R74, RZ ;  /* 0x0000004a57577224 */ /* 0x000fe200078e02ff */
[----:B------:R-:W-:Y:S01]  /*6f70*/  IADD3 R92, -R90, -0x1, R69 ;  /* 0xffffffff5a5c7810 */ /* 0x000fe20007ffe145 */
[----:B------:R-:W-:Y:S01]  /*6f80*/  IMAD.MOV.U32 R96, RZ, RZ, RZ ;  /* 0x000000ffff607224 */ /* 0x000fe200078e00ff */
[----:B------:R-:W-:Y:S01]  /*6f90*/  LEA.HI R69, R83, R0, RZ, 0x5 ;  /* 0x0000000053457211 */ /* 0x000fe200078f28ff */
[----:B------:R-:W-:Y:S01]  /*6fa0*/  IMAD R94, R81, R94, R68 ;  /* 0x0000005e515e7224 */ /* 0x000fe200078e0244 */
[----:B------:R-:W-:Y:S01]  /*6fb0*/  IABS R82, R92 ;  /* 0x0000005c00527213 */ /* 0x000fe20000000000 */
[----:B------:R-:W-:Y:S01]  /*6fc0*/  IMAD.HI.U32 R87, R97, R87, R96 ;  /* 0x0000005761577227 */ /* 0x000fe200078e0060 */
[----:B------:R-:W-:-:S02]  /*6fd0*/  SHF.R.S32.HI R71, RZ, 0x5, R69 ;  /* 0x00000005ff477819 */ /* 0x000fc40000011445 */
[----:B------:R-:W-:Y:S02]  /*6fe0*/  ISETP.GT.U32.AND P0, PT, R81, R94, PT ;  /* 0x0000005e5100720c */ /* 0x000fe40003f04070 */
[----:B------:R-:W-:Y:S01]  /*6ff0*/  SHF.R.S32.HI R96, RZ, 0x1f, R69 ;  /* 0x0000001fff607819 */ /* 0x000fe20000011445 */
[----:B------:R-:W-:Y:S01]  /*7000*/  IMAD.HI.U32 R87, R87, R82, RZ ;  /* 0x0000005257577227 */ /* 0x000fe200078e00ff */
[----:B------:R-:W-:Y:S02]  /*7010*/  LOP3.LUT R97, R0, 0x1f, RZ, 0xc0, !PT ;  /* 0x0000001f00617812 */ /* 0x000fe400078ec0ff */
[----:B------:R-:W-:Y:S01]  /*7020*/  LEA.HI R96, R96, R71, RZ, 0x2 ;  /* 0x0000004760607211 */ /* 0x000fe200078f10ff */
[----:B------:R-:W-:Y:S01]  /*7030*/  IMAD.MOV R93, RZ, RZ, -R87 ;  /* 0x000000ffff5d7224 */ /* 0x000fe200078e0a57 */
[----:B------:R-:W-:Y:S02]  /*7040*/  LOP3.LUT R69, R69, 0xffffffe0, RZ, 0xc0, !PT ;  /* 0xffffffe045457812 */ /* 0x000fe400078ec0ff */
[----:B------:R-:W-:Y:S01]  /*7050*/  LOP3.LUT R96, R96, 0xfffffffc, RZ, 0xc0, !PT ;  /* 0xfffffffc60607812 */ /* 0x000fe200078ec0ff */
[----:B------:R-:W-:Y:S01]  /*7060*/  IMAD R93, R74, R93, R82 ;  /* 0x0000005d4a5d7224 */ /* 0x000fe200078e0252 */
[----:B------:R-:W-:Y:S01]  /*7070*/  LOP3.LUT R68, R0, 0x3, RZ, 0xc0, !PT ;  /* 0x0000000300447812 */ /* 0x000fe200078ec0ff */
[----:B------:R-:W-:Y:S01]  /*7080*/  @!P0 IMAD.IADD R94, R94, 0x1, -R81 ;  /* 0x000000015e5e8824 */ /* 0x000fe200078e0a51 */
[----:B------:R-:W-:Y:S01]  /*7090*/  SHF.R.U32.HI R97, RZ, 0x2, R97 ;  /* 0x00000002ff617819 */ /* 0x000fe20000011661 */
[----:B------:R-:W-:Y:S01]  /*70a0*/  @!P0 VIADD R95, R95, 0x1 ;  /* 0x000000015f5f8836 */ /* 0x000fe20000000000 */
[----:B------:R-:W-:Y:S01]  /*70b0*/  ISETP.GT.U32.AND P0, PT, R74, R93, PT ;  /* 0x0000005d4a00720c */ /* 0x000fe20003f04070 */
[----:B------:R-:W-:Y:S01]  /*70c0*/  IMAD.IADD R69, R0, 0x1, -R69 ;  /* 0x0000000100457824 */ /* 0x000fe200078e0a45 */
[----:B------:R-:W-:Y:S01]  /*70d0*/  ISETP.GE.U32.AND P1, PT, R94, R81, PT ;  /* 0x000000515e00720c */ /* 0x000fe20003f26070 */
[----:B------:R-:W-:Y:S01]  /*70e0*/  IMAD.IADD R71, R71, 0x1, -R96 ;  /* 0x0000000147477824 */ /* 0x000fe200078e0a60 */
[----:B------:R-:W-:Y:S01]  /*70f0*/  LEA.HI R83, R83, R0, RZ, 0x7 ;  /* 0x0000000053537211 */ /* 0x000fe200078f38ff */
[----:B------:R-:W-:Y:S01]  /*7100*/  IMAD R68, R97, 0x48, R68 ;  /* 0x0000004861447824 */ /* 0x000fe200078e0244 */
[----:B------:R-:W-:-:S02]  /*7110*/  SHF.R.S32.HI R96, RZ, 0x1f, R69 ;  /* 0x0000001fff607819 */ /* 0x000fc40000011445 */
[----:B------:R-:W-:Y:S01]  /*7120*/  LOP3.LUT R81, R83, 0xffffff80, RZ, 0xc0, !PT ;  /* 0xffffff8053517812 */ /* 0x000fe200078ec0ff */
[----:B------:R-:W-:Y:S01]  /*7130*/  VIADD R68, R68, UR13 ;  /* 0x0000000d44447c36 */ /* 0x000fe20008000000 */
[----:B------:R-:W-:Y:S02]  /*7140*/  SHF.R.S32.HI R97, RZ, 0x7, R83 ;  /* 0x00000007ff617819 */ /* 0x000fe40000011453 */
[----:B------:R-:W-:Y:S01]  /*7150*/  LEA.HI R83, R71, R71, RZ, 0x1 ;  /* 0x0000004747537211 */ /* 0x000fe200078f08ff */
[----:B------:R-:W-:Y:S01]  /*7160*/  @!P0 IMAD.IADD R93, R93, 0x1, -R74 ;  /* 0x000000015d5d8824 */ /* 0x000fe200078e0a4a */
[----:B------:R-:W-:Y:S01]  /*7170*/  LEA.HI R96, R96, R69, RZ, 0x4 ;  /* 0x0000004560607211 */ /* 0x000fe200078f20ff */
[----:B------:R-:W-:Y:S01]  /*7180*/  @P1 VIADD R95, R95, 0x1 ;  /* 0x000000015f5f1836 */ /* 0x000fe20000000000 */
[----:B------:R-:W-:Y:S01]  /*7190*/  ISETP.GE.AND P1, PT, R70, RZ, PT ;  /* 0x000000ff4600720c */ /* 0x000fe20003f26270 */
[----:B------:R-:W-:Y:S01]  /*71a0*/  @!P0 VIADD R87, R87, 0x1 ;  /* 0x0000000157578836 */ /* 0x000fe20000000000 */
[----:B------:R-:W-:-:S02]  /*71b0*/  LOP3.LUT R94, R83, 0x3ffffffe, RZ, 0xc0, !PT ;  /* 0x3ffffffe535e7812 */ /* 0x000fc400078ec0ff */
[----:B------:R-:W-:Y:S02]  /*71c0*/  ISETP.GE.U32.AND P2, PT, R93, R74, PT ;  /* 0x0000004a5d00720c */ /* 0x000fe40003f46070 */
[----:B------:R-:W-:Y:S01]  /*71d0*/  LOP3.LUT R92, R92, R79, RZ, 0x3c, !PT ;  /* 0x0000004f5c5c7212 */ /* 0x000fe200078e3cff */
[----:B------:R-:W-:Y:S01]  /*71e0*/  IMAD.IADD R71, R71, 0x1, -R94 ;  /* 0x0000000147477824 */ /* 0x000fe200078e0a5e */
[----:B------:R-:W-:Y:S01]  /*71f0*/  LOP3.LUT R82, R96, 0x1ffffff0, RZ, 0xc0, !PT ;  /* 0x1ffffff060527812 */ /* 0x000fe200078ec0ff */
[----:B------:R-:W-:Y:S01]  /*7200*/  IMAD.MOV.U32 R94, RZ, RZ, R95 ;  /* 0x000000ffff5e7224 */ /* 0x000fe200078e005f */
[----:B------:R-:W-:Y:S02]  /*7210*/  ISETP.GE.AND P0, PT, R92, RZ, PT ;  /* 0x000000ff5c00720c */ /* 0x000fe40003f06270 */
[----:B------:R-:W-:Y:S01]  /*7220*/  SHF.R.S32.HI R96, RZ, 0x4, R96 ;  /* 0x00000004ff607819 */ /* 0x000fe20000011460 */
[----:B------:R-:W-:Y:S01]  /*7230*/  IMAD.IADD R82, R69, 0x1, -R82 ;  /* 0x0000000145527824 */ /* 0x000fe200078e0a52 */
[----:B------:R-:W-:Y:S01]  /*7240*/  SHF.R.S32.HI R70, RZ, 0x1, R83 ;  /* 0x00000001ff467819 */ /* 0x000fe20000011453 */
[----:B------:R-:W-:Y:S01]  /*7250*/  @!P1 IMAD.MOV R94, RZ, RZ, -R94 ;  /* 0x000000ffff5e9224 */ /* 0x000fe200078e0a5e */
[----:B------:R-:W-:Y:S01]  /*7260*/  ISETP.NE.AND P1, PT, R79, RZ, PT ;  /* 0x000000ff4f00720c */ /* 0x000fe20003f25270 */
[----:B------:R-:W-:Y:S01]  /*7270*/  IMAD R104, R75, 0x10, R82 ;  /* 0x000000104b687824 */ /* 0x000fe200078e0252 */
[----:B------:R-:W-:Y:S01]  /*7280*/  LEA R93, R68, UR8, 0x2 ;  /* 0x00000008445d7c11 */ /* 0x000fe2000f8e10ff */
[----:B------:R-:W-:Y:S01]  /*7290*/  @P2 VIADD R87, R87, 0x1 ;  /* 0x0000000157572836 */ /* 0x000fe20000000000 */
[----:B------:R-:W-:Y:S01]  /*72a0*/  ISETP.NE.AND P2, PT, R77, RZ, PT ;  /* 0x000000ff4d00720c */ /* 0x000fe20003f45270 */
[----:B------:R-:W-:-:S02]  /*72b0*/  IMAD.SHL.U32 R104, R104, 0x8, RZ ;  /* 0x0000000868687824 */ /* 0x000fc400078e00ff */
[----:B------:R-:W-:Y:S01]  /*72c0*/  @!P0 IMAD.MOV R87, RZ, RZ, -R87 ;  /* 0x000000ffff578224 */ /* 0x000fe200078e0a57 */
[----:B------:R-:W-:Y:S01]  /*72d0*/  ISETP.NE.U32.AND P0, PT, RZ, UR6, PT ;  /* 0x00000006ff007c0c */ /* 0x000fe2000bf05070 */
[----:B------:R-:W-:Y:S01]  /*72e0*/  IMAD.IADD R81, R96, 0x1, R81 ;  /* 0x0000000160517824 */ /* 0x000fe200078e0251 */
[----:B------:R-:W-:Y:S01]  /*72f0*/  ISETP.GE.AND P5, PT, R104, UR5, PT ;  /* 0x0000000568007c0c */ /* 0x000fe2000bfa6270 */
[----:B------:R-:W-:Y:S02]  /*7300*/  IMAD R97, R97, 0x10, R96 ;  /* 0x0000001061617824 */ /* 0x000fe400078e0260 */
[----:B------:R-:W-:Y:S01]  /*7310*/  @!P1 LOP3.LUT R87, RZ, R79, RZ, 0x33, !PT ;  /* 0x0000004fff579212 */ /* 0x000fe200078e33ff */
[----:B------:R-:W-:Y:S01]  /*7320*/  IMAD R74, R70, 0x40, R81 ;  /* 0x00000040464a7824 */ /* 0x000fe200078e0251 */
[----:B------:R-:W-:Y:S01]  /*7330*/  ISETP.NE.AND.EX P1, PT, RZ, UR7, !P5, P0 ;  /* 0x00000007ff007c0c */ /* 0x000fe2000ef25300 */
[----:B------:R-:W-:Y:S01]  /*7340*/  IMAD.SHL.U32 R82, R82, 0x10, RZ ;  /* 0x0000001052527824 */ /* 0x000fe200078e00ff */
[----:B-----5:R-:W-:Y:S01]  /*7350*/  HSETP2.NE.AND P0, PT, R66.H0_H0, RZ.H0_H0, PT ;  /* 0x200000ff42007234 */ /* 0x020fe20003f05800 */
[----:B------:R-:W-:Y:S01]  /*7360*/  IMAD R69, R71, 0x4, R74 ;  /* 0x0000000447457824 */ /* 0x000fe200078e024a */
[----:B------:R-:W-:Y:S01]  /*7370*/  @!P2 LOP3.LUT R94, RZ, R77, RZ, 0x33, !PT ;  /* 0x0000004dff5ea212 */ /* 0x000fe200078e33ff */
[----:B------:R-:W-:-:S02]  /*7380*/  IMAD R92, R70, 0x8, R97 ;  /* 0x00000008465c7824 */ /* 0x000fc400078e0261 */
[----:B------:R-:W-:Y:S01]  /*7390*/  IMAD R76, R76, 0x80, R69 ;  /* 0x000000804c4c7824 */ /* 0x000fe200078e0245 */
[----:B------:R-:W-:Y:S01]  /*73a0*/  LOP3.LUT R69, R82, 0xfffffff0, RZ, 0xc0, !PT ;  /* 0xfffffff052457812 */ /* 0x000fe200078ec0ff */
[----:B------:R-:W-:-:S04]  /*73b0*/  IMAD R92, R71, 0x4, R92 ;  /* 0x00000004475c7824 */ /* 0x000fc800078e025c */
[----:B------:R-:W-:Y:S01]  /*73c0*/  IMAD R92, R92, 0x120, R69 ;  /* 0x000001205c5c7824 */ /* 0x000fe200078e0245 */
[----:B------:R-:W-:Y:S01]  /*73d0*/  @P1 LOP3.LUT R86, R86, 0x1, RZ, 0xfc, !PT ;  /* 0x0000000156561812 */ /* 0x000fe200078efcff */
[----:B------:R-:W-:Y:S06]  /*73e0*/  @!P0 BRA `(.L_x_19) ;  /* 0x000000c400608947 */ /* 0x000fec0003800000 */
[----:B------:R-:W1:Y:S01]  /*73f0*/  LDC R68, c[0x0][0x38c] ;  /* 0x0000e300ff447b82 */ /* 0x000e620000000800 */
[----:B------:R-:W-:Y:S01]  /*7400*/  ULDC UR5, c[0x0][0x36c] ;  /* 0x0000db0000057ab9 */ /* 0x000fe20000000800 */
[----:B------:R-:W-:Y:S01]  /*7410*/  ULDC UR4, c[0x0][0x370] ;  /* 0x0000dc0000047ab9 */ /* 0x000fe20000000800 */
[----:B------:R-:W-:Y:S01]  /*7420*/  VIADD R69, R73, UR5 ;  /* 0x0000000549457c36 */ /* 0x000fe20008000000 */
[----:B------:R-:W-:Y:S01]  /*7430*/  ULDC UR14, c[0x0][0x354] ;  /* 0x0000d500000e7ab9 */ /* 0x000fe20000000800 */
[----:B------:R-:W-:Y:S01]  /*7440*/  VIADD R72, R72, UR4 ;  /* 0x0000000448487c36 */ /* 0x000fe20008000000 */
[----:B------:R-:W-:Y:S01]  /*7450*/  ULDC.64 UR4, c[0x0][0x3a0] ;  /* 0x0000e80000047ab9 */ /* 0x000fe20000000a00 */
[----:B------:R-:W-:Y:S01]  /*7460*/  ULDC UR13, c[0x0][0x358] ;  /* 0x0000d600000d7ab9 */ /* 0x000fe20000000800 */
[----:B------:R-:W2:Y:S01]  /*7470*/  LDC R100, c[0x0][0x37c] ;  /* 0x0000df00ff647b82 */ /* 0x000ea20000000800 */
[----:B------:R-:W-:Y:S01]  /*7480*/  MOV R118, UR4 ;  /* 0x0000000400767c02 */ /* 0x000fe20008000f00 */
[----:B------:R-:W-:-:S06]  /*7490*/  ULDC UR12, c[0x0][0x37c] ;  /* 0x0000df00000c7ab9 */ /* 0x000fcc0000000800 */
[----:B------:R-:W3:Y:S08]  /*74a0*/  LDC R82, c[0x0][0x374] ;  /* 0x0000dd00ff527b82 */ /* 0x000ef00000000800 */
[----:B------:R-:W4:Y:S01]  /*74b0*/  @P3 LDC R95, c[0x0][0x26c] ;  /* 0x00009b00ff5f3b82 */ /* 0x000f220000000800 */
[----:B-1----:R-:W-:-:S04]  /*74c0*/  ISETP.NE.AND P0, PT, R68, 0x1, PT ;  /* 0x000000014400780c */ /* 0x002fc80003f05270 */
[----:B------:R-:W-:Y:S02]  /*74d0*/  SEL R69, R69, R160, !P0 ;  /* 0x000000a045457207 */ /* 0x000fe40004000000 */
[----:B------:R-:W-:Y:S01]  /*74e0*/  SEL R139, R72, R139, !P0 ;  /* 0x0000008b488b7207 */ /* 0x000fe20004000000 */
[----:B------:R-:W1:Y:S01]  /*74f0*/  LDC R96, c[0x0][0x380] ;  /* 0x0000e000ff607b82 */ /* 0x000e620000000800 */
[-C--:B--2---:R-:W-:Y:S02]  /*7500*/  IABS R73, R100.reuse ;  /* 0x0000006400497213 */ /* 0x084fe40000000000 */
[----:B------:R-:W-:Y:S02]  /*7510*/  ISETP.NE.AND P2, PT, R100, RZ, PT ;  /* 0x000000ff6400720c */ /* 0x000fe40003f45270 */
[----:B------:R-:W2:Y:S03]  /*7520*/  I2F.RP R102, R73 ;  /* 0x0000004900667306 */ /* 0x000ea60000209400 */
[----:B------:R-:W5:Y:S01]  /*7530*/  LDC R68, c[0x0][0x374] ;  /* 0x0000dd00ff447b82 */ /* 0x000f620000000800 */
[----:B---3--:R-:W-:-:S07]  /*7540*/  IADD3 R69, R69, R100, -R82 ;  /* 0x0000006445457210 */ /* 0x008fce0007ffe852 */
[----:B------:R-:W5:Y:S01]  /*7550*/  @P3 LDC R75, c[0x0][0x270] ;  /* 0x00009c00ff4b3b82 */ /* 0x000f620000000800 */
[----:B----4-:R-:W-:Y:S01]  /*7560*/  @P3 IMAD.HI.U32 R106, R82, R95, RZ ;  /* 0x0000005f526a3227 */ /* 0x010fe200078e00ff */
[----:B--2---:R-:W2:Y:S06]  /*7570*/  MUFU.RCP R102, R102 ;  /* 0x0000006600667308 */ /* 0x004eac0000001000 */
[----:B------:R-:W3:Y:S01]  /*7580*/  LDC R83, c[0x0][0x378] ;  /* 0x0000de00ff537b82 */ /* 0x000ee20000000800 */
[----:B-1----:R-:W-:-:S04]  /*7590*/  IABS R72, R96 ;  /* 0x0000006000487213 */ /* 0x002fc80000000000 */
[----:B------:R-:W1:Y:S03]  /*75a0*/  I2F.RP R98, R72 ;  /* 0x0000004800627306 */ /* 0x000e660000209400 */
[----:B------:R-:W3:Y:S01]  /*75b0*/  @P4 LDC.64 R70, c[0x0][0x278] ;  /* 0x00009e00ff464b82 */ /* 0x000ee20000000a00 */
[----:B--2---:R-:W-:-:S07]  /*75c0*/  VIADD R102, R102, 0xffffffe ;  /* 0x0ffffffe66667836 */ /* 0x004fce0000000000 */
[----:B------:R-:W2:Y:S01]  /*75d0*/  LDC R81, c[0x0][0x378] ;  /* 0x0000de00ff517b82 */ /* 0x000ea20000000800 */
[----:B-----5:R-:W-:Y:S01]  /*75e0*/  @P3 SHF.R.U32.HI R68, RZ, R75, R106 ;  /* 0x0000004bff443219 */ /* 0x020fe2000001166a */
[----:B------:R4:W-:Y:S06]  /*75f0*/  F2I.FTZ.U32.TRUNC.NTZ R103, R102 ;  /* 0x0000006600677305 */ /* 0x0009ec000021f000 */
[----:B------:R-:W5:Y:S02]  /*7600*/  @P3 LDC R74, c[0x0][0x26c] ;  /* 0x00009b00ff4a3b82 */ /* 0x000f640000000800 */
[----:B-1----:R-:W1:Y:S06]  /*7610*/  MUFU.RCP R98, R98 ;  /* 0x0000006200627308 */ /* 0x002e6c0000001000 */
[----:B------:R-:W5:Y:S01]  /*7620*/  @P3 LDC R75, c[0x0][0x270] ;  /* 0x00009c00ff4b3b82 */ /* 0x000f620000000800 */
[----:B---3--:R-:W-:Y:S01]  /*7630*/  @P4 IMAD.HI.U32 R82, R83, R70, RZ ;  /* 0x0000004653524227 */ /* 0x008fe200078e00ff */
[----:B----4-:R-:W-:-:S03]  /*7640*/  MOV R102, RZ ;  /* 0x000000ff00667202 */ /* 0x010fc60000000f00 */
[----:B------:R-:W-:-:S03]  /*7650*/  IMAD R70, R68, UR11, R69 ;  /* 0x0000000b44467c24 */ /* 0x000fc6000f8e0245 */
[----:B------:R-:W3:Y:S01]  /*7660*/  @P4 LDC.64 R68, c[0x0][0x278] ;  /* 0x00009e00ff444b82 */ /* 0x000ee20000000a00 */
[----:B--2---:R-:W-:Y:S02]  /*7670*/  @P4 SHF.R.U32.HI R81, RZ, R71, R82 ;  /* 0x00000047ff514219 */ /* 0x004fe40000011652 */
[----:B------:R-:W-:Y:S01]  /*7680*/  IABS R71, R70 ;  /* 0x0000004600477213 */ /* 0x000fe20000000000 */
[----:B-1----:R-:W-:Y:S01]  /*7690*/  VIADD R98, R98, 0xffffffe ;  /* 0x0ffffffe62627836 */ /* 0x002fe20000000000 */
[----:B------:R-:W-:-:S03]  /*76a0*/  IADD3 R70, R139, R96, -R83 ;  /* 0x000000608b467210 */ /* 0x000fc60007ffe853 */
[----:B------:R-:W1:Y:S01]  /*76b0*/  LDC R97, c[0x0][0x354] ;  /* 0x0000d500ff617b82 */ /* 0x000e620000000800 */
[----:B-----5:R-:W-:Y:S01]  /*76c0*/  @P3 IMAD.HI.U32 R82, R71, R74, RZ ;  /* 0x0000004a47523227 */ /* 0x020fe200078e00ff */
[----:B------:R-:W-:Y:S01]  /*76d0*/  MOV R74, R71 ;  /* 0x00000047004a7202 */ /* 0x000fe20000000f00 */
[----:B------:R-:W2:Y:S02]  /*76e0*/  F2I.FTZ.U32.TRUNC.NTZ R99, R98 ;  /* 0x0000006200637305 */ /* 0x000ea4000021f000 */
[----:B------:R-:W-:Y:S01]  /*76f0*/  IMAD R70, R81, UR10, R70 ;  /* 0x0000000a51467c24 */ /* 0x000fe2000f8e0246 */
[----:B------:R-:W-:Y:S02]  /*7700*/  @P3 SHF.R.U32.HI R74, RZ, R75, R82 ;  /* 0x0000004bff4a3219 */ /* 0x000fe40000011652 */
[----:B------:R-:W4:Y:S02]  /*7710*/  LDC R95, c[0x0][0x358] ;  /* 0x0000d600ff5f7b82 */ /* 0x000f240000000800 */
[----:B------:R-:W-:-:S02]  /*7720*/  IABS R70, R70 ;  /* 0x0000004600467213 */ /* 0x000fc40000000000 */
[----:B------:R-:W-:-:S03]  /*7730*/  IADD3 R82, -R74, RZ, RZ ;  /* 0x000000ff4a527210 */ /* 0x000fc60007ffe1ff */
[----:B------:R-:W-:Y:S02]  /*7740*/  IMAD.MOV.U32 R75, RZ, RZ, R70 ;  /* 0x000000ffff4b7224 */ /* 0x000fe400078e0046 */
[----:B------:R-:W-:Y:S02]  /*7750*/  IMAD.MOV R70, RZ, RZ, -R103 ;  /* 0x000000ffff467224 */ /* 0x000fe400078e0a67 */
[----:B---3--:R-:W-:-:S04]  /*7760*/  @P4 IMAD.HI.U32 R68, R75, R68, RZ ;  /* 0x000000444b444227 */ /* 0x008fc800078e00ff */
[----:B------:R-:W-:Y:S01]  /*7770*/  IMAD.MOV.U32 R74, RZ, RZ, R75 ;  /* 0x000000ffff4a7224 */ /* 0x000fe200078e004b */
[----:B------:R-:W-:Y:S01]  /*7780*/  @P4 SHF.R.U32.HI R74, RZ, R69, R68 ;  /* 0x00000045ff4a4219 */ /* 0x000fe20000011644 */
[----:B------:R-:W-:Y:S01]  /*7790*/  IMAD R82, R82, UR11, R71 ;  /* 0x0000000b52527c24 */ /* 0x000fe2000f8e0247 */
[----:B------:R-:W-:Y:S01]  /*77a0*/  ULDC UR11, c[0x0][0x380] ;  /* 0x0000e000000b7ab9 */ /* 0x000fe20000000800 */
[----:B-1----:R-:W-:Y:S02]  /*77b0*/  IMAD.IADD R69, R100, 0x1, R97 ;  /* 0x0000000164457824 */ /* 0x002fe400078e0261 */
[----:B------:R-:W-:Y:S02]  /*77c0*/  IMAD R71, R70, R73, RZ ;  /* 0x0000004946477224 */ /* 0x000fe400078e02ff */
[----:B------:R-:W-:Y:S01]  /*77d0*/  IMAD.MOV R68, RZ, RZ, -R74 ;  /* 0x000000ffff447224 */ /* 0x000fe200078e0a4a */
[----:B------:R-:W-:Y:S01]  /*77e0*/  IADD3 R69, -R82, -0x1, R69 ;  /* 0xffffffff52457810 */ /* 0x000fe20007ffe145 */
[----:B------:R-:W-:Y:S01]  /*77f0*/  IMAD.HI.U32 R71, R103, R71, R102 ;  /* 0x0000004767477227 */ /* 0x000fe200078e0066 */
[----:B------:R-:W-:-:S02]  /*7800*/  MOV R103, UR11 ;  /* 0x0000000b00677c02 */ /* 0x000fc40008000f00 */
[----:B------:R-:W-:Y:S01]  /*7810*/  IABS R74, R69 ;  /* 0x00000045004a7213 */ /* 0x000fe20000000000 */
[----:B------:R-:W-:Y:S01]  /*7820*/  IMAD R75, R68, UR10, R75 ;  /* 0x0000000a444b7c24 */ /* 0x000fe2000f8e024b */
[----:B------:R-:W-:Y:S01]  /*7830*/  LOP3.LUT R69, R69, R100, RZ, 0x3c, !PT ;  /* 0x0000006445457212 */ /* 0x000fe200078e3cff */
[----:B----4-:R-:W-:Y:S01]  /*7840*/  IMAD.IADD R68, R96, 0x1, R95 ;  /* 0x0000000160447824 */ /* 0x010fe200078e025f */
[----:B------:R-:W-:Y:S01]  /*7850*/  ULDC UR10, c[0x0][0x398] ;  /* 0x0000e600000a7ab9 */ /* 0x000fe20000000800 */
[----:B------:R-:W-:-:S03]  /*7860*/  IMAD.HI.U32 R111, R71, R74, RZ ;  /* 0x0000004a476f7227 */ /* 0x000fc600078e00ff */
[----:B------:R-:W-:Y:S01]  /*7870*/  IADD3 R81, -R75, -0x1, R68 ;  /* 0xffffffff4b517810 */ /* 0x000fe20007ffe144 */
[--C-:B--2---:R-:W-:Y:S01]  /*7880*/  IMAD.MOV R83, RZ, RZ, -R99.reuse ;  /* 0x000000ffff537224 */ /* 0x104fe200078e0a63 */
[----:B------:R-:W-:Y:S01]  /*7890*/  IADD3 R70, -R111, RZ, RZ ;  /* 0x000000ff6f467210 */ /* 0x000fe20007ffe1ff */
[----:B------:R-:W-:Y:S01]  /*78a0*/  IMAD.MOV.U32 R98, RZ, RZ, RZ ;  /* 0x000000ffff627224 */ /* 0x000fe200078e00ff */
[----:B------:R-:W-:Y:S01]  /*78b0*/  IABS R68, R81 ;  /* 0x0000005100447213 */ /* 0x000fe20000000000 */
[----:B------:R-:W-:Y:S01]  /*78c0*/  IMAD R71, R83, R72, RZ ;  /* 0x0000004853477224 */ /* 0x000fe200078e02ff */
[----:B------:R-:W-:Y:S01]  /*78d0*/  LOP3.LUT R81, R81, R96, RZ, 0x3c, !PT ;  /* 0x0000006051517212 */ /* 0x000fe200078e3cff */
[----:B------:R-:W-:Y:S02]  /*78e0*/  IMAD R70, R73, R70, R74 ;  /* 0x0000004649467224 */ /* 0x000fe400078e024a */
[----:B------:R-:W-:Y:S01]  /*78f0*/  IMAD.HI.U32 R71, R99, R71, R98 ;  /* 0x0000004763477227 */ /* 0x000fe200078e0062 */
[----:B------:R-:W-:-:S02]  /*7900*/  MOV R99, UR14 ;  /* 0x0000000e00637c02 */ /* 0x000fc40008000f00 */
[----:B------:R-:W-:Y:S01]  /*7910*/  ISETP.GT.U32.AND P0, PT, R73, R70, PT ;  /* 0x000000464900720c */ /* 0x000fe20003f04070 */
[----:B------:R-:W-:Y:S02]  /*7920*/  IMAD.U32 R98, RZ, RZ, UR13 ;  /* 0x0000000dff627e24 */ /* 0x000fe4000f8e00ff */
[----:B------:R-:W-:-:S04]  /*7930*/  IMAD.HI.U32 R74, R71, R68, RZ ;  /* 0x00000044474a7227 */ /* 0x000fc800078e00ff */
[----:B------:R-:W-:Y:S02]  /*7940*/  IMAD.MOV R71, RZ, RZ, -R74 ;  /* 0x000000ffff477224 */ /* 0x000fe400078e0a4a */
[----:B------:R-:W-:Y:S02]  /*7950*/  IMAD.U32 R83, RZ, RZ, UR12 ;  /* 0x0000000cff537e24 */ /* 0x000fe4000f8e00ff */
[----:B------:R-:W-:Y:S02]  /*7960*/  IMAD R71, R72, R71, R68 ;  /* 0x0000004748477224 */ /* 0x000fe400078e0244 */
[----:B------:R-:W-:Y:S01]  /*7970*/  @!P0 IADD3 R111, R111, 0x1, RZ ;  /* 0x000000016f6f8810 */ /* 0x000fe20007ffe0ff */
[----:B------:R-:W-:Y:S02]  /*7980*/  @!P0 IMAD.IADD R70, R70, 0x1, -R73 ;  /* 0x0000000146468824 */ /* 0x000fe400078e0a49 */
[----:B------:R-:W-:-:S03]  /*7990*/  ISETP.GT.U32.AND P0, PT, R72, R71, PT ;  /* 0x000000474800720c */ /* 0x000fc60003f04070 */
[----:B------:R-:W-:-:S10]  /*79a0*/  ISETP.GE.U32.AND P1, PT, R70, R73, PT ;  /* 0x000000494600720c */ /* 0x000fd40003f26070 */
[----:B------:R-:W-:Y:S02]  /*79b0*/  @!P0 IMAD.IADD R71, R71, 0x1, -R72 ;  /* 0x0000000147478824 */ /* 0x000fe400078e0a48 */
[----:B------:R-:W-:Y:S01]  /*79c0*/  @!P0 VIADD R74, R74, 0x1 ;  /* 0x000000014a4a8836 */ /* 0x000fe20000000000 */
[----:B------:R-:W-:Y:S02]  /*79d0*/  @P1 IADD3 R111, R111, 0x1, RZ ;  /* 0x000000016f6f1810 */ /* 0x000fe40007ffe0ff */
[----:B------:R-:W-:Y:S01]  /*79e0*/  ISETP.GE.U32.AND P1, PT, R71, R72, PT ;  /* 0x000000484700720c */ /* 0x000fe20003f26070 */
[----:B------:R-:W-:Y:S01]  /*79f0*/  IMAD.U32 R72, RZ, RZ, UR5 ;  /* 0x00000005ff487e24 */ /* 0x000fe2000f8e00ff */
[----:B------:R-:W1:Y:S01]  /*7a00*/  LDC.64 R70, c[0x0][0x3a0] ;  /* 0x0000e800ff467b82 */ /* 0x000e620000000a00 */
[----:B------:R-:W-:Y:S01]  /*7a10*/  ISETP.GE.AND P0, PT, R69, RZ, PT ;  /* 0x000000ff4500720c */ /* 0x000fe20003f06270 */
[----:B------:R-:W-:Y:S02]  /*7a20*/  ULDC.64 UR4, c[0x0][0x310] ;  /* 0x0000c40000047ab9 */ /* 0x000fe40000000a00 */
[----:B------:R-:W-:-:S02]  /*7a30*/  IMAD.U32 R68, RZ, RZ, UR4 ;  /* 0x00000004ff447e24 */ /* 0x000fc4000f8e00ff */
[----:B------:R-:W-:-:S05]  /*7a40*/  IMAD.U32 R69, RZ, RZ, UR5 ;  /* 0x00000005ff457e24 */ /* 0x000fca000f8e00ff */
[----:B------:R-:W-:Y:S01]  /*7a50*/  @P1 VIADD R74, R74, 0x1 ;  /* 0x000000014a4a1836 */ /* 0x000fe20000000000 */
[----:B------:R-:W-:Y:S01]  /*7a60*/  ISETP.GE.AND P1, PT, R81, RZ, PT ;  /* 0x000000ff5100720c */ /* 0x000fe20003f26270 */
[----:B------:R-:W-:Y:S02]  /*7a70*/  IMAD.U32 R81, RZ, RZ, UR10 ;  /* 0x0000000aff517e24 */ /* 0x000fe4000f8e00ff */
[----:B------:R-:W-:Y:S01]  /*7a80*/  @!P0 IMAD.MOV R111, RZ, RZ, -R111 ;  /* 0x000000ffff6f8224 */ /* 0x000fe200078e0a6f */
[----:B------:R-:W-:Y:S02]  /*7a90*/  @!P2 LOP3.LUT R111, RZ, R100, RZ, 0x33, !PT ;  /* 0x00000064ff6fa212 */ /* 0x000fe400078e33ff */
[----:B-1----:R-:W-:-:S07]  /*7aa0*/  ISETP.NE.U32.AND P0, PT, R70, RZ, PT ;  /* 0x000000ff4600720c */ /* 0x002fce0003f05070 */
[----:B------:R-:W-:Y:S02]  /*7ab0*/  @!P1 IADD3 R74, -R74, RZ, RZ ;  /* 0x000000ff4a4a9210 */ /* 0x000fe40007ffe1ff */
[----:B------:R-:W-:Y:S02]  /*7ac0*/  ISETP.NE.AND P1, PT, R96, RZ, PT ;  /* 0x000000ff6000720c */ /* 0x000fe40003f25270 */
[----:B------:R-:W-:-:S04]  /*7ad0*/  ISETP.NE.AND.EX P0, PT, R71, RZ, !P5, P0 ;  /* 0x000000ff4700720c */ /* 0x000fc80006f05300 */
[----:B------:R-:W-:-:S07]  /*7ae0*/  SEL R73, RZ, 0x1, !P0 ;  /* 0x00000001ff497807 */ /* 0x000fce0004000000 */
[----:B------:R-:W-:Y:S01]  /*7af0*/  @!P1 LOP3.LUT R74, RZ, R96, RZ, 0x33, !PT ;  /* 0x00000060ff4a9212 */ /* 0x000fe200078e33ff */
[----:B------:R-:W-:Y:S06]  /*7b00*/  @P6 BRA `(.L_x_20) ;  /* 0x00000000008c6947 */ /* 0x000fec0003800000 */
[----:B------:R-:W1:Y:S01]  /*7b10*/  S2R R102, SR_CTAID.Z ;  /* 0x0000000000667919 */ /* 0x000e620000002700 */
[----:B------:R-:W2:Y:S01]  /*7b20*/  LDC R81, c[0x0][0x398] ;  /* 0x0000e600ff517b82 */ /* 0x000ea20000000800 */
[----:B------:R-:W-:-:S07]  /*7b30*/  LOP3.LUT P3, RZ, R86, 0x1, RZ, 0xc0, !PT ;  /* 0x0000000156ff7812 */ /* 0x000fce000786c0ff */
[----:B------:R-:W3:Y:S01]  /*7b40*/  LDC.64 R68, c[0x0][0x310] ;  /* 0x0000c400ff447b82 */ /* 0x000ee20000000a00 */
[----:B-1----:R-:W-:-:S13]  /*7b50*/  ISETP.NE.AND P1, PT, R67, R102, PT ;  /* 0x000000664300720c */ /* 0x002fda0003f25270 */
[----:B------:R-:W-:Y:S06]  /*7b60*/  BAR.RED.AND.DEFER_BLOCKING 0x0, P1 ;  /* 0x0000000000007b1d */ /* 0x000fec0000814400 */
[----:B------:R-:W1:Y:S01]  /*7b70*/  B2R.RESULT RZ, P1 ;  /* 0x0000000000ff731c */ /* 0x000e620000024000 */
[----:B------:R-:W-:-:S04]  /*7b80*/  ISETP.NE.AND P0, PT, R102, RZ, PT ;  /* 0x000000ff6600720c */ /* 0x000fc80003f05270 */
[----:B------:R-:W-:Y:S02]  /*7b90*/  SEL R118, R70, UR6, !P0 ;  /* 0x0000000646767c07 */ /* 0x000fe4000c000000 */
[----:B------:R-:W-:Y:S02]  /*7ba0*/  SEL R72, R71, UR7, !P0 ;  /* 0x0000000747487c07 */ /* 0x000fe4000c000000 */
[----:B------:R-:W-:Y:S02]  /*7bb0*/  SEL R103, R96, R79, !P0 ;  /* 0x0000004f60677207 */ /* 0x000fe40004000000 */
[----:B------:R-:W-:Y:S02]  /*7bc0*/  SEL R83, R100, R77, !P0 ;  /* 0x0000004d64537207 */ /* 0x000fe40004000000 */
[----:B------:R-:W-:Y:S01]  /*7bd0*/  SEL R98, R95, R78, !P0 ;  /* 0x0000004e5f627207 */ /* 0x000fe20004000000 */
[----:B--2---:R-:W2:Y:S01]  /*7be0*/  @P0 LDC R81, c[0x0][0x430] ;  /* 0x00010c00ff510b82 */ /* 0x004ea20000000800 */
[----:B------:R-:W-:-:S02]  /*7bf0*/  SEL R99, R97, R80, !P0 ;  /* 0x0000005061637207 */ /* 0x000fc40004000000 */
[----:B------:R-:W-:Y:S02]  /*7c00*/  SEL R74, R74, R87, !P0 ;  /* 0x000000574a4a7207 */ /* 0x000fe40004000000 */
[----:B------:R-:W-:Y:S02]  /*7c10*/  SEL R111, R111, R94, !P0 ;  /* 0x0000005e6f6f7207 */ /* 0x000fe40004000000 */
[----:B------:R-:W-:Y:S01]  /*7c20*/  SEL R75, R75, R90, !P0 ;  /* 0x0000005a4b4b7207 */ /* 0x000fe20004000000 */
[----:B---3--:R-:W3:Y:S01]  /*7c30*/  @P0 LDC R68, c[0x0][0x3a8] ;  /* 0x0000ea00ff440b82 */ /* 0x008ee20000000800 */
[----:B------:R-:W-:Y:S02]  /*7c40*/  SEL R82, R82, R91, !P0 ;  /* 0x0000005b52527207 */ /* 0x000fe40004000000 */
[----:B------:R-:W-:-:S05]  /*7c50*/  @P0 SEL R73, RZ, 0x1, !P3 ;  /* 0x00000001ff490807 */ /* 0x000fca0005800000 */
[----:B------:R-:W4:Y:S01]  /*7c60*/  @P0 LDC R69, c[0x0][0x3ac] ;  /* 0x0000eb00ff450b82 */ /* 0x000f220000000800 */
[----:B-1----:R-:W-:Y:S05]  /*7c70*/  @!P1 BRA `(.L_x_21) ;  /* 0x0000000000289947 */ /* 0x002fea0003800000 */
[----:B------:R-:W-:-:S13]  /*7c80*/  ISETP.GT.AND P1, PT, R0, RZ, PT ;  /* 0x000000ff0000720c */ /* 0x000fda0003f24270 */
.L_x_23:
[----:B------:R-:W-:Y:S05]  /*7c90*/  YIELD ;  /* 0x0000000000007946 */ /* 0x000fea0003800000 */
[----:B-1----:R-:W-:Y:S05]  /*7ca0*/  @P1 BRA `(.L_x_22) ;  /* 0x0000000000081947 */ /* 0x002fea0003800000 */
[----:B------:R1:W5:Y:S04]  /*7cb0*/  LDG.E.STRONG.GPU R67, desc[UR16][R88.64] ;  /* 0x0000001058437981 */ /* 0x000368000c1ef900 */
[----:B-----5:R-:W-:Y:S01]  /*7cc0*/  CCTL.IVALL ;  /* 0x00000000ff00798f */ /* 0x020fe20002000000 */
.L_x_22:
[----:B------:R-:W-:Y:S01]  /*7cd0*/  ISETP.NE.AND P0, PT, R67, R102, PT ;  /* 0x000000664300720c */ /* 0x000fe20003f05270 */
[----:B------:R-:W-:-:S12]  /*7ce0*/  WARPSYNC.ALL ;  /* 0x0000000000007948 */ /* 0x000fd80003800000 */
[----:B------:R-:W-:Y:S06]  /*7cf0*/  BAR.RED.AND.DEFER_BLOCKING 0x0, P0 ;  /* 0x0000000000007b1d */ /* 0x000fec0000014400 */
[----:B------:R-:W5:Y:S02]  /*7d00*/  B2R.RESULT RZ, P0 ;  /* 0x0000000000ff731c */ /* 0x000f640000004000 */
[----:B-----5:R-:W-:Y:S05]  /*7d10*/  @P0 BRA `(.L_x_23) ;  /* 0xfffffffc00dc0947 */ /* 0x020fea000383ffff */
.L_x_21:
[----:B------:R-:W-:Y:S05]  /*7d20*/  WARPSYNC.ALL ;  /* 0x0000000000007948 */ /* 0x000fea0003800000 */
[----:B------:R-:W-:Y:S06]  /*7d30*/  BAR.SYNC.DEFER_BLOCKING 0x0 ;  /* 0x0000000000007b1d */ /* 0x000fec0000010000 */
.L_x_20:
[----:B------:R-:W-:Y:S01]  /*7d40*/  HSETP2.NE.AND P0, PT, R66.H0_H0, RZ.H0_H0, PT ;  /* 0x200000ff42007234 */ /* 0x000fe20003f05800 */
[----:B------:R-:W-:Y:S01]  /*7d50*/  IMAD R94, R94, R87, RZ ;  /* 0x000000575e5e7224 */ /* 0x000fe200078e02ff */
[----:B------:R-:W-:-:S04]  /*7d60*/  SHF.L.U32 R124, R104, 0x1, RZ ;  /* 0x00000001687c7819 */ /* 0x000fc800000006ff */
[----:B------:R-:W-:-:S07]  /*7d70*/  SHF.R.S32.HI R125, RZ, 0x1f, R124 ;  /* 0x0000001fff7d7819 */ /* 0x000fce000001147c */
[----:B------:R-:W-:Y:S05]  /*7d80*/  @!P0 BRA `(.L_x_24) ;  /* 0x0000007800988947 */ /* 0x000fea0003800000 */
[-C--:B--2---:R-:W-:Y:S01]  /*7d90*/  IABS R70, R81.reuse ;  /* 0x0000005100467213 */ /* 0x084fe20000000000 */
[----:B------:R-:W-:Y:S01]  /*7da0*/  IMAD.MOV.U32 R78, RZ, RZ, RZ ;  /* 0x000000ffff4e7224 */ /* 0x000fe200078e00ff */
[C---:B------:R-:W-:Y:S01]  /*7db0*/  IADD3 R100, R76.reuse, 0x2, RZ ;  /* 0x000000024c647810 */ /* 0x040fe20007ffe0ff */
[C---:B------:R-:W-:Y:S01]  /*7dc0*/  VIADD R80, R76.reuse, 0x8 ;  /* 0x000000084c507836 */ /* 0x040fe20000000000 */
[----:B------:R-:W2:Y:S01]  /*7dd0*/  I2F.RP R77, R70 ;  /* 0x00000046004d7306 */ /* 0x000ea20000209400 */
[----:B------:R-:W-:Y:S01]  /*7de0*/  IABS R102, R81 ;  /* 0x0000005100667213 */ /* 0x000fe20000000000 */
[C---:B------:R-:W-:Y:S01]  /*7df0*/  VIADD R140, R76.reuse, 0x1a ;  /* 0x0000001a4c8c7836 */ /* 0x040fe20000000000 */
[C---:B------:R-:W-:Y:S01]  /*7e00*/  IADD3 R142, R76.reuse, 0x18, RZ ;  /* 0x000000184c8e7810 */ /* 0x040fe20007ffe0ff */
[C---:B------:R-:W-:Y:S01]  /*7e10*/  VIADD R128, R76.reuse, 0x2a ;  /* 0x0000002a4c807836 */ /* 0x040fe20000000000 */
[----:B------:R-:W-:Y:S01]  /*7e20*/  IABS R177, R80 ;  /* 0x0000005000b17213 */ /* 0x000fe20000000000 */
[----:B------:R-:W-:Y:S01]  /*7e30*/  IMAD.MOV R102, RZ, RZ, -R102 ;  /* 0x000000ffff667224 */ /* 0x000fe200078e0a66 */
[----:B------:R-:W-:Y:S01]  /*7e40*/  IABS R153, R142 ;  /* 0x0000008e00997213 */ /* 0x000fe20000000000 */
[C---:B------:R-:W-:Y:S01]  /*7e50*/  VIADD R144, R76.reuse, 0x12 ;  /* 0x000000124c907836 */ /* 0x040fe20000000000 */
[----:B------:R-:W-:Y:S01]  /*7e60*/  IABS R151, R140 ;  /* 0x0000008c00977213 */ /* 0x000fe20000000000 */
[C---:B------:R-:W-:Y:S01]  /*7e70*/  VIADD R150, R76.reuse, 0x10 ;  /* 0x000000104c967836 */ /* 0x040fe20000000000 */
[----:B------:R-:W-:Y:S01]  /*7e80*/  IABS R117, R128 ;  /* 0x0000008000757213 */ /* 0x000fe20000000000 */
[C---:B------:R-:W-:Y:S01]  /*7e90*/  VIADD R138, R76.reuse, 0x20 ;  /* 0x000000204c8a7836 */ /* 0x040fe20000000000 */
[C---:B------:R-:W-:Y:S01]  /*7ea0*/  IADD3 R104, R76.reuse, 0x3a, RZ ;  /* 0x0000003a4c687810 */ /* 0x040fe20007ffe0ff */
[C---:B------:R-:W-:Y:S01]  /*7eb0*/  VIADD R130, R76.reuse, 0x28 ;  /* 0x000000284c827836 */ /* 0x040fe20000000000 */
[----:B--2---:R-:W2:Y:S01]  /*7ec0*/  MUFU.RCP R71, R77 ;  /* 0x0000004d00477308 */ /* 0x004ea20000001000 */
[----:B------:R-:W-:Y:S01]  /*7ed0*/  IABS R163, R144 ;  /* 0x0000009000a37213 */ /* 0x000fe20000000000 */
[C---:B------:R-:W-:Y:S01]  /*7ee0*/  VIADD R108, R76.reuse, 0x32 ;  /* 0x000000324c6c7836 */ /* 0x040fe20000000000 */
[----:B------:R-:W-:Y:S01]  /*7ef0*/  IABS R165, R150 ;  /* 0x0000009600a57213 */ /* 0x000fe20000000000 */
[----:B------:R-:W-:Y:S01]  /*7f00*/  VIADD R106, R76, 0x38 ;  /* 0x000000384c6a7836 */ /* 0x000fe20000000000 */
[----:B------:R-:W-:Y:S01]  /*7f10*/  IABS R141, R138 ;  /* 0x0000008a008d7213 */ /* 0x000fe20000000000 */
[----:B------:R-:W-:Y:S01]  /*7f20*/  IMAD R114, R74, R111, RZ ;  /* 0x0000006f4a727224 */ /* 0x000fe200078e02ff */
[C---:B------:R-:W-:Y:S01]  /*7f30*/  IADD3 R132, R76.reuse, 0x22, RZ ;  /* 0x000000224c847810 */ /* 0x040fe20007ffe0ff */
[----:B------:R-:W-:Y:S01]  /*7f40*/  ULDC UR12, c[0x0][0x3ec] ;  /* 0x0000fb00000c7ab9 */ /* 0x000fe20000000800 */
[----:B------:R-:W-:Y:S01]  /*7f50*/  IABS R129, R130 ;  /* 0x0000008200817213 */ /* 0x000fe20000000000 */
[----:B------:R-:W-:Y:S01]  /*7f60*/  ULDC UR11, c[0x0][0x414] ;  /* 0x00010500000b7ab9 */ /* 0x000fe20000000800 */
[----:B------:R-:W-:Y:S01]  /*7f70*/  IABS R139, R132 ;  /* 0x00000084008b7213 */ /* 0x000fe20000000000 */
[----:B------:R-:W-:Y:S01]  /*7f80*/  ULDC UR13, c[0x0][0x418] ;  /* 0x00010600000d7ab9 */ /* 0x000fe20000000800 */
[----:B------:R-:W-:Y:S01]  /*7f90*/  IABS R96, R108 ;  /* 0x0000006c00607213 */ /* 0x000fe20000000000 */
[----:B------:R-:W-:Y:S01]  /*7fa0*/  ULDC UR10, c[0x0][0x3f0] ;  /* 0x0000fc00000a7ab9 */ /* 0x000fe20000000800 */
[----:B------:R-:W-:Y:S01]  /*7fb0*/  IADD3 R109, R76, 0x30, RZ ;  /* 0x000000304c6d7810 */ /* 0x000fe20007ffe0ff */
[----:B------:R-:W-:Y:S01]  /*7fc0*/  ULDC.64 UR6, c[0x0][0x3a8] ;  /* 0x0000ea0000067ab9 */ /* 0x000fe20000000a00 */
[----:B--2---:R-:W-:Y:S01]  /*7fd0*/  VIADD R71, R71, 0xffffffe ;  /* 0x0ffffffe47477836 */ /* 0x004fe20000000000 */
[----:B------:R-:W-:Y:S01]  /*7fe0*/  IABS R77, R100 ;  /* 0x00000064004d7213 */ /* 0x000fe20000000000 */
[----:B------:R-:W-:Y:S01]  /*7ff0*/  ULDC.64 UR4, c[0x0][0x438] ;  /* 0x00010e0000047ab9 */ /* 0x000fe20000000a00 */
[----:B------:R-:W-:Y:S01]  /*8000*/  IABS R97, R109 ;  /* 0x0000006d00617213 */ /* 0x000fe20000000000 */
[----:B------:R-:W2:Y:S01]  /*8010*/  F2I.FTZ.U32.TRUNC.NTZ R79, R71 ;  /* 0x00000047004f7305 */ /* 0x000ea2000021f000 */
[----:B------:R-:W-:-:S02]  /*8020*/  IABS R95, R106 ;  /* 0x0000006a005f7213 */ /* 0x000fc40000000000 */
[----:B------:R-:W-:-:S04]  /*8030*/  ISETP.GE.AND P6, PT, R80, RZ, PT ;  /* 0x000000ff5000720c */ /* 0x000fc80003fc6270 */
[----:B------:R-:W-:Y:S01]  /*8040*/  P2R R152, PR, RZ, 0x40 ;  /* 0x00000040ff987803 */ /* 0x000fe20000000000 */
[----:B--2---:R-:W-:-:S04]  /*8050*/  IMAD.MOV R67, RZ, RZ, -R79 ;  /* 0x000000ffff437224 */ /* 0x004fc800078e0a4f */
[----:B------:R-:W-:Y:S01]  /*8060*/  IMAD R110, R67, R70, RZ ;  /* 0x00000046436e7224 */ /* 0x000fe200078e02ff */
[----:B------:R-:W-:-:S03]  /*8070*/  IABS R67, R104 ;  /* 0x0000006800437213 */ /* 0x000fc60000000000 */
[----:B------:R-:W-:Y:S01]  /*8080*/  IMAD.HI.U32 R110, R79, R110, R78 ;  /* 0x0000006e4f6e7227 */ /* 0x000fe200078e004e */
[----:B------:R-:W-:Y:S02]  /*8090*/  IABS R79, R76 ;  /* 0x0000004c004f7213 */ /* 0x000fe40000000000 */
[----:B------:R-:W-:-:S03]  /*80a0*/  IADD3 R78, R76, 0xa, RZ ;  /* 0x0000000a4c4e7810 */ /* 0x000fc60007ffe0ff */
[----:B------:R-:W-:Y:S01]  /*80b0*/  IMAD.HI.U32 R71, R110, R79, RZ ;  /* 0x0000004f6e477227 */ /* 0x000fe200078e00ff */
[----:B------:R-:W-:-:S03]  /*80c0*/  IABS R175, R78 ;  /* 0x0000004e00af7213 */ /* 0x000fc60000000000 */
[----:B------:R-:W-:-:S04]  /*80d0*/  IMAD.HI.U32 R145, R110, R177, RZ ;  /* 0x000000b16e917227 */ /* 0x000fc800078e00ff */
[----:B------:R-:W-:-:S04]  /*80e0*/  IMAD.HI.U32 R119, R110, R77, RZ ;  /* 0x0000004d6e777227 */ /* 0x000fc800078e00ff */
[-C--:B------:R-:W-:Y:S02]  /*80f0*/  IMAD R71, R71, R102.reuse, R79 ;  /* 0x0000006647477224 */ /* 0x080fe400078e024f */
[-C--:B------:R-:W-:Y:S02]  /*8100*/  IMAD R145, R145, R102.reuse, R177 ;  /* 0x0000006691917224 */ /* 0x080fe400078e02b1 */
[----:B------:R-:W-:Y:S01]  /*8110*/  IMAD R119, R119, R102, R77 ;  /* 0x0000006677777224 */ /* 0x000fe200078e024d */
[----:B------:R-:W-:Y:S01]  /*8120*/  ISETP.GT.U32.AND P2, PT, R70, R71, PT ;  /* 0x000000474600720c */ /* 0x000fe20003f44070 */
[----:B------:R-:W-:Y:S01]  /*8130*/  IMAD.HI.U32 R133, R110, R153, RZ ;  /* 0x000000996e857227 */ /* 0x000fe200078e00ff */
[C---:B------:R-:W-:Y:S02]  /*8140*/  ISETP.GT.U32.AND P0, PT, R70.reuse, R145, PT ;  /* 0x000000914600720c */ /* 0x040fe40003f04070 */
[----:B------:R-:W-:Y:S01]  /*8150*/  ISETP.GT.U32.AND P1, PT, R70, R119, PT ;  /* 0x000000774600720c */ /* 0x000fe20003f24070 */
[----:B------:R-:W-:-:S04]  /*8160*/  IMAD.HI.U32 R131, R110, R151, RZ ;  /* 0x000000976e837227 */ /* 0x000fc800078e00ff */
[-C--:B------:R-:W-:Y:S02]  /*8170*/  IMAD R133, R133, R102.reuse, R153 ;  /* 0x0000006685857224 */ /* 0x080fe400078e0299 */
[----:B------:R-:W-:Y:S02]  /*8180*/  IMAD R131, R131, R102, R151 ;  /* 0x0000006683837224 */ /* 0x000fe400078e0297 */
[----:B------:R-:W-:Y:S01]  /*8190*/  @!P2 IADD3 R71, R71, -R70, RZ ;  /* 0x800000464747a210 */ /* 0x000fe20007ffe0ff */
[----:B------:R-:W-:-:S04]  /*81a0*/  IMAD.HI.U32 R115, R110, R117, RZ ;  /* 0x000000756e737227 */ /* 0x000fc800078e00ff */
[--C-:B------:R-:W-:Y:S02]  /*81b0*/  @!P0 IMAD.IADD R145, R145, 0x1, -R70.reuse ;  /* 0x0000000191918824 */ /* 0x100fe400078e0a46 */
[----:B------:R-:W-:Y:S01]  /*81c0*/  @!P1 IMAD.IADD R119, R119, 0x1, -R70 ;  /* 0x0000000177779824 */ /* 0x000fe200078e0a46 */
[C---:B------:R-:W-:Y:S01]  /*81d0*/  ISETP.GT.U32.AND P1, PT, R70.reuse, R71, PT ;  /* 0x000000474600720c */ /* 0x040fe20003f24070 */
[----:B------:R-:W-:Y:S01]  /*81e0*/  IMAD R115, R115, R102, R117 ;  /* 0x0000006673737224 */ /* 0x000fe200078e0275 */
[----:B------:R-:W-:Y:S01]  /*81f0*/  ISETP.GT.U32.AND P0, PT, R70, R145, PT ;  /* 0x000000914600720c */ /* 0x000fe20003f04070 */
[----:B------:R-:W-:Y:S01]  /*8200*/  IMAD.HI.U32 R101, R110, R67, RZ ;  /* 0x000000436e657227 */ /* 0x000fe200078e00ff */
[----:B------:R-:W-:-:S03]  /*8210*/  ISETP.GT.U32.AND P2, PT, R70, R119, PT ;  /* 0x000000774600720c */ /* 0x000fc60003f44070 */
[----:B------:R-:W-:Y:S02]  /*8220*/  IMAD R101, R101, R102, R67 ;  /* 0x0000006665657224 */ /* 0x000fe400078e0243 */
[----:B------:R-:W-:-:S04]  /*8230*/  IMAD.HI.U32 R143, R110, R175, RZ ;  /* 0x000000af6e8f7227 */ /* 0x000fc800078e00ff */
[--C-:B------:R-:W-:Y:S01]  /*8240*/  @!P1 IMAD.IADD R71, R71, 0x1, -R70.reuse ;  /* 0x0000000147479824 */ /* 0x100fe200078e0a46 */
[C---:B------:R-:W-:Y:S01]  /*8250*/  ISETP.GT.U32.AND P1, PT, R70.reuse, R133, PT ;  /* 0x000000854600720c */ /* 0x040fe20003f24070 */
[----:B------:R-:W-:Y:S01]  /*8260*/  @!P0 IMAD.IADD R145, R145, 0x1, -R70 ;  /* 0x0000000191918824 */ /* 0x000fe200078e0a46 */
[----:B------:R-:W-:Y:S01]  /*8270*/  ISETP.GT.U32.AND P0, PT, R70, R131, PT ;  /* 0x000000834600720c */ /* 0x000fe20003f04070 */
[----:B------:R-:W-:Y:S01]  /*8280*/  IMAD.HI.U32 R135, R110, R163, RZ ;  /* 0x000000a36e877227 */ /* 0x000fe200078e00ff */
[----:B------:R-:W-:Y:S02]  /*8290*/  @!P2 IADD3 R119, R119, -R70, RZ ;  /* 0x800000467777a210 */ /* 0x000fe40007ffe0ff */
[----:B------:R-:W-:Y:S01]  /*82a0*/  @!P6 IADD3 R145, -R145, RZ, RZ ;  /* 0x000000ff9191e210 */ /* 0x000fe20007ffe1ff */
[-C--:B------:R-:W-:Y:S01]  /*82b0*/  IMAD R143, R143, R102.reuse, R175 ;  /* 0x000000668f8f7224 */ /* 0x080fe200078e02af */
[----:B------:R-:W-:Y:S01]  /*82c0*/  LOP3.LUT P6, RZ, R86, 0x1, RZ, 0xc0, !PT ;  /* 0x0000000156ff7812 */ /* 0x000fe200078cc0ff */
[----:B------:R-:W-:-:S02]  /*82d0*/  IMAD R135, R135, R102, R163 ;  /* 0x0000006687877224 */ /* 0x000fc400078e02a3 */
[----:B------:R-:W-:Y:S01]  /*82e0*/  IMAD.HI.U32 R137, R110, R165, RZ ;  /* 0x000000a56e897227 */ /* 0x000fe200078e00ff */
[C---:B------:R-:W-:Y:S02]  /*82f0*/  ISETP.GT.U32.AND P3, PT, R70.reuse, R143, PT ;  /* 0x0000008f4600720c */ /* 0x040fe40003f64070 */
[----:B------:R-:W-:Y:S01]  /*8300*/  @!P1 IADD3 R133, R133, -R70, RZ ;  /* 0x8000004685859210 */ /* 0x000fe20007ffe0ff */
[----:B------:R-:W-:Y:S01]  /*8310*/  @!P0 IMAD.IADD R131, R131, 0x1, -R70 ;  /* 0x0000000183838824 */ /* 0x000fe200078e0a46 */
[C---:B------:R-:W-:Y:S01]  /*8320*/  ISETP.GT.U32.AND P2, PT, R70.reuse, R135, PT ;  /* 0x000000874600720c */ /* 0x040fe20003f44070 */
[----:B------:R-:W-:Y:S01]  /*8330*/  IMAD R137, R137, R102, R165 ;  /* 0x0000006689897224 */ /* 0x000fe200078e02a5 */
[----:B------:R-:W-:Y:S01]  /*8340*/  ISETP.GT.U32.AND P0, PT, R70, R133, PT ;  /* 0x000000854600720c */ /* 0x000fe20003f04070 */
[----:B------:R-:W-:-:S04]  /*8350*/  IMAD.HI.U32 R127, R110, R141, RZ ;  /* 0x0000008d6e7f7227 */ /* 0x000fc800078e00ff */
[----:B------:R-:W-:Y:S02]  /*8360*/  IMAD R127, R127, R102, R141 ;  /* 0x000000667f7f7224 */ /* 0x000fe400078e028d */
[----:B------:R-:W-:Y:S01]  /*8370*/  @!P3 IMAD.IADD R143, R143, 0x1, -R70 ;  /* 0x000000018f8fb824 */ /* 0x000fe200078e0a46 */
[----:B------:R-:W-:Y:S01]  /*8380*/  ISETP.GT.U32.AND P3, PT, R70, R137, PT ;  /* 0x000000894600720c */ /* 0x000fe20003f64070 */
[----:B------:R-:W-:-:S03]  /*8390*/  IMAD.HI.U32 R123, R110, R139, RZ ;  /* 0x0000008b6e7b7227 */ /* 0x000fc600078e00ff */
[C---:B------:R-:W-:Y:S01]  /*83a0*/  ISETP.GT.U32.AND P4, PT, R70.reuse, R143, PT ;  /* 0x0000008f4600720c */ /* 0x040fe20003f84070 */
[--C-:B------:R-:W-:Y:S01]  /*83b0*/  @!P0 IMAD.IADD R133, R133, 0x1, -R70.reuse ;  /* 0x0000000185858824 */ /* 0x100fe200078e0a46 */
[----:B------:R-:W-:Y:S01]  /*83c0*/  ISETP.GT.U32.AND P0, PT, R70, R115, PT ;  /* 0x000000734600720c */ /* 0x000fe20003f04070 */
[----:B------:R-:W-:Y:S02]  /*83d0*/  @!P2 IMAD.IADD R135, R135, 0x1, -R70 ;  /* 0x000000018787a824 */ /* 0x000fe400078e0a46 */
[----:B------:R-:W-:-:S03]  /*83e0*/  IMAD.HI.U32 R121, R110, R129, RZ ;  /* 0x000000816e797227 */ /* 0x000fc600078e00ff */
[C---:B------:R-:W-:Y:S01]  /*83f0*/  ISETP.GT.U32.AND P1, PT, R70.reuse, R135, PT ;  /* 0x000000874600720c */ /* 0x040fe20003f24070 */
[--C-:B------:R-:W-:Y:S01]  /*8400*/  @!P3 IMAD.IADD R137, R137, 0x1, -R70.reuse ;  /* 0x000000018989b824 */ /* 0x100fe200078e0a46 */
[C---:B------:R-:W-:Y:S01]  /*8410*/  ISETP.GT.U32.AND P3, PT, R70.reuse, R127, PT ;  /* 0x0000007f4600720c */ /* 0x040fe20003f64070 */
[----:B------:R-:W-:Y:S02]  /*8420*/  IMAD R123, R123, R102, R139 ;  /* 0x000000667b7b7224 */ /* 0x000fe400078e028b */
[----:B------:R-:W-:Y:S01]  /*8430*/  @!P4 IADD3 R143, R143, -R70, RZ ;  /* 0x800000468f8fc210 */ /* 0x000fe20007ffe0ff */
[----:B------:R-:W-:Y:S01]  /*8440*/  IMAD R121, R121, R102, R129 ;  /* 0x0000006679797224 */ /* 0x000fe200078e0281 */
[C---:B------:R-:W-:Y:S01]  /*8450*/  ISETP.GT.U32.AND P2, PT, R70.reuse, R137, PT ;  /* 0x000000894600720c */ /* 0x040fe20003f44070 */
[----:B------:R-:W-:Y:S01]  /*8460*/  @!P0 IMAD.IADD R115, R115, 0x1, -R70 ;  /* 0x0000000173738824 */ /* 0x000fe200078e0a46 */
[----:B------:R-:W-:Y:S01]  /*8470*/  ISETP.GT.U32.AND P0, PT, R70, R101, PT ;  /* 0x000000654600720c */ /* 0x000fe20003f04070 */
[----:B------:R-:W-:Y:S01]  /*8480*/  IMAD.HI.U32 R107, R110, R96, RZ ;  /* 0x000000606e6b7227 */ /* 0x000fe200078e00ff */
[----:B------:R-:W-:-:S03]  /*8490*/  ISETP.GT.U32.AND P4, PT, R70, R123, PT ;  /* 0x0000007b4600720c */ /* 0x000fc60003f84070 */
[--C-:B------:R-:W-:Y:S01]  /*84a0*/  @!P1 IMAD.IADD R135, R135, 0x1, -R70.reuse ;  /* 0x0000000187879824 */ /* 0x100fe200078e0a46 */
[----:B------:R-:W-:Y:S01]  /*84b0*/  ISETP.GT.U32.AND P1, PT, R70, R121, PT ;  /* 0x000000794600720c */ /* 0x000fe20003f24070 */
[----:B------:R-:W-:Y:S02]  /*84c0*/  @!P3 IMAD.IADD R127, R127, 0x1, -R70 ;  /* 0x000000017f7fb824 */ /* 0x000fe400078e0a46 */
[----:B------:R-:W-:Y:S02]  /*84d0*/  IMAD R107, R107, R102, R96 ;  /* 0x000000666b6b7224 */ /* 0x000fe400078e0260 */
[----:B------:R-:W-:Y:S01]  /*84e0*/  @!P2 IADD3 R137, R137, -R70, RZ ;  /* 0x800000468989a210 */ /* 0x000fe20007ffe0ff */
[----:B------:R-:W-:Y:S01]  /*84f0*/  IMAD.HI.U32 R113, R110, R97, RZ ;  /* 0x000000616e717227 */ /* 0x000fe200078e00ff */
[C---:B------:R-:W-:Y:S02]  /*8500*/  ISETP.GT.U32.AND P2, PT, R70.reuse, R131, PT ;  /* 0x000000834600720c */ /* 0x040fe40003f44070 */
[----:B------:R-:W-:Y:S01]  /*8510*/  ISETP.GT.U32.AND P3, PT, R70, R127, PT ;  /* 0x0000007f4600720c */ /* 0x000fe20003f64070 */
[----:B------:R-:W-:-:S02]  /*8520*/  @!P0 IMAD.IADD R101, R101, 0x1, -R70 ;  /* 0x0000000165658824 */ /* 0x000fc400078e0a46 */
[--C-:B------:R-:W-:Y:S01]  /*8530*/  @!P4 IMAD.IADD R123, R123, 0x1, -R70.reuse ;  /* 0x000000017b7bc824 */ /* 0x100fe200078e0a46 */
[----:B------:R-:W-:Y:S01]  /*8540*/  @!P1 IADD3 R121, R121, -R70, RZ ;  /* 0x8000004679799210 */ /* 0x000fe20007ffe0ff */
[----:B------:R-:W-:Y:S01]  /*8550*/  IMAD.HI.U32 R105, R110, R95, RZ ;  /* 0x0000005f6e697227 */ /* 0x000fe200078e00ff */
[C---:B------:R-:W-:Y:S02]  /*8560*/  ISETP.GT.U32.AND P0, PT, R70.reuse, R101, PT ;  /* 0x000000654600720c */ /* 0x040fe40003f04070 */
[C---:B------:R-:W-:Y:S01]  /*8570*/  ISETP.GT.U32.AND P1, PT, R70.reuse, R123, PT ;  /* 0x0000007b4600720c */ /* 0x040fe20003f24070 */
[-C--:B------:R-:W-:Y:S01]  /*8580*/  IMAD R113, R113, R102.reuse, R97 ;  /* 0x0000006671717224 */ /* 0x080fe200078e0261 */
[C---:B------:R-:W-:Y:S01]  /*8590*/  ISETP.GT.U32.AND P4, PT, R70.reuse, R107, PT ;  /* 0x0000006b4600720c */ /* 0x040fe20003f84070 */
[----:B------:R-:W-:Y:S01]  /*85a0*/  IMAD R105, R105, R102, R95 ;  /* 0x0000006669697224 */ /* 0x000fe200078e025f */
[----:B------:R-:W-:Y:S01]  /*85b0*/  @!P2 IADD3 R131, R131, -R70, RZ ;  /* 0x800000468383a210 */ /* 0x000fe20007ffe0ff */
[----:B------:R-:W-:Y:S01]  /*85c0*/  @!P3 IMAD.IADD R127, R127, 0x1, -R70 ;  /* 0x000000017f7fb824 */ /* 0x000fe200078e0a46 */
[----:B------:R-:W-:-:S02]  /*85d0*/  ISETP.GT.U32.AND P5, PT, R70, R121, PT ;  /* 0x000000794600720c */ /* 0x000fc40003fa4070 */
[C---:B------:R-:W-:Y:S02]  /*85e0*/  ISETP.GT.U32.AND P3, PT, R70.reuse, R113, PT ;  /* 0x000000714600720c */ /* 0x040fe40003f64070 */
[----:B------:R-:W-:Y:S02]  /*85f0*/  ISETP.GT.U32.AND P2, PT, R70, R105, PT ;  /* 0x000000694600720c */ /* 0x000fe40003f44070 */
[-C--:B------:R-:W-:Y:S02]  /*8600*/  @!P0 IADD3 R101, R101, -R70.reuse, RZ ;  /* 0x8000004665658210 */ /* 0x080fe40007ffe0ff */
[----:B------:R-:W-:Y:S02]  /*8610*/  ISETP.GE.AND P0, PT, R144, RZ, PT ;  /* 0x000000ff9000720c */ /* 0x000fe40003f06270 */
[-C--:B------:R-:W-:Y:S02]  /*8620*/  @!P1 IADD3 R123, R123, -R70.reuse, RZ ;  /* 0x800000467b7b9210 */ /* 0x080fe40007ffe0ff */
[----:B------:R-:W-:Y:S01]  /*8630*/  @!P4 IADD3 R107, R107, -R70, RZ ;  /* 0x800000466b6bc210 */ /* 0x000fe20007ffe0ff */
[--C-:B------:R-:W-:Y:S01]  /*8640*/  @!P5 IMAD.IADD R121, R121, 0x1, -R70.reuse ;  /* 0x000000017979d824 */ /* 0x100fe200078e0a46 */
[----:B------:R-:W-:Y:S01]  /*8650*/  ISETP.GT.U32.AND P4, PT, R70, R115, PT ;  /* 0x000000734600720c */ /* 0x000fe20003f84070 */
[--C-:B------:R-:W-:Y:S01]  /*8660*/  @!P3 IMAD.IADD R113, R113, 0x1, -R70.reuse ;  /* 0x000000017171b824 */ /* 0x100fe200078e0a46 */
[----:B------:R-:W-:Y:S01]  /*8670*/  ISETP.GE.AND P5, PT, R78, RZ, PT ;  /* 0x000000ff4e00720c */ /* 0x000fe20003fa6270 */
[----:B------:R-:W-:Y:S01]  /*8680*/  @!P2 IMAD.IADD R105, R105, 0x1, -R70 ;  /* 0x000000016969a824 */ /* 0x000fe200078e0a46 */
[----:B------:R-:W-:-:S02]  /*8690*/  ISETP.GT.U32.AND P2, PT, R70, R107, PT ;  /* 0x0000006b4600720c */ /* 0x000fc40003f44070 */
[----:B------:R-:W-:Y:S02]  /*86a0*/  ISETP.GT.U32.AND P3, PT, R70, R113, PT ;  /* 0x000000714600720c */ /* 0x000fe40003f64070 */
[----:B------:R-:W-:Y:S02]  /*86b0*/  @!P0 IADD3 R135, -R135, RZ, RZ ;  /* 0x000000ff87878210 */ /* 0x000fe40007ffe1ff */
[----:B------:R-:W-:Y:S02]  /*86c0*/  ISETP.GE.AND P0, PT, R142, RZ, PT ;  /* 0x000000ff8e00720c */ /* 0x000fe40003f06270 */
[----:B------:R-:W-:Y:S01]  /*86d0*/  IABS R78, R114 ;  /* 0x00000072004e7213 */ /* 0x000fe20000000000 */
[--C-:B------:R-:W-:Y:S01]  /*86e0*/  @!P4 IMAD.IADD R115, R115, 0x1, -R70.reuse ;  /* 0x000000017373c824 */ /* 0x100fe200078e0a46 */
[----:B------:R-:W-:Y:S01]  /*86f0*/  ISETP.GT.U32.AND P1, PT, R70, R105, PT ;  /* 0x000000694600720c */ /* 0x000fe20003f24070 */
[----:B------:R-:W-:Y:S01]  /*8700*/  @!P5 IMAD.MOV R143, RZ, RZ, -R143 ;  /* 0x000000ffff8fd224 */ /* 0x000fe200078e0a8f */
[----:B------:R-:W-:Y:S01]  /*8710*/  ISETP.GE.AND P4, PT, R150, RZ, PT ;  /* 0x000000ff9600720c */ /* 0x000fe20003f86270 */
[----:B------:R-:W-:Y:S01]  /*8720*/  @!P2 IMAD.IADD R107, R107, 0x1, -R70 ;  /* 0x000000016b6ba824 */ /* 0x000fe200078e0a46 */
[----:B------:R-:W-:-:S02]  /*8730*/  ISETP.GE.AND P2, PT, R100, RZ, PT ;  /* 0x000000ff6400720c */ /* 0x000fc40003f46270 */
[----:B------:R-:W-:Y:S01]  /*8740*/  @!P3 IADD3 R113, R113, -R70, RZ ;  /* 0x800000467171b210 */ /* 0x000fe20007ffe0ff */
[----:B------:R-:W2:Y:S01]  /*8750*/  I2F.RP R100, R78 ;  /* 0x0000004e00647306 */ /* 0x000ea20000209400 */
[----:B------:R-:W-:Y:S01]  /*8760*/  ISETP.GE.AND P3, PT, R76, RZ, PT ;  /* 0x000000ff4c00720c */ /* 0x000fe20003f66270 */
[----:B------:R-:W-:Y:S01]  /*8770*/  @!P0 IMAD.MOV R133, RZ, RZ, -R133 ;  /* 0x000000ffff858224 */ /* 0x000fe200078e0a85 */
[----:B------:R-:W-:Y:S02]  /*8780*/  ISETP.GE.AND P0, PT, R140, RZ, PT ;  /* 0x000000ff8c00720c */ /* 0x000fe40003f06270 */
[----:B------:R-:W-:Y:S01]  /*8790*/  IABS R76, R114 ;  /* 0x00000072004c7213 */ /* 0x000fe20000000000 */
[----:B------:R-:W-:Y:S01]  /*87a0*/  @!P1 IMAD.IADD R105, R105, 0x1, -R70 ;  /* 0x0000000169699824 */ /* 0x000fe200078e0a46 */
[----:B------:R-:W-:Y:S01]  /*87b0*/  LOP3.LUT R70, RZ, R81, RZ, 0x33, !PT ;  /* 0x00000051ff467212 */ /* 0x000fe200078e33ff */
[----:B------:R-:W-:Y:S02]  /*87c0*/  @!P4 IMAD.MOV R137, RZ, RZ, -R137 ;  /* 0x000000ffff89c224 */ /* 0x000fe400078e0a89 */
[----:B------:R-:W-:-:S02]  /*87d0*/  @!P2 IMAD.MOV R119, RZ, RZ, -R119 ;  /* 0x000000ffff77a224 */ /* 0x000fc400078e0a77 */
[----:B------:R-:W-:Y:S02]  /*87e0*/  IMAD.MOV R76, RZ, RZ, -R76 ;  /* 0x000000ffff4c7224 */ /* 0x000fe400078e0a4c */
[----:B------:R-:W-:Y:S01]  /*87f0*/  @!P3 IMAD.MOV R71, RZ, RZ, -R71 ;  /* 0x000000ffff47b224 */ /* 0x000fe200078e0a47 */
[----:B--2---:R-:W2:Y:S01]  /*8800*/  MUFU.RCP R110, R100 ;  /* 0x00000064006e7308 */ /* 0x004ea20000001000 */
[----:B------:R-:W-:Y:S01]  /*8810*/  @!P0 IMAD.MOV R131, RZ, RZ, -R131 ;  /* 0x000000ffff838224 */ /* 0x000fe200078e0a83 */
[----:B------:R-:W-:-:S13]  /*8820*/  ISETP.GE.AND P0, PT, R138, RZ, PT ;  /* 0x000000ff8a00720c */ /* 0x000fda0003f06270 */
[----:B------:R-:W-:Y:S02]  /*8830*/  @!P0 IADD3 R127, -R127, RZ, RZ ;  /* 0x000000ff7f7f8210 */ /* 0x000fe40007ffe1ff */
[----:B------:R-:W-:Y:S01]  /*8840*/  ISETP.GE.AND P0, PT, R132, RZ, PT ;  /* 0x000000ff8400720c */ /* 0x000fe20003f06270 */
[----:B--2---:R-:W-:-:S04]  /*8850*/  VIADD R110, R110, 0xffffffe ;  /* 0x0ffffffe6e6e7836 */ /* 0x004fc80000000000 */
[----:B------:R2:W5:Y:S08]  /*8860*/  F2I.FTZ.U32.TRUNC.NTZ R111, R110 ;  /* 0x0000006e006f7305 */ /* 0x000570000021f000 */
[----:B------:R-:W-:Y:S01]  /*8870*/  @!P0 IMAD.MOV R123, RZ, RZ, -R123 ;  /* 0x000000ffff7b8224 */ /* 0x000fe200078e0a7b */
[----:B------:R-:W-:Y:S01]  /*8880*/  ISETP.GE.AND P0, PT, R130, RZ, PT ;  /* 0x000000ff8200720c */ /* 0x000fe20003f06270 */
[----:B--2---:R-:W-:-:S12]  /*8890*/  IMAD.MOV.U32 R110, RZ, RZ, RZ ;  /* 0x000000ffff6e7224 */ /* 0x004fd800078e00ff */
[----:B------:R-:W-:Y:S01]  /*88a0*/  @!P0 IMAD.MOV R121, RZ, RZ, -R121 ;  /* 0x000000ffff798224 */ /* 0x000fe200078e0a79 */
[----:B------:R-:W-:-:S13]  /*88b0*/  ISETP.GE.AND P0, PT, R128, RZ, PT ;  /* 0x000000ff8000720c */ /* 0x000fda0003f06270 */
[----:B------:R-:W-:Y:S02]  /*88c0*/  @!P0 IADD3 R115, -R115, RZ, RZ ;  /* 0x000000ff73738210 */ /* 0x000fe40007ffe1ff */
[----:B------:R-:W-:-:S13]  /*88d0*/  ISETP.GE.AND P0, PT, R109, RZ, PT ;  /* 0x000000ff6d00720c */ /* 0x000fda0003f06270 */
[----:B------:R-:W-:Y:S01]  /*88e0*/  @!P0 IMAD.MOV R113, RZ, RZ, -R113 ;  /* 0x000000ffff718224 */ /* 0x000fe200078e0a71 */
[----:B------:R-:W-:-:S13]  /*88f0*/  ISETP.GE.AND P0, PT, R108, RZ, PT ;  /* 0x000000ff6c00720c */ /* 0x000fda0003f06270 */
[----:B------:R-:W-:Y:S01]  /*8900*/  @!P0 IMAD.MOV R107, RZ, RZ, -R107 ;  /* 0x000000ffff6b8224 */ /* 0x000fe200078e0a6b */
[----:B------:R-:W-:-:S13]  /*8910*/  ISETP.GE.AND P0, PT, R106, RZ, PT ;  /* 0x000000ff6a00720c */ /* 0x000fda0003f06270 */
[----:B------:R-:W-:Y:S02]  /*8920*/  @!P0 IADD3 R105, -R105, RZ, RZ ;  /* 0x000000ff69698210 */ /* 0x000fe40007ffe1ff */
[----:B------:R-:W-:-:S13]  /*8930*/  ISETP.GE.AND P0, PT, R104, RZ, PT ;  /* 0x000000ff6800720c */ /* 0x000fda0003f06270 */
[----:B------:R-:W-:Y:S01]  /*8940*/  @!P0 IMAD.MOV R101, RZ, RZ, -R101 ;  /* 0x000000ffff658224 */ /* 0x000fe200078e0a65 */
[----:B------:R-:W-:-:S04]  /*8950*/  ISETP.NE.AND P0, PT, R81, RZ, PT ;  /* 0x000000ff5100720c */ /* 0x000fc80003f05270 */
[C---:B------:R-:W-:Y:S02]  /*8960*/  SEL R81, R70.reuse, R119, !P0 ;  /* 0x0000007746517207 */ /* 0x040fe40004000000 */
[C---:B------:R-:W-:Y:S02]  /*8970*/  SEL R71, R70.reuse, R71, !P0 ;  /* 0x0000004746477207 */ /* 0x040fe40004000000 */
[C---:B------:R-:W-:Y:S02]  /*8980*/  SEL R145, R70.reuse, R145, !P0 ;  /* 0x0000009146917207 */ /* 0x040fe40004000000 */
[C---:B------:R-:W-:Y:S02]  /*8990*/  SEL R143, R70.reuse, R143, !P0 ;  /* 0x0000008f468f7207 */ /* 0x040fe40004000000 */
[C---:B------:R-:W-:Y:S02]  /*89a0*/  SEL R137, R70.reuse, R137, !P0 ;  /* 0x0000008946897207 */ /* 0x040fe40004000000 */
[----:B------:R-:W-:-:S02]  /*89b0*/  SEL R135, R70, R135, !P0 ;  /* 0x0000008746877207 */ /* 0x000fc40004000000 */
        /* <DEDUP_REMOVED lines=9> */
[----:B------:R-:W-:Y:S02]  /*8a50*/  SEL R101, R70, R101, !P0 ;  /* 0x0000006546657207 */ /* 0x000fe40004000000 */
[----:B-----5:R-:W-:Y:S02]  /*8a60*/  IADD3 R70, RZ, -R111, RZ ;  /* 0x8000006fff467210 */ /* 0x020fe40007ffe0ff */
[----:B------:R-:W-:-:S02]  /*8a70*/  IABS R207, R81 ;  /* 0x0000005100cf7213 */ /* 0x000fc40000000000 */
[----:B------:R-:W-:Y:S01]  /*8a80*/  IABS R211, R71 ;  /* 0x0000004700d37213 */ /* 0x000fe20000000000 */
[----:B------:R-:W-:Y:S01]  /*8a90*/  IMAD R80, R70, R78, RZ ;  /* 0x0000004e46507224 */ /* 0x000fe200078e02ff */
[----:B------:R-:W-:Y:S02]  /*8aa0*/  IABS R203, R145 ;  /* 0x0000009100cb7213 */ /* 0x000fe40000000000 */
[----:B------:R-:W-:Y:S01]  /*8ab0*/  IABS R199, R143 ;  /* 0x0000008f00c77213 */ /* 0x000fe20000000000 */
[----:B------:R-:W-:Y:S01]  /*8ac0*/  IMAD.HI.U32 R80, R111, R80, R110 ;  /* 0x000000506f507227 */ /* 0x000fe200078e006e */
[----:B------:R-:W-:Y:S02]  /*8ad0*/  IABS R195, R137 ;  /* 0x0000008900c37213 */ /* 0x000fe40000000000 */
[----:B------:R-:W-:Y:S02]  /*8ae0*/  IABS R191, R135 ;  /* 0x0000008700bf7213 */ /* 0x000fe40000000000 */
[----:B------:R-:W-:Y:S01]  /*8af0*/  IABS R187, R133 ;  /* 0x0000008500bb7213 */ /* 0x000fe20000000000 */
[----:B------:R-:W-:Y:S01]  /*8b00*/  IMAD.HI.U32 R209, R80, R207, RZ ;  /* 0x000000cf50d17227 */ /* 0x000fe200078e00ff */
[----:B------:R-:W-:-:S02]  /*8b10*/  IABS R183, R131 ;  /* 0x0000008300b77213 */ /* 0x000fc40000000000 */
[----:B------:R-:W-:Y:S01]  /*8b20*/  IABS R179, R127 ;  /* 0x0000007f00b37213 */ /* 0x000fe20000000000 */
[-C--:B------:R-:W-:Y:S01]  /*8b30*/  IMAD R207, R209, R76.reuse, R207 ;  /* 0x0000004cd1cf7224 */ /* 0x080fe200078e02cf */
[----:B------:R-:W-:Y:S01]  /*8b40*/  IABS R171, R123 ;  /* 0x0000007b00ab7213 */ /* 0x000fe20000000000 */
[----:B------:R-:W-:Y:S01]  /*8b50*/  IMAD.HI.U32 R213, R80, R211, RZ ;  /* 0x000000d350d57227 */ /* 0x000fe200078e00ff */
[----:B------:R-:W-:Y:S02]  /*8b60*/  IABS R167, R121 ;  /* 0x0000007900a77213 */ /* 0x000fe40000000000 */
[----:B------:R-:W-:Y:S01]  /*8b70*/  ISETP.GT.U32.AND P0, PT, R78, R207, PT ;  /* 0x000000cf4e00720c */ /* 0x000fe20003f04070 */
[----:B------:R-:W-:Y:S01]  /*8b80*/  IMAD R211, R213, R76, R211 ;  /* 0x0000004cd5d37224 */ /* 0x000fe200078e02d3 */
[----:B------:R-:W-:Y:S01]  /*8b90*/  IABS R159, R115 ;  /* 0x00000073009f7213 */ /* 0x000fe20000000000 */
[----:B------:R-:W-:Y:S01]  /*8ba0*/  IMAD.HI.U32 R205, R80, R203, RZ ;  /* 0x000000cb50cd7227 */ /* 0x000fe200078e00ff */
[----:B------:R-:W-:-:S02]  /*8bb0*/  IABS R155, R113 ;  /* 0x00000071009b7213 */ /* 0x000fc40000000000 */
[----:B------:R-:W-:Y:S01]  /*8bc0*/  IABS R147, R107 ;  /* 0x0000006b00937213 */ /* 0x000fe20000000000 */
[----:B------:R-:W-:Y:S01]  /*8bd0*/  IMAD R203, R205, R76, R203 ;  /* 0x0000004ccdcb7224 */ /* 0x000fe200078e02cb */
[----:B------:R-:W-:Y:S01]  /*8be0*/  IABS R111, R105 ;  /* 0x00000069006f7213 */ /* 0x000fe20000000000 */
[----:B------:R-:W-:Y:S01]  /*8bf0*/  IMAD.HI.U32 R201, R80, R199, RZ ;  /* 0x000000c750c97227 */ /* 0x000fe200078e00ff */
[----:B------:R-:W-:-:S03]  /*8c00*/  IABS R70, R101 ;  /* 0x0000006500467213 */ /* 0x000fc60000000000 */
[----:B------:R-:W-:Y:S01]  /*8c10*/  @!P0 IADD3 R209, R209, 0x1, RZ ;  /* 0x00000001d1d18810 */ /* 0x000fe20007ffe0ff */
[----:B------:R-:W-:Y:S01]  /*8c20*/  @!P0 IMAD.IADD R207, R207, 0x1, -R78 ;  /* 0x00000001cfcf8824 */ /* 0x000fe200078e0a4e */
[----:B------:R-:W-:Y:S01]  /*8c30*/  ISETP.GT.U32.AND P0, PT, R78, R211, PT ;  /* 0x000000d34e00720c */ /* 0x000fe20003f04070 */
[----:B------:R-:W-:Y:S02]  /*8c40*/  IMAD R199, R201, R76, R199 ;  /* 0x0000004cc9c77224 */ /* 0x000fe400078e02c7 */
[----:B------:R-:W-:-:S04]  /*8c50*/  IMAD.HI.U32 R197, R80, R195, RZ ;  /* 0x000000c350c57227 */ /* 0x000fc800078e00ff */
[----:B------:R-:W-:Y:S02]  /*8c60*/  IMAD R195, R197, R76, R195 ;  /* 0x0000004cc5c37224 */ /* 0x000fe400078e02c3 */
[----:B------:R-:W-:-:S04]  /*8c70*/  IMAD.HI.U32 R193, R80, R191, RZ ;  /* 0x000000bf50c17227 */ /* 0x000fc800078e00ff */
[----:B------:R-:W-:Y:S01]  /*8c80*/  @!P0 VIADD R213, R213, 0x1 ;  /* 0x00000001d5d58836 */ /* 0x000fe20000000000 */
[----:B------:R-:W-:Y:S01]  /*8c90*/  @!P0 IADD3 R211, R211, -R78, RZ ;  /* 0x8000004ed3d38210 */ /* 0x000fe20007ffe0ff */
[----:B------:R-:W-:Y:S01]  /*8ca0*/  IMAD R191, R193, R76, R191 ;  /* 0x0000004cc1bf7224 */ /* 0x000fe200078e02bf */
[----:B------:R-:W-:Y:S01]  /*8cb0*/  ISETP.GT.U32.AND P0, PT, R78, R203, PT ;  /* 0x000000cb4e00720c */ /* 0x000fe20003f04070 */
[----:B------:R-:W-:-:S04]  /*8cc0*/  IMAD.HI.U32 R189, R80, R187, RZ ;  /* 0x000000bb50bd7227 */ /* 0x000fc800078e00ff */
[----:B------:R-:W-:Y:S02]  /*8cd0*/  IMAD R187, R189, R76, R187 ;  /* 0x0000004cbdbb7224 */ /* 0x000fe400078e02bb */
[----:B------:R-:W-:-:S04]  /*8ce0*/  IMAD.HI.U32 R185, R80, R183, RZ ;  /* 0x000000b750b97227 */ /* 0x000fc800078e00ff */
[----:B------:R-:W-:Y:S02]  /*8cf0*/  IMAD R183, R185, R76, R183 ;  /* 0x0000004cb9b77224 */ /* 0x000fe400078e02b7 */
[----:B------:R-:W-:Y:S02]  /*8d00*/  @!P0 VIADD R205, R205, 0x1 ;  /* 0x00000001cdcd8836 */ /* 0x000fe40000000000 */
[----:B------:R-:W-:Y:S01]  /*8d10*/  @!P0 IMAD.IADD R203, R203, 0x1, -R78 ;  /* 0x00000001cbcb8824 */ /* 0x000fe200078e0a4e */
[----:B------:R-:W-:Y:S01]  /*8d20*/  ISETP.GT.U32.AND P0, PT, R78, R199, PT ;  /* 0x000000c74e00720c */ /* 0x000fe20003f04070 */
[----:B------:R-:W-:-:S04]  /*8d30*/  IMAD.HI.U32 R181, R80, R179, RZ ;  /* 0x000000b350b57227 */ /* 0x000fc800078e00ff */
[----:B------:R-:W-:Y:S02]  /*8d40*/  IMAD R179, R181, R76, R179 ;  /* 0x0000004cb5b37224 */ /* 0x000fe400078e02b3 */
[----:B------:R-:W-:-:S04]  /*8d50*/  IMAD.HI.U32 R173, R80, R171, RZ ;  /* 0x000000ab50ad7227 */ /* 0x000fc800078e00ff */
[----:B------:R-:W-:Y:S02]  /*8d60*/  IMAD R171, R173, R76, R171 ;  /* 0x0000004cadab7224 */ /* 0x000fe400078e02ab */
[----:B------:R-:W-:Y:S01]  /*8d70*/  @!P0 IADD3 R201, R201, 0x1, RZ ;  /* 0x00000001c9c98810 */ /* 0x000fe20007ffe0ff */
[----:B------:R-:W-:Y:S01]  /*8d80*/  @!P0 IMAD.IADD R199, R199, 0x1, -R78 ;  /* 0x00000001c7c78824 */ /* 0x000fe200078e0a4e */
[----:B------:R-:W-:Y:S01]  /*8d90*/  ISETP.GT.U32.AND P0, PT, R78, R195, PT ;  /* 0x000000c34e00720c */ /* 0x000fe20003f04070 */
[----:B------:R-:W-:-:S04]  /*8da0*/  IMAD.HI.U32 R169, R80, R167, RZ ;  /* 0x000000a750a97227 */ /* 0x000fc800078e00ff */
[----:B------:R-:W-:Y:S02]  /*8db0*/  IMAD R167, R169, R76, R167 ;  /* 0x0000004ca9a77224 */ /* 0x000fe400078e02a7 */
[----:B------:R-:W-:-:S04]  /*8dc0*/  IMAD.HI.U32 R161, R80, R159, RZ ;  /* 0x0000009f50a17227 */ /* 0x000fc800078e00ff */
[----:B------:R-:W-:Y:S02]  /*8dd0*/  IMAD R159, R161, R76, R159 ;  /* 0x0000004ca19f7224 */ /* 0x000fe400078e029f */
[----:B------:R-:W-:Y:S01]  /*8de0*/  @!P0 VIADD R197, R197, 0x1 ;  /* 0x00000001c5c58836 */ /* 0x000fe20000000000 */
[----:B------:R-:W-:Y:S01]  /*8df0*/  @!P0 IADD3 R195, R195, -R78, RZ ;  /* 0x8000004ec3c38210 */ /* 0x000fe20007ffe0ff */
[----:B------:R-:W-:Y:S01]  /*8e00*/  IMAD.HI.U32 R157, R80, R155, RZ ;  /* 0x0000009b509d7227 */ /* 0x000fe200078e00ff */
[----:B------:R-:W-:-:S03]  /*8e10*/  ISETP.GT.U32.AND P0, PT, R78, R191, PT ;  /* 0x000000bf4e00720c */ /* 0x000fc60003f04070 */
[----:B------:R-:W-:Y:S02]  /*8e20*/  IMAD R155, R157, R76, R155 ;  /* 0x0000004c9d9b7224 */ /* 0x000fe400078e029b */
[----:B------:R-:W-:-:S04]  /*8e30*/  IMAD.HI.U32 R149, R80, R147, RZ ;  /* 0x0000009350957227 */ /* 0x000fc800078e00ff */
[----:B------:R-:W-:Y:S02]  /*8e40*/  IMAD R147, R149, R76, R147 ;  /* 0x0000004c95937224 */ /* 0x000fe400078e0293 */
[----:B------:R-:W-:-:S04]  /*8e50*/  IMAD.HI.U32 R119, R80, R111, RZ ;  /* 0x0000006f50777227 */ /* 0x000fc800078e00ff */
[----:B------:R-:W-:Y:S02]  /*8e60*/  @!P0 VIADD R193, R193, 0x1 ;  /* 0x00000001c1c18836 */ /* 0x000fe40000000000 */
[----:B------:R-:W-:Y:S01]  /*8e70*/  @!P0 IMAD.IADD R191, R191, 0x1, -R78 ;  /* 0x00000001bfbf8824 */ /* 0x000fe200078e0a4e */
[----:B------:R-:W-:Y:S01]  /*8e80*/  ISETP.GT.U32.AND P0, PT, R78, R187, PT ;  /* 0x000000bb4e00720c */ /* 0x000fe20003f04070 */
[----:B------:R-:W-:Y:S02]  /*8e90*/  IMAD R111, R119, R76, R111 ;  /* 0x0000004c776f7224 */ /* 0x000fe400078e026f */
[----:B------:R-:W-:Y:S01]  /*8ea0*/  IMAD.HI.U32 R215, R80, R70, RZ ;  /* 0x0000004650d77227 */ /* 0x000fe200078e00ff */
[----:B------:R-:W-:-:S03]  /*8eb0*/  IABS R80, R74 ;  /* 0x0000004a00507213 */ /* 0x000fc60000000000 */
[----:B------:R-:W-:Y:S01]  /*8ec0*/  IMAD R217, R215, R76, R70 ;  /* 0x0000004cd7d97224 */ /* 0x000fe200078e0246 */
[----:B------:R-:W-:-:S05]  /*8ed0*/  LOP3.LUT R70, R81, R114, RZ, 0x3c, !PT ;  /* 0x0000007251467212 */ /* 0x000fca00078e3cff */
[----:B------:R-:W-:Y:S01]  /*8ee0*/  @!P0 IADD3 R189, R189, 0x1, RZ ;  /* 0x00000001bdbd8810 */ /* 0x000fe20007ffe0ff */
[----:B------:R-:W-:Y:S01]  /*8ef0*/  @!P0 IMAD.IADD R187, R187, 0x1, -R78 ;  /* 0x00000001bbbb8824 */ /* 0x000fe200078e0a4e */
[----:B------:R-:W-:-:S13]  /*8f00*/  ISETP.GT.U32.AND P0, PT, R78, R183, PT ;  /* 0x000000b74e00720c */ /* 0x000fda0003f04070 */
[----:B------:R-:W-:Y:S01]  /*8f10*/  @!P0 VIADD R185, R185, 0x1 ;  /* 0x00000001b9b98836 */ /* 0x000fe20000000000 */
[----:B------:R-:W-:Y:S02]  /*8f20*/  @!P0 IADD3 R183, R183, -R78, RZ ;  /* 0x8000004eb7b78210 */ /* 0x000fe40007ffe0ff */
[----:B------:R-:W-:-:S13]  /*8f30*/  ISETP.GT.U32.AND P0, PT, R78, R179, PT ;  /* 0x000000b34e00720c */ /* 0x000fda0003f04070 */
[----:B------:R-:W-:Y:S02]  /*8f40*/  @!P0 VIADD R181, R181, 0x1 ;  /* 0x00000001b5b58836 */ /* 0x000fe40000000000 */
[----:B------:R-:W-:Y:S01]  /*8f50*/  @!P0 IMAD.IADD R179, R179, 0x1, -R78 ;  /* 0x00000001b3b38824 */ /* 0x000fe200078e0a4e */
[----:B------:R-:W-:-:S13]  /*8f60*/  ISETP.GT.U32.AND P0, PT, R78, R171, PT ;  /* 0x000000ab4e00720c */ /* 0x000fda0003f04070 */
        /* <DEDUP_REMOVED lines=20> */
[----:B------:R-:W-:-:S13]  /*90b0*/  ISETP.GE.U32.AND P0, PT, R207, R78, PT ;  /* 0x0000004ecf00720c */ /* 0x000fda0003f06070 */
[----:B------:R-:W-:Y:S01]  /*90c0*/  @P0 VIADD R209, R209, 0x1 ;  /* 0x00000001d1d10836 */ /* 0x000fe20000000000 */
[----:B------:R-:W-:-:S13]  /*90d0*/  ISETP.GE.U32.AND P0, PT, R211, R78, PT ;  /* 0x0000004ed300720c */ /* 0x000fda0003f06070 */
[----:B------:R-:W-:Y:S02]  /*90e0*/  @P0 IADD3 R213, R213, 0x1, RZ ;  /* 0x00000001d5d50810 */ /* 0x000fe40007ffe0ff */
[----:B------:R-:W-:-:S13]  /*90f0*/  ISETP.GE.U32.AND P0, PT, R203, R78, PT ;  /* 0x0000004ecb00720c */ /* 0x000fda0003f06070 */
[----:B------:R-:W-:Y:S01]  /*9100*/  @P0 VIADD R205, R205, 0x1 ;  /* 0x00000001cdcd0836 */ /* 0x000fe20000000000 */
        /* <DEDUP_REMOVED lines=26> */
[----:B------:R-:W-:Y:S02]  /*92b0*/  ISETP.GE.AND P0, PT, R70, RZ, PT ;  /* 0x000000ff4600720c */ /* 0x000fe40003f06270 */
[----:B------:R-:W-:-:S11]  /*92c0*/  LOP3.LUT R70, R71, R114, RZ, 0x3c, !PT ;  /* 0x0000007247467212 */ /* 0x000fd600078e3cff */
[----:B------:R-:W-:Y:S02]  /*92d0*/  @!P0 IADD3 R209, -R209, RZ, RZ ;  /* 0x000000ffd1d18210 */ /* 0x000fe40007ffe1ff */
[----:B------:R-:W-:Y:S02]  /*92e0*/  ISETP.GE.AND P0, PT, R70, RZ, PT ;  /* 0x000000ff4600720c */ /* 0x000fe40003f06270 */
[----:B------:R-:W-:-:S11]  /*92f0*/  LOP3.LUT R70, R145, R114, RZ, 0x3c, !PT ;  /* 0x0000007291467212 */ /* 0x000fd600078e3cff */
[----:B------:R-:W-:Y:S01]  /*9300*/  @!P0 IMAD.MOV R213, RZ, RZ, -R213 ;  /* 0x000000ffffd58224 */ /* 0x000fe200078e0ad5 */
[----:B------:R-:W-:Y:S02]  /*9310*/  ISETP.GE.AND P0, PT, R70, RZ, PT ;  /* 0x000000ff4600720c */ /* 0x000fe40003f06270 */
[----:B------:R-:W-:-:S11]  /*9320*/  LOP3.LUT R70, R143, R114, RZ, 0x3c, !PT ;  /* 0x000000728f467212 */ /* 0x000fd600078e3cff */
[----:B------:R-:W-:Y:S01]  /*9330*/  @!P0 IMAD.MOV R205, RZ, RZ, -R205 ;  /* 0x000000ffffcd8224 */ /* 0x000fe200078e0acd */
        /* <DEDUP_REMOVED lines=37> */
[----:B------:R-:W-:-:S11]  /*9590*/  LOP3.LUT R70, RZ, R114, RZ, 0x33, !PT ;  /* 0x00000072ff467212 */ /* 0x000fd600078e33ff */
[----:B------:R-:W-:Y:S02]  /*95a0*/  @!P0 IADD3 R215, -R215, RZ, RZ ;  /* 0x000000ffd7d78210 */ /* 0x000fe40007ffe1ff */
[----:B------:R-:W-:-:S04]  /*95b0*/  ISETP.NE.AND P0, PT, R114, RZ, PT ;  /* 0x000000ff7200720c */ /* 0x000fc80003f05270 */
[C---:B------:R-:W-:Y:S02]  /*95c0*/  SEL R78, R70.reuse, R119, !P0 ;  /* 0x00000077464e7207 */ /* 0x040fe40004000000 */
[----:B------:R-:W2:Y:S01]  /*95d0*/  I2F.RP R119, R80 ;  /* 0x0000005000777306 */ /* 0x000ea20000209400 */
[C---:B------:R-:W-:Y:S02]  /*95e0*/  SEL R110, R70.reuse, R209, !P0 ;  /* 0x000000d1466e7207 */ /* 0x040fe40004000000 */
[C---:B------:R-:W-:Y:S02]  /*95f0*/  SEL R160, R70.reuse, R213, !P0 ;  /* 0x000000d546a07207 */ /* 0x040fe40004000000 */
[C---:B------:R-:W-:Y:S01]  /*9600*/  SEL R158, R70.reuse, R205, !P0 ;  /* 0x000000cd469e7207 */ /* 0x040fe20004000000 */
[----:B------:R-:W-:Y:S01]  /*9610*/  IMAD.MOV R76, RZ, RZ, -R110 ;  /* 0x000000ffff4c7224 */ /* 0x000fe200078e0a6e */
[C---:B------:R-:W-:Y:S02]  /*9620*/  SEL R156, R70.reuse, R201, !P0 ;  /* 0x000000c9469c7207 */ /* 0x040fe40004000000 */
[----:B------:R-:W-:Y:S01]  /*9630*/  SEL R154, R70, R197, !P0 ;  /* 0x000000c5469a7207 */ /* 0x000fe20004000000 */
[----:B------:R-:W-:Y:S01]  /*9640*/  IMAD R81, R114, R76, R81 ;  /* 0x0000004c72517224 */ /* 0x000fe200078e0251 */
[----:B------:R-:W-:-:S02]  /*9650*/  IABS R76, R74 ;  /* 0x0000004a004c7213 */ /* 0x000fc40000000000 */
[C---:B------:R-:W-:Y:S01]  /*9660*/  SEL R148, R70.reuse, R193, !P0 ;  /* 0x000000c146947207 */ /* 0x040fe20004000000 */
[----:B--2---:R-:W2:Y:S01]  /*9670*/  MUFU.RCP R166, R119 ;  /* 0x0000007700a67308 */ /* 0x004ea20000001000 */
[----:B------:R-:W-:Y:S01]  /*9680*/  IABS R207, R81 ;  /* 0x0000005100cf7213 */ /* 0x000fe20000000000 */
[----:B------:R-:W-:Y:S01]  /*9690*/  IMAD.MOV R76, RZ, RZ, -R76 ;  /* 0x000000ffff4c7224 */ /* 0x000fe200078e0a4c */
[C---:B------:R-:W-:Y:S02]  /*96a0*/  SEL R146, R70.reuse, R189, !P0 ;  /* 0x000000bd46927207 */ /* 0x040fe40004000000 */
[C---:B------:R-:W-:Y:S02]  /*96b0*/  SEL R136, R70.reuse, R185, !P0 ;  /* 0x000000b946887207 */ /* 0x040fe40004000000 */
[C---:B------:R-:W-:Y:S02]  /*96c0*/  SEL R134, R70.reuse, R181, !P0 ;  /* 0x000000b546867207 */ /* 0x040fe40004000000 */
[----:B------:R-:W-:-:S02]  /*96d0*/  SEL R126, R70, R173, !P0 ;  /* 0x000000ad467e7207 */ /* 0x000fc40004000000 */
[C---:B------:R-:W-:Y:S02]  /*96e0*/  SEL R120, R70.reuse, R169, !P0 ;  /* 0x000000a946787207 */ /* 0x040fe40004000000 */
[C---:B------:R-:W-:Y:S02]  /*96f0*/  SEL R116, R70.reuse, R161, !P0 ;  /* 0x000000a146747207 */ /* 0x040fe40004000000 */
[----:B------:R-:W-:Y:S01]  /*9700*/  SEL R112, R70, R157, !P0 ;  /* 0x0000009d46707207 */ /* 0x000fe20004000000 */
[----:B--2---:R-:W-:Y:S01]  /*9710*/  VIADD R166, R166, 0xffffffe ;  /* 0x0ffffffea6a67836 */ /* 0x004fe20000000000 */
[C---:B------:R-:W-:Y:S02]  /*9720*/  SEL R100, R70.reuse, R149, !P0 ;  /* 0x0000009546647207 */ /* 0x040fe40004000000 */
[----:B------:R-:W-:Y:S01]  /*9730*/  SEL R70, R70, R215, !P0 ;  /* 0x000000d746467207 */ /* 0x000fe20004000000 */
[----:B------:R-:W2:Y:S03]  /*9740*/  F2I.FTZ.U32.TRUNC.NTZ R167, R166 ;  /* 0x000000a600a77305 */ /* 0x000ea6000021f000 */
[----:B------:R-:W-:-:S05]  /*9750*/  IADD3 R122, -R70, RZ, RZ ;  /* 0x000000ff467a7210 */ /* 0x000fca0007ffe1ff */
[----:B------:R-:W-:Y:S01]  /*9760*/  IMAD R101, R114, R122, R101 ;  /* 0x0000007a72657224 */ /* 0x000fe200078e0265 */
[----:B--2---:R-:W-:Y:S02]  /*9770*/  IADD3 R111, RZ, -R167, RZ ;  /* 0x800000a7ff6f7210 */ /* 0x004fe40007ffe0ff */
[----:B------:R-:W-:-:S03]  /*9780*/  MOV R166, RZ ;  /* 0x000000ff00a67202 */ /* 0x000fc60000000f00 */
[----:B------:R-:W-:Y:S01]  /*9790*/  IMAD R102, R111, R80, RZ ;  /* 0x000000506f667224 */ /* 0x000fe200078e02ff */
[----:B------:R-:W-:-:S03]  /*97a0*/  IADD3 R111, -R160, RZ, RZ ;  /* 0x000000ffa06f7210 */ /* 0x000fc60007ffe1ff */
[----:B------:R-:W-:Y:S01]  /*97b0*/  IMAD.HI.U32 R102, R167, R102, R166 ;  /* 0x00000066a7667227 */ /* 0x000fe200078e00a6 */
[----:B------:R-:W-:-:S03]  /*97c0*/  LOP3.LUT R166, RZ, R74, RZ, 0x33, !PT ;  /* 0x0000004affa67212 */ /* 0x000fc600078e33ff */
[----:B------:R-:W-:Y:S02]  /*97d0*/  IMAD R71, R114, R111, R71 ;  /* 0x0000006f72477224 */ /* 0x000fe400078e0247 */
[----:B------:R-:W-:-:S03]  /*97e0*/  IMAD.HI.U32 R209, R102, R207, RZ ;  /* 0x000000cf66d17227 */ /* 0x000fc600078e00ff */
[----:B------:R-:W-:Y:S01]  /*97f0*/  IABS R211, R71 ;  /* 0x0000004700d37213 */ /* 0x000fe20000000000 */
[----:B------:R-:W-:Y:S02]  /*9800*/  IMAD R207, R209, R76, R207 ;  /* 0x0000004cd1cf7224 */ /* 0x000fe400078e02cf */
[----:B------:R-:W-:Y:S02]  /*9810*/  IMAD.MOV R111, RZ, RZ, -R158 ;  /* 0x000000ffff6f7224 */ /* 0x000fe400078e0a9e */
[----:B------:R-:W-:Y:S01]  /*9820*/  IMAD.HI.U32 R213, R102, R211, RZ ;  /* 0x000000d366d57227 */ /* 0x000fe200078e00ff */
[----:B------:R-:W-:-:S03]  /*9830*/  ISETP.GT.U32.AND P0, PT, R80, R207, PT ;  /* 0x000000cf5000720c */ /* 0x000fc60003f04070 */
[----:B------:R-:W-:Y:S02]  /*9840*/  IMAD R211, R213, R76, R211 ;  /* 0x0000004cd5d37224 */ /* 0x000fe400078e02d3 */
[----:B------:R-:W-:Y:S01]  /*9850*/  IMAD R145, R114, R111, R145 ;  /* 0x0000006f72917224 */ /* 0x000fe200078e0291 */
[----:B------:R-:W-:-:S04]  /*9860*/  IADD3 R111, -R156, RZ, RZ ;  /* 0x000000ff9c6f7210 */ /* 0x000fc80007ffe1ff */
[----:B------:R-:W-:Y:S01]  /*9870*/  IABS R203, R145 ;  /* 0x0000009100cb7213 */ /* 0x000fe20000000000 */
[----:B------:R-:W-:Y:S02]  /*9880*/  IMAD R143, R114, R111, R143 ;  /* 0x0000006f728f7224 */ /* 0x000fe400078e028f */
[----:B------:R-:W-:Y:S01]  /*9890*/  @!P0 IADD3 R209, R209, 0x1, RZ ;  /* 0x00000001d1d18810 */ /* 0x000fe20007ffe0ff */
[----:B------:R-:W-:Y:S01]  /*98a0*/  @!P0 IMAD.IADD R207, R207, 0x1, -R80 ;  /* 0x00000001cfcf8824 */ /* 0x000fe200078e0a50 */
[----:B------:R-:W-:Y:S01]  /*98b0*/  ISETP.GT.U32.AND P0, PT, R80, R211, PT ;  /* 0x000000d35000720c */ /* 0x000fe20003f04070 */
[----:B------:R-:W-:Y:S01]  /*98c0*/  IMAD.HI.U32 R205, R102, R203, RZ ;  /* 0x000000cb66cd7227 */ /* 0x000fe200078e00ff */
[----:B------:R-:W-:-:S03]  /*98d0*/  IABS R199, R143 ;  /* 0x0000008f00c77213 */ /* 0x000fc60000000000 */
[----:B------:R-:W-:Y:S02]  /*98e0*/  IMAD R203, R205, R76, R203 ;  /* 0x0000004ccdcb7224 */ /* 0x000fe400078e02cb */
[----:B------:R-:W-:-:S04]  /*98f0*/  IMAD.HI.U32 R201, R102, R199, RZ ;  /* 0x000000c766c97227 */ /* 0x000fc800078e00ff */
[----:B------:R-:W-:Y:S02]  /*9900*/  IMAD.MOV R111, RZ, RZ, -R154 ;  /* 0x000000ffff6f7224 */ /* 0x000fe400078e0a9a */
[----:B------:R-:W-:Y:S01]  /*9910*/  @!P0 VIADD R213, R213, 0x1 ;  /* 0x00000001d5d58836 */ /* 0x000fe20000000000 */
[----:B------:R-:W-:Y:S01]  /*9920*/  @!P0 IADD3 R211, R211, -R80, RZ ;  /* 0x80000050d3d38210 */ /* 0x000fe20007ffe0ff */
[----:B------:R-:W-:Y:S01]  /*9930*/  IMAD R199, R201, R76, R199 ;  /* 0x0000004cc9c77224 */ /* 0x000fe200078e02c7 */
[----:B------:R-:W-:Y:S01]  /*9940*/  ISETP.GT.U32.AND P0, PT, R80, R203, PT ;  /* 0x000000cb5000720c */ /* 0x000fe20003f04070 */
[----:B------:R-:W-:Y:S01]  /*9950*/  IMAD R137, R114, R111, R137 ;  /* 0x0000006f72897224 */ /* 0x000fe200078e0289 */
[----:B------:R-:W-:-:S04]  /*9960*/  IADD3 R111, -R148, RZ, RZ ;  /* 0x000000ff946f7210 */ /* 0x000fc80007ffe1ff */
[----:B------:R-:W-:Y:S01]  /*9970*/  IABS R195, R137 ;  /* 0x0000008900c37213 */ /* 0x000fe20000000000 */
[----:B------:R-:W-:Y:S02]  /*9980*/  IMAD R135, R114, R111, R135 ;  /* 0x0000006f72877224 */ /* 0x000fe400078e0287 */
[----:B------:R-:W-:Y:S02]  /*9990*/  IMAD.MOV R111, RZ, RZ, -R146 ;  /* 0x000000ffff6f7224 */ /* 0x000fe400078e0a92 */
[----:B------:R-:W-:Y:S01]  /*99a0*/  IMAD.HI.U32 R197, R102, R195, RZ ;  /* 0x000000c366c57227 */ /* 0x000fe200078e00ff */
[----:B------:R-:W-:Y:S02]  /*99b0*/  IABS R191, R135 ;  /* 0x0000008700bf7213 */ /* 0x000fe40000000000 */
[----:B------:R-:W-:Y:S01]  /*99c0*/  @!P0 IADD3 R205, R205, 0x1, RZ ;  /* 0x00000001cdcd8810 */ /* 0x000fe20007ffe0ff */
[----:B------:R-:W-:Y:S01]  /*99d0*/  @!P0 IMAD.IADD R203, R203, 0x1, -R80 ;  /* 0x00000001cbcb8824 */ /* 0x000fe200078e0a50 */
[----:B------:R-:W-:Y:S01]  /*99e0*/  ISETP.GT.U32.AND P0, PT, R80, R199, PT ;  /* 0x000000c75000720c */ /* 0x000fe20003f04070 */
[----:B------:R-:W-:-:S02]  /*99f0*/  IMAD R195, R197, R76, R195 ;  /* 0x0000004cc5c37224 */ /* 0x000fc400078e02c3 */
[----:B------:R-:W-:-:S04]  /*9a00*/  IMAD.HI.U32 R193, R102, R191, RZ ;  /* 0x000000bf66c17227 */ /* 0x000fc800078e00ff */
[----:B------:R-:W-:Y:S02]  /*9a10*/  IMAD R191, R193, R76, R191 ;  /* 0x0000004cc1bf7224 */ /* 0x000fe400078e02bf */
[----:B------:R-:W-:Y:S01]  /*9a20*/  IMAD R133, R114, R111, R133 ;  /* 0x0000006f72857224 */ /* 0x000fe200078e0285 */
[----:B------:R-:W-:-:S03]  /*9a30*/  IADD3 R111, -R136, RZ, RZ ;  /* 0x000000ff886f7210 */ /* 0x000fc60007ffe1ff */
[----:B------:R-:W-:Y:S01]  /*9a40*/  @!P0 VIADD R201, R201, 0x1 ;  /* 0x00000001c9c98836 */ /* 0x000fe20000000000 */
[----:B------:R-:W-:Y:S01]  /*9a50*/  @!P0 IADD3 R199, R199, -R80, RZ ;  /* 0x80000050c7c78210 */ /* 0x000fe20007ffe0ff */
[----:B------:R-:W-:Y:S01]  /*9a60*/  IMAD R131, R114, R111, R131 ;  /* 0x0000006f72837224 */ /* 0x000fe200078e0283 */
[----:B------:R-:W-:Y:S01]  /*9a70*/  ISETP.GT.U32.AND P0, PT, R80, R195, PT ;  /* 0x000000c35000720c */ /* 0x000fe20003f04070 */
[----:B------:R-:W-:Y:S01]  /*9a80*/  IMAD.MOV R111, RZ, RZ, -R134 ;  /* 0x000000ffff6f7224 */ /* 0x000fe200078e0a86 */
[----:B------:R-:W-:Y:S02]  /*9a90*/  IABS R187, R133 ;  /* 0x0000008500bb7213 */ /* 0x000fe40000000000 */
[----:B------:R-:W-:Y:S01]  /*9aa0*/  IABS R183, R131 ;  /* 0x0000008300b77213 */ /* 0x000fe20000000000 */
[----:B------:R-:W-:Y:S01]  /*9ab0*/  IMAD R127, R114, R111, R127 ;  /* 0x0000006f727f7224 */ /* 0x000fe200078e027f */
[----:B------:R-:W-:Y:S01]  /*9ac0*/  IADD3 R111, -R126, RZ, RZ ;  /* 0x000000ff7e6f7210 */ /* 0x000fe20007ffe1ff */
[----:B------:R-:W-:-:S03]  /*9ad0*/  IMAD.HI.U32 R189, R102, R187, RZ ;  /* 0x000000bb66bd7227 */ /* 0x000fc600078e00ff */
[----:B------:R-:W-:Y:S01]  /*9ae0*/  IABS R179, R127 ;  /* 0x0000007f00b37213 */ /* 0x000fe20000000000 */
        /* <DEDUP_REMOVED lines=10> */
[----:B------:R-:W-:Y:S01]  /*9b90*/  IMAD R123, R114, R111, R123 ;  /* 0x0000006f727b7224 */ /* 0x000fe200078e027b */
[----:B------:R-:W-:Y:S01]  /*9ba0*/  ISETP.GT.U32.AND P0, PT, R80, R187, PT ;  /* 0x000000bb5000720c */ /* 0x000fe20003f04070 */
[----:B------:R-:W-:-:S03]  /*9bb0*/  IMAD.MOV R111, RZ, RZ, -R120 ;  /* 0x000000ffff6f7224 */ /* 0x000fc600078e0a78 */
[----:B------:R-:W-:Y:S01]  /*9bc0*/  IABS R171, R123 ;  /* 0x0000007b00ab7213 */ /* 0x000fe20000000000 */
[----:B------:R-:W-:Y:S01]  /*9bd0*/  IMAD R121, R114, R111, R121 ;  /* 0x0000006f72797224 */ /* 0x000fe200078e0279 */
[----:B------:R-:W-:-:S03]  /*9be0*/  IADD3 R111, -R116, RZ, RZ ;  /* 0x000000ff746f7210 */ /* 0x000fc60007ffe1ff */
        /* <DEDUP_REMOVED lines=8> */
[C---:B------:R-:W-:Y:S02]  /*9c70*/  IMAD R115, R114.reuse, R111, R115 ;  /* 0x0000006f72737224 */ /* 0x040fe400078e0273 */
[----:B------:R-:W-:Y:S02]  /*9c80*/  IMAD.MOV R111, RZ, RZ, -R112 ;  /* 0x000000ffff6f7224 */ /* 0x000fe400078e0a70 */
[----:B------:R-:W-:Y:S01]  /*9c90*/  @!P0 VIADD R185, R185, 0x1 ;  /* 0x00000001b9b98836 */ /* 0x000fe20000000000 */
[----:B------:R-:W-:Y:S01]  /*9ca0*/  @!P0 IADD3 R183, R183, -R80, RZ ;  /* 0x80000050b7b78210 */ /* 0x000fe20007ffe0ff */
[----:B------:R-:W-:Y:S01]  /*9cb0*/  IMAD R113, R114, R111, R113 ;  /* 0x0000006f72717224 */ /* 0x000fe200078e0271 */
[----:B------:R-:W-:Y:S02]  /*9cc0*/  ISETP.GT.U32.AND P0, PT, R80, R179, PT ;  /* 0x000000b35000720c */ /* 0x000fe40003f04070 */
[----:B------:R-:W-:-:S02]  /*9cd0*/  IABS R159, R115 ;  /* 0x00000073009f7213 */ /* 0x000fc40000000000 */
[----:B------:R-:W-:Y:S02]  /*9ce0*/  IABS R155, R113 ;  /* 0x00000071009b7213 */ /* 0x000fe40000000000 */
[----:B------:R-:W-:Y:S01]  /*9cf0*/  IADD3 R111, -R100, RZ, RZ ;  /* 0x000000ff646f7210 */ /* 0x000fe20007ffe1ff */
[----:B------:R-:W-:-:S04]  /*9d00*/  IMAD.HI.U32 R161, R102, R159, RZ ;  /* 0x0000009f66a17227 */ /* 0x000fc800078e00ff */
[----:B------:R-:W-:Y:S02]  /*9d10*/  IMAD R159, R161, R76, R159 ;  /* 0x0000004ca19f7224 */ /* 0x000fe400078e029f */
[----:B------:R-:W-:Y:S01]  /*9d20*/  @!P0 IADD3 R181, R181, 0x1, RZ ;  /* 0x00000001b5b58810 */ /* 0x000fe20007ffe0ff */
[----:B------:R-:W-:Y:S01]  /*9d30*/  @!P0 IMAD.IADD R179, R179, 0x1, -R80 ;  /* 0x00000001b3b38824 */ /* 0x000fe200078e0a50 */
[----:B------:R-:W-:Y:S01]  /*9d40*/  ISETP.GT.U32.AND P0, PT, R80, R171, PT ;  /* 0x000000ab5000720c */ /* 0x000fe20003f04070 */
[----:B------:R-:W-:-:S04]  /*9d50*/  IMAD.HI.U32 R157, R102, R155, RZ ;  /* 0x0000009b669d7227 */ /* 0x000fc800078e00ff */
[----:B------:R-:W-:Y:S02]  /*9d60*/  IMAD R155, R157, R76, R155 ;  /* 0x0000004c9d9b7224 */ /* 0x000fe400078e029b */
[----:B------:R-:W-:Y:S02]  /*9d70*/  IMAD R107, R114, R111, R107 ;  /* 0x0000006f726b7224 */ /* 0x000fe400078e026b */
[----:B------:R-:W-:-:S03]  /*9d80*/  IMAD.MOV R111, RZ, RZ, -R78 ;  /* 0x000000ffff6f7224 */ /* 0x000fc600078e0a4e */
[----:B------:R-:W-:Y:S01]  /*9d90*/  IABS R147, R107 ;  /* 0x0000006b00937213 */ /* 0x000fe20000000000 */
[----:B------:R-:W-:Y:S01]  /*9da0*/  @!P0 VIADD R173, R173, 0x1 ;  /* 0x00000001adad8836 */ /* 0x000fe20000000000 */
[----:B------:R-:W-:Y:S01]  /*9db0*/  @!P0 IADD3 R171, R171, -R80, RZ ;  /* 0x80000050abab8210 */ /* 0x000fe20007ffe0ff */
[----:B------:R-:W-:Y:S01]  /*9dc0*/  IMAD R105, R114, R111, R105 ;  /* 0x0000006f72697224 */ /* 0x000fe200078e0269 */
[----:B------:R-:W-:Y:S01]  /*9dd0*/  ISETP.GT.U32.AND P0, PT, R80, R167, PT ;  /* 0x000000a75000720c */ /* 0x000fe20003f04070 */
[C---:B------:R-:W-:Y:S01]  /*9de0*/  IMAD.HI.U32 R149, R102.reuse, R147, RZ ;  /* 0x0000009366957227 */ /* 0x040fe200078e00ff */
[----:B------:R-:W-:Y:S02]  /*9df0*/  IABS R114, R101 ;  /* 0x0000006500727213 */ /* 0x000fe40000000000 */
[----:B------:R-:W-:Y:S01]  /*9e00*/  IABS R111, R105 ;  /* 0x00000069006f7213 */ /* 0x000fe20000000000 */
[----:B------:R-:W-:Y:S02]  /*9e10*/  IMAD R147, R149, R76, R147 ;  /* 0x0000004c95937224 */ /* 0x000fe400078e0293 */
[----:B------:R-:W-:-:S04]  /*9e20*/  IMAD.HI.U32 R215, R102, R114, RZ ;  /* 0x0000007266d77227 */ /* 0x000fc800078e00ff */
[----:B------:R-:W-:Y:S02]  /*9e30*/  IMAD.HI.U32 R119, R102, R111, RZ ;  /* 0x0000006f66777227 */ /* 0x000fe400078e00ff */
[----:B------:R-:W-:Y:S02]  /*9e40*/  @!P0 IADD3 R169, R169, 0x1, RZ ;  /* 0x00000001a9a98810 */ /* 0x000fe40007ffe0ff */
[----:B------:R-:W-:Y:S01]  /*9e50*/  @!P0 IMAD.IADD R167, R167, 0x1, -R80 ;  /* 0x00000001a7a78824 */ /* 0x000fe200078e0a50 */
[----:B------:R-:W-:Y:S01]  /*9e60*/  ISETP.GT.U32.AND P0, PT, R80, R159, PT ;  /* 0x0000009f5000720c */ /* 0x000fe20003f04070 */
[-C--:B------:R-:W-:Y:S02]  /*9e70*/  IMAD R111, R119, R76.reuse, R111 ;  /* 0x0000004c776f7224 */ /* 0x080fe400078e026f */
[----:B------:R-:W-:Y:S01]  /*9e80*/  IMAD R217, R215, R76, R114 ;  /* 0x0000004cd7d97224 */ /* 0x000fe200078e0272 */
[----:B------:R-:W-:-:S09]  /*9e90*/  LOP3.LUT R76, R81, R74, RZ, 0x3c, !PT ;  /* 0x0000004a514c7212 */ /* 0x000fd200078e3cff */
[----:B------:R-:W-:Y:S01]  /*9ea0*/  @!P0 VIADD R161, R161, 0x1 ;  /* 0x00000001a1a18836 */ /* 0x000fe20000000000 */
[----:B------:R-:W-:Y:S02]  /*9eb0*/  @!P0 IADD3 R159, R159, -R80, RZ ;  /* 0x800000509f9f8210 */ /* 0x000fe40007ffe0ff */
[----:B------:R-:W-:-:S13]  /*9ec0*/  ISETP.GT.U32.AND P0, PT, R80, R155, PT ;  /* 0x0000009b5000720c */ /* 0x000fda0003f04070 */
[----:B------:R-:W-:Y:S01]  /*9ed0*/  @!P0 IADD3 R157, R157, 0x1, RZ ;  /* 0x000000019d9d8810 */ /* 0x000fe20007ffe0ff */
[----:B------:R-:W-:Y:S01]  /*9ee0*/  @!P0 IMAD.IADD R155, R155, 0x1, -R80 ;  /* 0x000000019b9b8824 */ /* 0x000fe200078e0a50 */
[----:B------:R-:W-:-:S13]  /*9ef0*/  ISETP.GT.U32.AND P0, PT, R80, R147, PT ;  /* 0x000000935000720c */ /* 0x000fda0003f04070 */
[----:B------:R-:W-:Y:S01]  /*9f00*/  @!P0 VIADD R149, R149, 0x1 ;  /* 0x0000000195958836 */ /* 0x000fe20000000000 */
[----:B------:R-:W-:Y:S02]  /*9f10*/  @!P0 IADD3 R147, R147, -R80, RZ ;  /* 0x8000005093938210 */ /* 0x000fe40007ffe0ff */
[----:B------:R-:W-:-:S13]  /*9f20*/  ISETP.GT.U32.AND P0, PT, R80, R111, PT ;  /* 0x0000006f5000720c */ /* 0x000fda0003f04070 */
[----:B------:R-:W-:Y:S01]  /*9f30*/  @!P0 IADD3 R119, R119, 0x1, RZ ;  /* 0x0000000177778810 */ /* 0x000fe20007ffe0ff */
[----:B------:R-:W-:Y:S01]  /*9f40*/  @!P0 IMAD.IADD R111, R111, 0x1, -R80 ;  /* 0x000000016f6f8824 */ /* 0x000fe200078e0a50 */
[----:B------:R-:W-:-:S13]  /*9f50*/  ISETP.GT.U32.AND P0, PT, R80, R217, PT ;  /* 0x000000d95000720c */ /* 0x000fda0003f04070 */
[----:B------:R-:W-:Y:S01]  /*9f60*/  @!P0 VIADD R215, R215, 0x1 ;  /* 0x00000001d7d78836 */ /* 0x000fe20000000000 */
[-C--:B------:R-:W-:Y:S02]  /*9f70*/  @!P0 IADD3 R217, R217, -R80.reuse, RZ ;  /* 0x80000050d9d98210 */ /* 0x080fe40007ffe0ff */
[----:B------:R-:W-:-:S13]  /*9f80*/  ISETP.GE.U32.AND P0, PT, R207, R80, PT ;  /* 0x00000050cf00720c */ /* 0x000fda0003f06070 */
[----:B------:R-:W-:Y:S01]  /*9f90*/  @P0 VIADD R209, R209, 0x1 ;  /* 0x00000001d1d10836 */ /* 0x000fe20000000000 */
[----:B------:R-:W-:-:S13]  /*9fa0*/  ISETP.GE.U32.AND P0, PT, R211, R80, PT ;  /* 0x00000050d300720c */ /* 0x000fda0003f06070 */
[----:B------:R-:W-:Y:S02]  /*9fb0*/  @P0 IADD3 R213, R213, 0x1, RZ ;  /* 0x00000001d5d50810 */ /* 0x000fe40007ffe0ff */
        /* <DEDUP_REMOVED lines=16> */
[----:B------:R-:W-:Y:S01]  /*a0c0*/  ISETP.GE.U32.AND P0, PT, R167, R80, PT ;  /* 0x00000050a700720c */ /* 0x000fe20003f06070 */
[----:B------:R-:W-:-:S04]  /*a0d0*/  IMAD R167, R160, R99, RZ ;  /* 0x00000063a0a77224 */ /* 0x000fc800078e02ff */
[----:B------:R-:W-:-:S08]  /*a0e0*/  IMAD R167, R167, R98, R75 ;  /* 0x00000062a7a77224 */ /* 0x000fd000078e024b */
[----:B------:R-:W-:Y:S01]  /*a0f0*/  @P0 VIADD R169, R169, 0x1 ;  /* 0x00000001a9a90836 */ /* 0x000fe20000000000 */
[----:B------:R-:W-:-:S13]  /*a100*/  ISETP.GE.U32.AND P0, PT, R159, R80, PT ;  /* 0x000000509f00720c */ /* 0x000fda0003f06070 */
[----:B------:R-:W-:Y:S02]  /*a110*/  @P0 IADD3 R161, R161, 0x1, RZ ;  /* 0x00000001a1a10810 */ /* 0x000fe40007ffe0ff */
[----:B------:R-:W-:-:S13]  /*a120*/  ISETP.GE.U32.AND P0, PT, R155, R80, PT ;  /* 0x000000509b00720c */ /* 0x000fda0003f06070 */
[----:B------:R-:W-:Y:S01]  /*a130*/  @P0 VIADD R157, R157, 0x1 ;  /* 0x000000019d9d0836 */ /* 0x000fe20000000000 */
[----:B------:R-:W-:-:S04]  /*a140*/  ISETP.GE.U32.AND P0, PT, R147, R80, PT ;  /* 0x000000509300720c */ /* 0x000fc80003f06070 */
[----:B------:R-:W-:-:S09]  /*a150*/  MOV R114, R157 ;  /* 0x0000009d00727202 */ /* 0x000fd20000000f00 */
[----:B------:R-:W-:Y:S02]  /*a160*/  @P0 IADD3 R149, R149, 0x1, RZ ;  /* 0x0000000195950810 */ /* 0x000fe40007ffe0ff */
[----:B------:R-:W-:Y:S02]  /*a170*/  ISETP.GE.U32.AND P0, PT, R111, R80, PT ;  /* 0x000000506f00720c */ /* 0x000fe40003f06070 */
[----:B------:R-:W-:Y:S02]  /*a180*/  MOV R102, R149 ;  /* 0x0000009500667202 */ /* 0x000fe40000000f00 */
[----:B------:R-:W-:-:S09]  /*a190*/  LOP3.LUT R111, R105, R74, RZ, 0x3c, !PT ;  /* 0x0000004a696f7212 */ /* 0x000fd200078e3cff */
[----:B------:R-:W-:Y:S01]  /*a1a0*/  @P0 VIADD R119, R119, 0x1 ;  /* 0x0000000177770836 */ /* 0x000fe20000000000 */
[----:B------:R-:W-:Y:S02]  /*a1b0*/  ISETP.GE.U32.AND P0, PT, R217, R80, PT ;  /* 0x00000050d900720c */ /* 0x000fe40003f06070 */
[----:B------:R-:W-:-:S11]  /*a1c0*/  LOP3.LUT R80, R115, R74, RZ, 0x3c, !PT ;  /* 0x0000004a73507212 */ /* 0x000fd600078e3cff */
[----:B------:R-:W-:Y:S02]  /*a1d0*/  @P0 IADD3 R215, R215, 0x1, RZ ;  /* 0x00000001d7d70810 */ /* 0x000fe40007ffe0ff */
        /* <DEDUP_REMOVED lines=31> */
[----:B------:R-:W-:-:S11]  /*a3d0*/  MOV R76, R161 ;  /* 0x000000a1004c7202 */ /* 0x000fd60000000f00 */
[----:B------:R-:W-:Y:S01]  /*a3e0*/  @!P0 IMAD.MOV R169, RZ, RZ, -R169 ;  /* 0x000000ffffa98224 */ /* 0x000fe200078e0aa9 */
[----:B------:R-:W-:Y:S02]  /*a3f0*/  ISETP.GE.AND P0, PT, R80, RZ, PT ;  /* 0x000000ff5000720c */ /* 0x000fe40003f06270 */
[----:B------:R-:W-:-:S11]  /*a400*/  LOP3.LUT R80, R113, R74, RZ, 0x3c, !PT ;  /* 0x0000004a71507212 */ /* 0x000fd600078e3cff */
[----:B------:R-:W-:Y:S01]  /*a410*/  @!P0 IMAD.MOV R76, RZ, RZ, -R76 ;  /* 0x000000ffff4c8224 */ /* 0x000fe200078e0a4c */
[----:B------:R-:W-:Y:S02]  /*a420*/  ISETP.GE.AND P0, PT, R80, RZ, PT ;  /* 0x000000ff5000720c */ /* 0x000fe40003f06270 */
[----:B------:R-:W-:-:S11]  /*a430*/  LOP3.LUT R80, R107, R74, RZ, 0x3c, !PT ;  /* 0x0000004a6b507212 */ /* 0x000fd600078e3cff */
[----:B------:R-:W-:Y:S01]  /*a440*/  @!P0 IMAD.MOV R114, RZ, RZ, -R114 ;  /* 0x000000ffff728224 */ /* 0x000fe200078e0a72 */
[----:B------:R-:W-:Y:S02]  /*a450*/  ISETP.GE.AND P0, PT, R80, RZ, PT ;  /* 0x000000ff5000720c */ /* 0x000fe40003f06270 */
[----:B------:R-:W-:-:S11]  /*a460*/  MOV R80, R119 ;  /* 0x0000007700507202 */ /* 0x000fd60000000f00 */
[----:B------:R-:W-:Y:S01]  /*a470*/  @!P0 IMAD.MOV R102, RZ, RZ, -R102 ;  /* 0x000000ffff668224 */ /* 0x000fe200078e0a66 */
[----:B------:R-:W-:Y:S02]  /*a480*/  ISETP.GE.AND P0, PT, R111, RZ, PT ;  /* 0x000000ff6f00720c */ /* 0x000fe40003f06270 */
[----:B------:R-:W-:-:S11]  /*a490*/  LOP3.LUT R111, R101, R74, RZ, 0x3c, !PT ;  /* 0x0000004a656f7212 */ /* 0x000fd600078e3cff */
[----:B------:R-:W-:Y:S01]  /*a4a0*/  @!P0 IMAD.MOV R80, RZ, RZ, -R80 ;  /* 0x000000ffff508224 */ /* 0x000fe200078e0a50 */
[----:B------:R-:W-:-:S13]  /*a4b0*/  ISETP.GE.AND P0, PT, R111, RZ, PT ;  /* 0x000000ff6f00720c */ /* 0x000fda0003f06270 */
[----:B------:R-:W-:Y:S02]  /*a4c0*/  @!P0 IADD3 R215, -R215, RZ, RZ ;  /* 0x000000ffd7d78210 */ /* 0x000fe40007ffe1ff */
[----:B------:R-:W-:-:S04]  /*a4d0*/  ISETP.NE.AND P0, PT, R74, RZ, PT ;  /* 0x000000ff4a00720c */ /* 0x000fc80003f05270 */
[C---:B------:R-:W-:Y:S02]  /*a4e0*/  SEL R213, R166.reuse, R213, !P0 ;  /* 0x000000d5a6d57207 */ /* 0x040fe40004000000 */
[C---:B------:R-:W-:Y:S02]  /*a4f0*/  SEL R122, R166.reuse, R169, !P0 ;  /* 0x000000a9a67a7207 */ /* 0x040fe40004000000 */
[C---:B------:R-:W-:Y:S01]  /*a500*/  SEL R119, R166.reuse, R76, !P0 ;  /* 0x0000004ca6777207 */ /* 0x040fe20004000000 */
[----:B------:R-:W-:Y:S01]  /*a510*/  IMAD.MOV R160, RZ, RZ, -R213 ;  /* 0x000000ffffa07224 */ /* 0x000fe200078e0ad5 */
[C---:B------:R-:W-:Y:S01]  /*a520*/  SEL R111, R166.reuse, R209, !P0 ;  /* 0x000000d1a66f7207 */ /* 0x040fe20004000000 */
[----:B------:R-:W-:Y:S01]  /*a530*/  IMAD R213, R213, R83, R82 ;  /* 0x00000053d5d57224 */ /* 0x000fe200078e0252 */
[----:B------:R-:W-:Y:S01]  /*a540*/  SEL R164, R166, R205, !P0 ;  /* 0x000000cda6a47207 */ /* 0x000fe20004000000 */
[----:B------:R-:W-:Y:S01]  /*a550*/  IMAD R160, R74, R160, R71 ;  /* 0x000000a04aa07224 */ /* 0x000fe200078e0247 */
[C---:B------:R-:W-:Y:S01]  /*a560*/  SEL R162, R166.reuse, R201, !P0 ;  /* 0x000000c9a6a27207 */ /* 0x040fe20004000000 */
[----:B------:R-:W-:Y:S01]  /*a570*/  IMAD R71, R213, R98, R167 ;  /* 0x00000062d5477224 */ /* 0x000fe200078e02a7 */
[----:B------:R-:W-:-:S02]  /*a580*/  SEL R161, R166, R197, !P0 ;  /* 0x000000c5a6a17207 */ /* 0x000fc40004000000 */
[----:B------:R-:W-:Y:S01]  /*a590*/  SEL R159, R166, R193, !P0 ;  /* 0x000000c1a69f7207 */ /* 0x000fe20004000000 */
[----:B------:R-:W-:Y:S01]  /*a5a0*/  IMAD R71, R160, R103, R71 ;  /* 0x00000067a0477224 */ /* 0x000fe200078e0247 */
[C---:B------:R-:W-:Y:S02]  /*a5b0*/  SEL R157, R166.reuse, R189, !P0 ;  /* 0x000000bda69d7207 */ /* 0x040fe40004000000 */
[C---:B------:R-:W-:Y:S01]  /*a5c0*/  SEL R155, R166.reuse, R185, !P0 ;  /* 0x000000b9a69b7207 */ /* 0x040fe20004000000 */
[----:B----4-:R-:W-:Y:S01]  /*a5d0*/  IMAD R167, R69, R71, RZ ;  /* 0x0000004745a77224 */ /* 0x010fe200078e02ff */
[----:B------:R-:W-:Y:S01]  /*a5e0*/  SHF.R.S32.HI R160, RZ, 0x1f, R71 ;  /* 0x0000001fffa07819 */ /* 0x000fe20000011447 */
[-C--:B---3--:R-:W-:Y:S01]  /*a5f0*/  IMAD.WIDE.U32 R168, R71, R68.reuse, R124 ;  /* 0x0000004447a87225 */ /* 0x088fe200078e007c */
[C---:B------:R-:W-:Y:S02]  /*a600*/  SEL R149, R166.reuse, R181, !P0 ;  /* 0x000000b5a6957207 */ /* 0x040fe40004000000 */
[----:B------:R-:W-:Y:S01]  /*a610*/  SEL R147, R166, R173, !P0 ;  /* 0x000000ada6937207 */ /* 0x000fe20004000000 */
[----:B------:R-:W-:Y:S01]  /*a620*/  IMAD R167, R160, R68, R167 ;  /* 0x00000044a0a77224 */ /* 0x000fe200078e02a7 */
[----:B------:R-:W-:-:S02]  /*a630*/  SEL R114, R166, R114, !P0 ;  /* 0x00000072a6727207 */ /* 0x000fc40004000000 */
[C---:B------:R-:W-:Y:S02]  /*a640*/  SEL R102, R166.reuse, R102, !P0 ;  /* 0x00000066a6667207 */ /* 0x040fe40004000000 */
[C---:B------:R-:W-:Y:S02]  /*a650*/  SEL R80, R166.reuse, R80, !P0 ;  /* 0x00000050a6507207 */ /* 0x040fe40004000000 */
[----:B------:R-:W-:Y:S02]  /*a660*/  SEL R76, R166, R215, !P0 ;  /* 0x000000d7a64c7207 */ /* 0x000fe40004000000 */
[----:B------:R-:W-:-:S04]  /*a670*/  IADD3 R182, P0, R118, R168, RZ ;  /* 0x000000a876b67210 */ /* 0x000fc80007f1e0ff */
[----:B------:R-:W-:Y:S01]  /*a680*/  IADD3.X R183, R72, R169, R167, P0, !PT ;  /* 0x000000a948b77210 */ /* 0x000fe200007fe4a7 */
[----:B------:R-:W-:Y:S01]  /*a690*/  IMAD R167, R110, R99, RZ ;  /* 0x000000636ea77224 */ /* 0x000fe200078e02ff */
[C---:B------:R-:W-:Y:S01]  /*a6a0*/  IADD3 R110, -R111.reuse, RZ, RZ ;  /* 0x000000ff6f6e7210 */ /* 0x040fe20007ffe1ff */
[----:B------:R-:W-:Y:S02]  /*a6b0*/  IMAD R111, R111, R83, R82 ;  /* 0x000000536f6f7224 */ /* 0x000fe400078e0252 */
[----:B------:R-:W-:Y:S02]  /*a6c0*/  IMAD R167, R167, R98, R75 ;  /* 0x00000062a7a77224 */ /* 0x000fe400078e024b */
[----:B------:R-:W-:Y:S02]  /*a6d0*/  IMAD R110, R74, R110, R81 ;  /* 0x0000006e4a6e7224 */ /* 0x000fe400078e0251 */
[----:B------:R-:W-:-:S04]  /*a6e0*/  IMAD R81, R111, R98, R167 ;  /* 0x000000626f517224 */ /* 0x000fc800078e02a7 */
[----:B------:R-:W-:-:S04]  /*a6f0*/  IMAD R81, R110, R103, R81 ;  /* 0x000000676e517224 */ /* 0x000fc800078e0251 */
[----:B------:R-:W-:Y:S01]  /*a700*/  IMAD R111, R69, R81, RZ ;  /* 0x00000051456f7224 */ /* 0x000fe200078e02ff */
[----:B------:R-:W-:Y:S01]  /*a710*/  SHF.R.S32.HI R110, RZ, 0x1f, R81 ;  /* 0x0000001fff6e7819 */ /* 0x000fe20000011451 */
[----:B------:R-:W-:-:S04]  /*a720*/  IMAD.WIDE.U32 R166, R81, R68, R124 ;  /* 0x0000004451a67225 */ /* 0x000fc800078e007c */
[----:B------:R-:W-:Y:S01]  /*a730*/  IMAD R111, R110, R68, R111 ;  /* 0x000000446e6f7224 */ /* 0x000fe200078e026f */
[----:B------:R-:W-:-:S04]  /*a740*/  IADD3 R110, P0, R118, R166, RZ ;  /* 0x000000a6766e7210 */ /* 0x000fc80007f1e0ff */
[----:B------:R-:W-:Y:S01]  /*a750*/  IADD3.X R111, R72, R167, R111, P0, !PT ;  /* 0x000000a7486f7210 */ /* 0x000fe200007fe46f */
[----:B------:R-:W-:Y:S02]  /*a760*/  IMAD R167, R158, R99, RZ ;  /* 0x000000639ea77224 */ /* 0x000fe400078e02ff */
[----:B------:R-:W-:Y:S02]  /*a770*/  IMAD.MOV R158, RZ, RZ, -R164 ;  /* 0x000000ffff9e7224 */ /* 0x000fe400078e0aa4 */
        /* <DEDUP_REMOVED lines=11> */
[----:B------:R-:W-:Y:S01]  /*a830*/  IMAD R167, R156, R99, RZ ;  /* 0x000000639ca77224 */ /* 0x000fe200078e02ff */
[C---:B------:R-:W-:Y:S01]  /*a840*/  IADD3 R145, -R162.reuse, RZ, RZ ;  /* 0x000000ffa2917210 */ /* 0x040fe20007ffe1ff */
[----:B------:R-:W-:Y:S02]  /*a850*/  IMAD R162, R162, R83, R82 ;  /* 0x00000053a2a27224 */ /* 0x000fe400078e0252 */
[-C--:B------:R-:W-:Y:S02]  /*a860*/  IMAD R167, R167, R98.reuse, R75 ;  /* 0x00000062a7a77224 */ /* 0x080fe400078e024b */
[----:B------:R-:W-:Y:S02]  /*a870*/  IMAD R156, R74, R145, R143 ;  /* 0x000000914a9c7224 */ /* 0x000fe400078e028f */
[----:B------:R-:W-:-:S04]  /*a880*/  IMAD R162, R162, R98, R167 ;  /* 0x00000062a2a27224 */ /* 0x000fc800078e02a7 */
[----:B------:R-:W-:-:S04]  /*a890*/  IMAD R179, R156, R103, R162 ;  /* 0x000000679cb37224 */ /* 0x000fc800078e02a2 */
[----:B------:R-:W-:Y:S01]  /*a8a0*/  IMAD R143, R69, R179, RZ ;  /* 0x000000b3458f7224 */ /* 0x000fe200078e02ff */
[----:B------:R-:W-:Y:S01]  /*a8b0*/  SHF.R.S32.HI R145, RZ, 0x1f, R179 ;  /* 0x0000001fff917819 */ /* 0x000fe200000114b3 */
[----:B------:R-:W-:-:S04]  /*a8c0*/  IMAD.WIDE.U32 R166, R179, R68, R124 ;  /* 0x00000044b3a67225 */ /* 0x000fc800078e007c */
[----:B------:R-:W-:Y:S01]  /*a8d0*/  IMAD R143, R145, R68, R143 ;  /* 0x00000044918f7224 */ /* 0x000fe200078e028f */
[----:B------:R-:W-:Y:S01]  /*a8e0*/  IADD3 R184, P0, R118, R166, RZ ;  /* 0x000000a676b87210 */ /* 0x000fe20007f1e0ff */
[----:B------:R-:W-:-:S03]  /*a8f0*/  IMAD R145, R154, R99, RZ ;  /* 0x000000639a917224 */ /* 0x000fc600078e02ff */
[----:B------:R-:W-:Y:S01]  /*a900*/  IADD3.X R185, R72, R167, R143, P0, !PT ;  /* 0x000000a748b97210 */ /* 0x000fe200007fe48f */
[----:B------:R-:W-:Y:S02]  /*a910*/  IMAD.MOV R143, RZ, RZ, -R161 ;  /* 0x000000ffff8f7224 */ /* 0x000fe400078e0aa1 */
[-C--:B------:R-:W-:Y:S02]  /*a920*/  IMAD R145, R145, R98.reuse, R75 ;  /* 0x0000006291917224 */ /* 0x080fe400078e024b */
        /* <DEDUP_REMOVED lines=11> */
[----:B------:R-:W-:Y:S01]  /*a9e0*/  IMAD R143, R143, R98, R75 ;  /* 0x000000628f8f7224 */ /* 0x000fe200078e024b */
[C---:B------:R-:W-:Y:S01]  /*a9f0*/  IADD3 R137, -R159.reuse, RZ, RZ ;  /* 0x000000ff9f897210 */ /* 0x040fe20007ffe1ff */
[----:B------:R-:W-:-:S04]  /*aa00*/  IMAD R159, R159, R83, R82 ;  /* 0x000000539f9f7224 */ /* 0x000fc800078e0252 */
        /* <DEDUP_REMOVED lines=113> */
[-C--:B------:R-:W-:Y:S02]  /*b120*/  IMAD R113, R78, R99.reuse, RZ ;  /* 0x000000634e717224 */ /* 0x080fe400078e02ff */
[----:B------:R-:W-:Y:S01]  /*b130*/  IMAD R99, R70, R99, RZ ;  /* 0x0000006346637224 */ /* 0x000fe200078e02ff */
[----:B------:R-:W-:Y:S01]  /*b140*/  IADD3 R70, -R76, RZ, RZ ;  /* 0x000000ff4c467210 */ /* 0x000fe20007ffe1ff */
[----:B------:R-:W-:Y:S02]  /*b150*/  IMAD.MOV R78, RZ, RZ, -R80 ;  /* 0x000000ffff4e7224 */ /* 0x000fe400078e0a50 */
[-CC-:B------:R-:W-:Y:S02]  /*b160*/  IMAD R113, R113, R98.reuse, R75.reuse ;  /* 0x0000006271717224 */ /* 0x180fe400078e024b */
[----:B------:R-:W-:Y:S02]  /*b170*/  IMAD R80, R80, R83, R82 ;  /* 0x0000005350507224 */ /* 0x000fe400078e0252 */
[----:B------:R-:W-:-:S02]  /*b180*/  IMAD R99, R99, R98, R75 ;  /* 0x0000006263637224 */ /* 0x000fc400078e024b */
[----:B------:R-:W-:Y:S02]  /*b190*/  IMAD R76, R76, R83, R82 ;  /* 0x000000534c4c7224 */ /* 0x000fe400078e0252 */
[----:B------:R-:W-:Y:S02]  /*b1a0*/  IMAD R78, R74, R78, R105 ;  /* 0x0000004e4a4e7224 */ /* 0x000fe400078e0269 */
[----:B------:R-:W-:Y:S02]  /*b1b0*/  IMAD R80, R80, R98, R113 ;  /* 0x0000006250507224 */ /* 0x000fe400078e0271 */
[----:B------:R-:W-:Y:S02]  /*b1c0*/  IMAD R70, R74, R70, R101 ;  /* 0x000000464a467224 */ /* 0x000fe400078e0265 */
[----:B------:R-:W-:Y:S02]  /*b1d0*/  IMAD R76, R76, R98, R99 ;  /* 0x000000624c4c7224 */ /* 0x000fe400078e0263 */
[----:B------:R-:W-:-:S02]  /*b1e0*/  IMAD R105, R78, R103, R80 ;  /* 0x000000674e697224 */ /* 0x000fc400078e0250 */
[----:B------:R-:W-:Y:S02]  /*b1f0*/  IMAD R103, R70, R103, R76 ;  /* 0x0000006746677224 */ /* 0x000fe400078e024c */
[----:B------:R-:W-:Y:S01]  /*b200*/  IMAD R113, R69, R105, RZ ;  /* 0x0000006945717224 */ /* 0x000fe200078e02ff */
[----:B------:R-:W-:Y:S01]  /*b210*/  SHF.R.S32.HI R78, RZ, 0x1f, R105 ;  /* 0x0000001fff4e7819 */ /* 0x000fe20000011469 */
[----:B------:R-:W-:Y:S01]  /*b220*/  IMAD.WIDE.U32 R120, R105, R68, R124 ;  /* 0x0000004469787225 */ /* 0x000fe200078e007c */
[----:B------:R-:W-:Y:S01]  /*b230*/  SHF.R.S32.HI R70, RZ, 0x1f, R103 ;  /* 0x0000001fff467819 */ /* 0x000fe20000011467 */
[----:B------:R-:W2:Y:S02]  /*b240*/  LDC R76, c[0x0][0x430] ;  /* 0x00010c00ff4c7b82 */ /* 0x000ea40000000800 */
[----:B------:R-:W-:Y:S01]  /*b250*/  IMAD R69, R69, R103, RZ ;  /* 0x0000006745457224 */ /* 0x000fe200078e02ff */
[----:B------:R-:W-:Y:S01]  /*b260*/  IADD3 R120, P0, R118, R120, RZ ;  /* 0x0000007876787210 */ /* 0x000fe20007f1e0ff */
[----:B------:R-:W-:-:S02]  /*b270*/  IMAD R113, R78, R68, R113 ;  /* 0x000000444e717224 */ /* 0x000fc400078e0271 */
[----:B------:R-:W-:-:S03]  /*b280*/  IMAD.WIDE.U32 R74, R103, R68, R124 ;  /* 0x00000044674a7225 */ /* 0x000fc600078e007c */
[----:B------:R-:W-:Y:S01]  /*b290*/  IADD3.X R121, R72, R121, R113, P0, !PT ;  /* 0x0000007948797210 */ /* 0x000fe200007fe471 */
[----:B------:R-:W-:Y:S01]  /*b2a0*/  IMAD R69, R70, R68, R69 ;  /* 0x0000004446457224 */ /* 0x000fe200078e0245 */
[----:B------:R-:W-:Y:S02]  /*b2b0*/  PRMT R68, R73, 0x9910, RZ ;  /* 0x0000991049447816 */ /* 0x000fe400000000ff */
[----:B------:R-:W-:Y:S02]  /*b2c0*/  IADD3 R118, P0, R118, R74, RZ ;  /* 0x0000004a76767210 */ /* 0x000fe40007f1e0ff */
[----:B------:R-:W-:Y:S02]  /*b2d0*/  ISETP.NE.AND P1, PT, R68, RZ, PT ;  /* 0x000000ff4400720c */ /* 0x000fe40003f25270 */
[----:B------:R-:W-:Y:S02]  /*b2e0*/  IADD3.X R119, R72, R75, R69, P0, !PT ;  /* 0x0000004b48777210 */ /* 0x000fe400007fe445 */
[----:B------:R-:W-:-:S02]  /*b2f0*/  CS2R R72, SRZ ;  /* 0x0000000000487805 */ /* 0x000fc4000001ff00 */
[----:B------:R-:W-:Y:S02]  /*b300*/  ISETP.LT.AND P0, PT, R71, UR9, P1 ;  /* 0x0000000947007c0c */ /* 0x000fe40008f01270 */
[----:B------:R-:W-:Y:S02]  /*b310*/  CS2R R74, SRZ ;  /* 0x00000000004a7805 */ /* 0x000fe4000001ff00 */
[----:B--2---:R-:W-:-:S09]  /*b320*/  IABS R102, R76 ;  /* 0x0000004c00667213 */ /* 0x004fd20000000000 */
[----:B------:R2:W3:Y:S01]  /*b330*/  @P0 LDG.E.LTC128B.128 R72, desc[UR16][R182.64] ;  /* 0x00000010b6480981 */ /* 0x0004e2000c1e1d20 */
[----:B------:R-:W-:Y:S01]  /*b340*/  ISETP.LT.AND P0, PT, R81, UR9, P1 ;  /* 0x0000000951007c0c */ /* 0x000fe20008f01270 */
[----:B------:R-:W-:Y:S01]  /*b350*/  IMAD.MOV.U32 R82, RZ, RZ, RZ ;  /* 0x000000ffff527224 */ /* 0x000fe200078e00ff */
[----:B------:R-:W4:Y:S01]  /*b360*/  I2F.RP R81, R102 ;  /* 0x0000006600517306 */ /* 0x000f220000209400 */
[----:B------:R-:W-:Y:S02]  /*b370*/  CS2R R68, SRZ ;  /* 0x0000000000447805 */ /* 0x000fe4000001ff00 */
[----:B------:R-:W-:-:S08]  /*b380*/  CS2R R70, SRZ ;  /* 0x0000000000467805 */ /* 0x000fd0000001ff00 */
[----:B------:R5:W5:Y:S01]  /*b390*/  @P0 LDG.E.LTC128B.128 R68, desc[UR16][R110.64] ;  /* 0x000000106e440981 */ /* 0x000b62000c1e1d20 */
[----:B------:R-:W-:Y:S02]  /*b3a0*/  IABS R101, R94 ;  /* 0x0000005e00657213 */ /* 0x000fe40000000000 */
[----:B------:R-:W-:Y:S01]  /*b3b0*/  LOP3.LUT R114, RZ, R76, RZ, 0x33, !PT ;  /* 0x0000004cff727212 */ /* 0x000fe200078e33ff */
[----:B----4-:R-:W4:Y:S01]  /*b3c0*/  MUFU.RCP R80, R81 ;  /* 0x0000005100507308 */ /* 0x010f220000001000 */
[----:B------:R-:W-:Y:S01]  /*b3d0*/  BAR.SYNC.DEFER_BLOCKING 0x0 ;  /* 0x0000000000007b1d */ /* 0x000fe20000010000 */
[----:B------:R-:W-:Y:S02]  /*b3e0*/  ISETP.NE.AND P4, PT, R76, RZ, PT ;  /* 0x000000ff4c00720c */ /* 0x000fe40003f85270 */
[----:B------:R-:W-:Y:S02]  /*b3f0*/  IABS R100, R94 ;  /* 0x0000005e00647213 */ /* 0x000fe40000000000 */
[----:B------:R-:W-:-:S02]  /*b400*/  IABS R99, R87 ;  /* 0x0000005700637213 */ /* 0x000fc40000000000 */
[----:B------:R-:W-:Y:S02]  /*b410*/  IADD3 R100, RZ, -R100, RZ ;  /* 0x80000064ff647210 */ /* 0x000fe40007ffe0ff */
[----:B------:R-:W-:Y:S01]  /*b420*/  I2F.RP R98, R99 ;  /* 0x0000006300627306 */ /* 0x000fe20000209400 */
[----:B------:R-:W-:Y:S02]  /*b430*/  LOP3.LUT R112, RZ, R94, RZ, 0x33, !PT ;  /* 0x0000005eff707212 */ /* 0x000fe400078e33ff */
[----:B--2---:R-:W-:Y:S01]  /*b440*/  MOV R182, RZ ;  /* 0x000000ff00b67202 */ /* 0x004fe20000000f00 */
[----:B----4-:R-:W-:-:S04]  /*b450*/  VIADD R80, R80, 0xffffffe ;  /* 0x0ffffffe50507836 */ /* 0x010fc80000000000 */
[----:B------:R-:W2:Y:S01]  /*b460*/  F2I.FTZ.U32.TRUNC.NTZ R83, R80 ;  /* 0x0000005000537305 */ /* 0x000ea2000021f000 */
[----:B------:R3:W-:Y:S04]  /*b470*/  STS [R93], R64 ;  /* 0x000000405d007388 */ /* 0x0007e80000000800 */
[----:B------:R4:W-:Y:S04]  /*b480*/  STS [R93+0x10], R62 ;  /* 0x0000103e5d007388 */ /* 0x0009e80000000800 */
[----:B------:R1:W-:Y:S01]  /*b490*/  STS [R93+0x20], R60 ;  /* 0x0000203c5d007388 */ /* 0x0003e20000000800 */
[----:B--2---:R-:W-:-:S03]  /*b4a0*/  IADD3 R78, RZ, -R83, RZ ;  /* 0x80000053ff4e7210 */ /* 0x004fc60007ffe0ff */
[----:B------:R-:W-:Y:S02]  /*b4b0*/  STS [R93+0x30], R58 ;  /* 0x0000303a5d007388 */ /* 0x000fe40000000800 */
[----:B------:R-:W-:Y:S02]  /*b4c0*/  IMAD R78, R78, R102, RZ ;  /* 0x000000664e4e7224 */ /* 0x000fe400078e02ff */
[----:B------:R2:W-:Y:S02]  /*b4d0*/  STS [R93+0x40], R56 ;  /* 0x000040385d007388 */ /* 0x0005e40000000800 */
[----:B------:R-:W-:Y:S02]  /*b4e0*/  IMAD.HI.U32 R116, R83, R78, R82 ;  /* 0x0000004e53747227 */ /* 0x000fe400078e0052 */
[----:B------:R2:W-:Y:S04]  /*b4f0*/  STS [R93+0x50], R54 ;  /* 0x000050365d007388 */ /* 0x0005e80000000800 */
[----:B------:R2:W-:Y:S01]  /*b500*/  STS [R93+0x60], R52 ;  /* 0x000060345d007388 */ /* 0x0005e20000000800 */
[----:B------:R-:W-:-:S03]  /*b510*/  IMAD.HI.U32 R78, R116, R79, RZ ;  /* 0x0000004f744e7227 */ /* 0x000fc600078e00ff */
[----:B------:R2:W-:Y:S02]  /*b520*/  STS [R93+0x70], R50 ;  /* 0x000070325d007388 */ /* 0x0005e40000000800 */
[----:B------:R-:W-:-:S05]  /*b530*/  IADD3 R78, -R78, RZ, RZ ;  /* 0x000000ff4e4e7210 */ /* 0x000fca0007ffe1ff */
[----:B------:R-:W-:Y:S02]  /*b540*/  IMAD R79, R102, R78, R79 ;  /* 0x0000004e664f7224 */ /* 0x000fe400078e024f */
[----:B------:R-:W-:-:S03]  /*b550*/  IMAD.HI.U32 R78, R116, R77, RZ ;  /* 0x0000004d744e7227 */ /* 0x000fc600078e00ff */
[----:B------:R-:W-:Y:S02]  /*b560*/  ISETP.GT.U32.AND P0, PT, R102, R79, PT ;  /* 0x0000004f6600720c */ /* 0x000fe40003f04070 */
[----:B------:R-:W-:-:S05]  /*b570*/  IADD3 R78, -R78, RZ, RZ ;  /* 0x000000ff4e4e7210 */ /* 0x000fca0007ffe1ff */
[----:B------:R-:W-:-:S06]  /*b580*/  IMAD R81, R102, R78, R77 ;  /* 0x0000004e66517224 */ /* 0x000fcc00078e024d */
[----:B------:R-:W-:Y:S01]  /*b590*/  @!P0 IMAD.IADD R79, R79, 0x1, -R102 ;  /* 0x000000014f4f8824 */ /* 0x000fe200078e0a66 */
[----:B------:R-:W-:-:S13]  /*b5a0*/  ISETP.GT.U32.AND P0, PT, R102, R81, PT ;  /* 0x000000516600720c */ /* 0x000fda0003f04070 */
[----:B------:R-:W-:Y:S01]  /*b5b0*/  @!P0 IMAD.IADD R81, R81, 0x1, -R102 ;  /* 0x0000000151518824 */ /* 0x000fe200078e0a66 */
[----:B------:R-:W-:-:S13]  /*b5c0*/  ISETP.GT.U32.AND P0, PT, R102, R79, PT ;  /* 0x0000004f6600720c */ /* 0x000fda0003f04070 */
[----:B------:R-:W-:Y:S02]  /*b5d0*/  @!P0 IADD3 R79, R79, -R102, RZ ;  /* 0x800000664f4f8210 */ /* 0x000fe40007ffe0ff */
[----:B------:R-:W-:Y:S02]  /*b5e0*/  ISETP.GT.U32.AND P0, PT, R102, R81, PT ;  /* 0x000000516600720c */ /* 0x000fe40003f04070 */
[----:B------:R-:W-:-:S05]  /*b5f0*/  MOV R77, R79 ;  /* 0x0000004f004d7202 */ /* 0x000fca0000000f00 */
[----:B------:R-:W-:Y:S01]  /*b600*/  @!P3 IMAD.MOV R77, RZ, RZ, -R77 ;  /* 0x000000ffff4db224 */ /* 0x000fe200078e0a4d */
[----:B------:R-:W-:-:S04]  /*b610*/  ISETP.NE.AND P3, PT, R87, RZ, PT ;  /* 0x000000ff5700720c */ /* 0x000fc80003f65270 */
[----:B------:R-:W-:Y:S01]  /*b620*/  SEL R77, R114, R77, !P4 ;  /* 0x0000004d724d7207 */ /* 0x000fe20006000000 */
[----:B------:R-:W-:-:S05]  /*b630*/  @!P0 IMAD.IADD R81, R81, 0x1, -R102 ;  /* 0x0000000151518824 */ /* 0x000fca00078e0a66 */
[----:B------:R-:W-:Y:S02]  /*b640*/  MOV R79, R81 ;  /* 0x00000051004f7202 */ /* 0x000fe40000000f00 */
[----:B------:R-:W4:Y:S03]  /*b650*/  I2F.RP R81, R101 ;  /* 0x0000006500517306 */ /* 0x000f260000209400 */
[----:B------:R-:W-:Y:S01]  /*b660*/  @!P2 IMAD.MOV R79, RZ, RZ, -R79 ;  /* 0x000000ffff4fa224 */ /* 0x000fe200078e0a4f */
[----:B------:R-:W-:-:S04]  /*b670*/  ISETP.NE.AND P2, PT, R94, RZ, PT ;  /* 0x000000ff5e00720c */ /* 0x000fc80003f45270 */
[----:B------:R-:W-:-:S04]  /*b680*/  SEL R79, R114, R79, !P4 ;  /* 0x0000004f724f7207 */ /* 0x000fc80006000000 */
[----:B------:R-:W-:Y:S01]  /*b690*/  IABS R76, R79 ;  /* 0x0000004f004c7213 */ /* 0x000fe20000000000 */
[----:B----4-:R-:W4:Y:S02]  /*b6a0*/  MUFU.RCP R80, R81 ;  /* 0x0000005100507308 */ /* 0x010f240000001000 */
[----:B----4-:R-:W-:-:S06]  /*b6b0*/  IADD3 R80, R80, 0xffffffe, RZ ;  /* 0x0ffffffe50507810 */ /* 0x010fcc0007ffe0ff */
[----:B------:R-:W4:Y:S02]  /*b6c0*/  F2I.FTZ.U32.TRUNC.NTZ R83, R80 ;  /* 0x0000005000537305 */ /* 0x000f24000021f000 */
[----:B----4-:R-:W-:-:S04]  /*b6d0*/  IMAD.MOV R78, RZ, RZ, -R83 ;  /* 0x000000ffff4e7224 */ /* 0x010fc800078e0a53 */
[----:B------:R-:W-:Y:S01]  /*b6e0*/  IMAD R113, R78, R101, RZ ;  /* 0x000000654e717224 */ /* 0x000fe200078e02ff */
[----:B------:R-:W-:-:S03]  /*b6f0*/  IABS R78, R77 ;  /* 0x0000004d004e7213 */ /* 0x000fc60000000000 */
[----:B------:R-:W-:-:S06]  /*b700*/  IMAD.HI.U32 R113, R83, R113, R82 ;  /* 0x0000007153717227 */ /* 0x000fcc00078e0052 */
[----:B------:R-:W-:-:S04]  /*b710*/  IMAD.HI.U32 R83, R113, R78, RZ ;  /* 0x0000004e71537227 */ /* 0x000fc800078e00ff */
[----:B------:R-:W-:Y:S02]  /*b720*/  IMAD R78, R83, R100, R78 ;  /* 0x00000064534e7224 */ /* 0x000fe400078e024e */
[----:B------:R-:W-:-:S03]  /*b730*/  IMAD.HI.U32 R81, R113, R76, RZ ;  /* 0x0000004c71517227 */ /* 0x000fc600078e00ff */
[----:B------:R-:W-:Y:S01]  /*b740*/  ISETP.GT.U32.AND P0, PT, R101, R78, PT ;  /* 0x0000004e6500720c */ /* 0x000fe20003f04070 */
[----:B------:R-:W-:-:S12]  /*b750*/  IMAD R76, R81, R100, R76 ;  /* 0x00000064514c7224 */ /* 0x000fd800078e024c */
[----:B------:R-:W-:Y:S01]  /*b760*/  @!P0 VIADD R83, R83, 0x1 ;  /* 0x0000000153538836 */ /* 0x000fe20000000000 */
[----:B------:R-:W-:Y:S02]  /*b770*/  @!P0 IADD3 R78, R78, -R101, RZ ;  /* 0x800000654e4e8210 */ /* 0x000fe40007ffe0ff */
[----:B------:R-:W-:-:S13]  /*b780*/  ISETP.GT.U32.AND P0, PT, R101, R76, PT ;  /* 0x0000004c6500720c */ /* 0x000fda0003f04070 */
[----:B------:R-:W-:Y:S01]  /*b790*/  @!P0 VIADD R81, R81, 0x1 ;  /* 0x0000000151518836 */ /* 0x000fe20000000000 */
[-C--:B------:R-:W-:Y:S02]  /*b7a0*/  @!P0 IADD3 R76, R76, -R101.reuse, RZ ;  /* 0x800000654c4c8210 */ /* 0x080fe40007ffe0ff */
[-C--:B------:R-:W-:Y:S02]  /*b7b0*/  ISETP.GE.U32.AND P0, PT, R78, R101.reuse, PT ;  /* 0x000000654e00720c */ /* 0x080fe40003f06070 */
[----:B------:R-:W4:Y:S11]  /*b7c0*/  MUFU.RCP R78, R98 ;  /* 0x00000062004e7308 */ /* 0x000f360000001000 */
[----:B------:R-:W-:Y:S01]  /*b7d0*/  @P0 VIADD R83, R83, 0x1 ;  /* 0x0000000153530836 */ /* 0x000fe20000000000 */
[----:B------:R-:W-:-:S02]  /*b7e0*/  ISETP.GE.U32.AND P0, PT, R76, R101, PT ;  /* 0x000000654c00720c */ /* 0x000fc40003f06070 */
[----:B------:R-:W-:Y:S01]  /*b7f0*/  LOP3.LUT R76, R77, R94, RZ, 0x3c, !PT ;  /* 0x0000005e4d4c7212 */ /* 0x000fe200078e3cff */
[----:B----4-:R-:W-:Y:S01]  /*b800*/  VIADD R78, R78, 0xffffffe ;  /* 0x0ffffffe4e4e7836 */ /* 0x010fe20000000000 */
[----:B------:R-:W-:-:S03]  /*b810*/  IABS R98, R87 ;  /* 0x0000005700627213 */ /* 0x000fc60000000000 */
[----:B------:R-:W4:Y:S02]  /*b820*/  F2I.FTZ.U32.TRUNC.NTZ R183, R78 ;  /* 0x0000004e00b77305 */ /* 0x000f24000021f000 */
[----:B------:R-:W-:-:S04]  /*b830*/  IMAD.MOV R98, RZ, RZ, -R98 ;  /* 0x000000ffff627224 */ /* 0x000fc800078e0a62 */
[----:B------:R-:W-:Y:S02]  /*b840*/  @P0 IADD3 R81, R81, 0x1, RZ ;  /* 0x0000000151510810 */ /* 0x000fe40007ffe0ff */
[----:B------:R-:W-:Y:S02]  /*b850*/  ISETP.GE.AND P0, PT, R76, RZ, PT ;  /* 0x000000ff4c00720c */ /* 0x000fe40003f06270 */
[----:B------:R-:W-:-:S11]  /*b860*/  LOP3.LUT R76, R79, R94, RZ, 0x3c, !PT ;  /* 0x0000005e4f4c7212 */ /* 0x000fd600078e3cff */
[----:B------:R-:W-:Y:S01]  /*b870*/  @!P0 IMAD.MOV R83, RZ, RZ, -R83 ;  /* 0x000000ffff538224 */ /* 0x000fe200078e0a53 */
[----:B------:R-:W-:Y:S02]  /*b880*/  ISETP.GE.AND P0, PT, R76, RZ, PT ;  /* 0x000000ff4c00720c */ /* 0x000fe40003f06270 */
[----:B----4-:R-:W-:Y:S02]  /*b890*/  IADD3 R76, RZ, -R183, RZ ;  /* 0x800000b7ff4c7210 */ /* 0x010fe40007ffe0ff */
[----:B------:R-:W-:Y:S01]  /*b8a0*/  SEL R82, R112, R83, !P2 ;  /* 0x0000005370527207 */ /* 0x000fe20005000000 */
[C---:B---3--:R-:W-:Y:S02]  /*b8b0*/  HMUL2 R64, R66.reuse.H0_H0, R73 ;  /* 0x0000004942407232 */ /* 0x048fe40000000800 */
[----:B-----5:R-:W-:Y:S02]  /*b8c0*/  IMAD R111, R76, R99, RZ ;  /* 0x000000634c6f7224 */ /* 0x020fe400078e02ff */
[----:B------:R-:W-:-:S02]  /*b8d0*/  HMUL2 R62, R66.H0_H0, R74 ;  /* 0x0000004a423e7232 */ /* 0x000fc40000000800 */
[----:B------:R-:W-:Y:S02]  /*b8e0*/  IMAD.MOV R80, RZ, RZ, -R82 ;  /* 0x000000ffff507224 */ /* 0x000fe400078e0a52 */
[----:B-1----:R-:W-:Y:S02]  /*b8f0*/  HMUL2 R60, R66.H0_H0, R75 ;  /* 0x0000004b423c7232 */ /* 0x002fe40000000800 */
[----:B------:R-:W-:Y:S01]  /*b900*/  IMAD.HI.U32 R111, R183, R111, R182 ;  /* 0x0000006fb76f7227 */ /* 0x000fe200078e00b6 */
[----:B------:R-:W-:-:S03]  /*b910*/  @!P0 IADD3 R81, -R81, RZ, RZ ;  /* 0x000000ff51518210 */ /* 0x000fc60007ffe1ff */
[----:B------:R-:W-:Y:S01]  /*b920*/  IMAD R80, R94, R80, R77 ;  /* 0x000000505e507224 */ /* 0x000fe200078e024d */
[----:B------:R-:W-:Y:S01]  /*b930*/  SEL R78, R112, R81, !P2 ;  /* 0x00000051704e7207 */ /* 0x000fe20005000000 */
[----:B------:R-:W-:Y:S02]  /*b940*/  IMAD R82, R82, UR12, R91 ;  /* 0x0000000c52527c24 */ /* 0x000fe4000f8e025b */
[C---:B--2---:R-:W-:Y:S01]  /*b950*/  HMUL2 R56, R66.reuse.H0_H0, R68 ;  /* 0x0000004442387232 */ /* 0x044fe20000000800 */
[----:B------:R-:W-:Y:S01]  /*b960*/  IABS R154, R80 ;  /* 0x00000050009a7213 */ /* 0x000fe20000000000 */
[C---:B------:R-:W-:Y:S01]  /*b970*/  HMUL2 R54, R66.reuse.H0_H0, R69 ;  /* 0x0000004542367232 */ /* 0x040fe20000000800 */
[----:B------:R-:W-:Y:S01]  /*b980*/  IADD3 R76, -R78, RZ, RZ ;  /* 0x000000ff4e4c7210 */ /* 0x000fe20007ffe1ff */
[----:B------:R-:W-:Y:S02]  /*b990*/  HMUL2 R52, R66.H0_H0, R70 ;  /* 0x0000004642347232 */ /* 0x000fe40000000800 */
[----:B------:R-:W-:-:S04]  /*b9a0*/  IMAD.HI.U32 R77, R111, R154, RZ ;  /* 0x0000009a6f4d7227 */ /* 0x000fc800078e00ff */
[----:B------:R-:W-:Y:S02]  /*b9b0*/  HMUL2 R50, R66.H0_H0, R71 ;  /* 0x0000004742327232 */ /* 0x000fe40000000800 */
[----:B------:R-:W-:Y:S02]  /*b9c0*/  IMAD R154, R77, R98, R154 ;  /* 0x000000624d9a7224 */ /* 0x000fe400078e029a */
[----:B------:R-:W-:Y:S01]  /*b9d0*/  IMAD R76, R94, R76, R79 ;  /* 0x0000004c5e4c7224 */ /* 0x000fe200078e024f */
[----:B------:R-:W-:Y:S01]  /*b9e0*/  LOP3.LUT R79, R80, R87, RZ, 0x3c, !PT ;  /* 0x00000057504f7212 */ /* 0x000fe200078e3cff */
[----:B------:R-:W-:Y:S01]  /*b9f0*/  BAR.SYNC.DEFER_BLOCKING 0x0 ;  /* 0x0000000000007b1d */ /* 0x000fe20000010000 */
[----:B------:R-:W-:Y:S02]  /*ba00*/  ISETP.GT.U32.AND P0, PT, R99, R154, PT ;  /* 0x0000009a6300720c */ /* 0x000fe40003f04070 */
[----:B------:R-:W-:-:S05]  /*ba10*/  IABS R110, R76 ;  /* 0x0000004c006e7213 */ /* 0x000fca0000000000 */
[----:B------:R-:W-:-:S04]  /*ba20*/  IMAD.HI.U32 R81, R111, R110, RZ ;  /* 0x0000006e6f517227 */ /* 0x000fc800078e00ff */
[----:B------:R-:W-:Y:S02]  /*ba30*/  IMAD R110, R81, R98, R110 ;  /* 0x00000062516e7224 */ /* 0x000fe400078e026e */
[----:B------:R-:W-:Y:S01]  /*ba40*/  @!P0 IADD3 R77, R77, 0x1, RZ ;  /* 0x000000014d4d8810 */ /* 0x000fe20007ffe0ff */
[----:B------:R-:W-:Y:S02]  /*ba50*/  @!P0 IMAD.IADD R154, R154, 0x1, -R99 ;  /* 0x000000019a9a8824 */ /* 0x000fe400078e0a63 */
[----:B------:R-:W-:-:S13]  /*ba60*/  ISETP.GT.U32.AND P0, PT, R99, R110, PT ;  /* 0x0000006e6300720c */ /* 0x000fda0003f04070 */
[----:B------:R-:W-:Y:S01]  /*ba70*/  @!P0 VIADD R81, R81, 0x1 ;  /* 0x0000000151518836 */ /* 0x000fe20000000000 */
[-C--:B------:R-:W-:Y:S02]  /*ba80*/  @!P0 IADD3 R110, R110, -R99.reuse, RZ ;  /* 0x800000636e6e8210 */ /* 0x080fe40007ffe0ff */
[----:B------:R-:W-:-:S13]  /*ba90*/  ISETP.GE.U32.AND P0, PT, R154, R99, PT ;  /* 0x000000639a00720c */ /* 0x000fda0003f06070 */
[----:B------:R-:W-:Y:S01]  /*baa0*/  @P0 VIADD R77, R77, 0x1 ;  /* 0x000000014d4d0836 */ /* 0x000fe20000000000 */
[----:B------:R-:W-:Y:S02]  /*bab0*/  ISETP.GE.U32.AND P0, PT, R110, R99, PT ;  /* 0x000000636e00720c */ /* 0x000fe40003f06070 */
[----:B------:R-:W-:-:S11]  /*bac0*/  LOP3.LUT R110, RZ, R87, RZ, 0x33, !PT ;  /* 0x00000057ff6e7212 */ /* 0x000fd600078e33ff */
[----:B------:R-:W-:Y:S02]  /*bad0*/  @P0 IADD3 R81, R81, 0x1, RZ ;  /* 0x0000000151510810 */ /* 0x000fe40007ffe0ff */
[----:B------:R-:W-:Y:S02]  /*bae0*/  ISETP.GE.AND P0, PT, R79, RZ, PT ;  /* 0x000000ff4f00720c */ /* 0x000fe40003f06270 */
[----:B------:R-:W-:-:S11]  /*baf0*/  LOP3.LUT R79, R76, R87, RZ, 0x3c, !PT ;  /* 0x000000574c4f7212 */ /* 0x000fd600078e3cff */
[----:B------:R-:W-:Y:S01]  /*bb00*/  @!P0 IMAD.MOV R77, RZ, RZ, -R77 ;  /* 0x000000ffff4d8224 */ /* 0x000fe200078e0a4d */
[----:B------:R-:W-:-:S04]  /*bb10*/  ISETP.GE.AND P0, PT, R79, RZ, PT ;  /* 0x000000ff4f00720c */ /* 0x000fc80003f06270 */
[----:B------:R-:W-:-:S05]  /*bb20*/  SEL R79, R110, R77, !P3 ;  /* 0x0000004d6e4f7207 */ /* 0x000fca0005800000 */
[----:B------:R-:W-:Y:S02]  /*bb30*/  IMAD.MOV R77, RZ, RZ, -R79 ;  /* 0x000000ffff4d7224 */ /* 0x000fe400078e0a4f */
[----:B------:R-:W-:Y:S02]  /*bb40*/  IMAD R82, R79, UR11, R82 ;  /* 0x0000000b4f527c24 */ /* 0x000fe4000f8e0252 */
[----:B------:R-:W-:Y:S01]  /*bb50*/  IMAD R77, R87, R77, R80 ;  /* 0x0000004d574d7224 */ /* 0x000fe200078e0250 */
[----:B------:R-:W-:-:S03]  /*bb60*/  @!P0 IADD3 R81, -R81, RZ, RZ ;  /* 0x000000ff51518210 */ /* 0x000fc60007ffe1ff */
[----:B------:R-:W-:-:S04]  /*bb70*/  IMAD R77, R77, UR13, R90 ;  /* 0x0000000d4d4d7c24 */ /* 0x000fc8000f8e025a */
[----:B------:R-:W-:-:S04]  /*bb80*/  IMAD R77, R82, UR10, R77 ;  /* 0x0000000a524d7c24 */ /* 0x000fc8000f8e024d */
[----:B------:R-:W-:Y:S01]  /*bb90*/  IMAD.WIDE.U32 R82, R77, UR6, R124 ;  /* 0x000000064d527c25 */ /* 0x000fe2000f8e007c */
[----:B------:R-:W-:Y:S02]  /*bba0*/  SHF.R.S32.HI R80, RZ, 0x1f, R77 ;  /* 0x0000001fff507819 */ /* 0x000fe4000001144d */
[----:B------:R-:W-:-:S03]  /*bbb0*/  IADD3 R190, P0, R82, UR4, RZ ;  /* 0x0000000452be7c10 */ /* 0x000fc6000ff1e0ff */
[----:B------:R-:W-:-:S04]  /*bbc0*/  IMAD R80, R80, UR6, RZ ;  /* 0x0000000650507c24 */ /* 0x000fc8000f8e02ff */
[----:B------:R-:W-:Y:S01]  /*bbd0*/  IMAD R79, R77, UR7, R80 ;  /* 0x000000074d4f7c24 */ /* 0x000fe2000f8e0250 */
[----:B------:R-:W-:Y:S01]  /*bbe0*/  SEL R80, R110, R81, !P3 ;  /* 0x000000516e507207 */ /* 0x000fe20005800000 */
[----:B------:R-:W-:-:S03]  /*bbf0*/  IMAD R81, R78, UR12, R91 ;  /* 0x0000000c4e517c24 */ /* 0x000fc6000f8e025b */
[----:B------:R-:W-:Y:S01]  /*bc00*/  IADD3.X R191, R83, UR5, R79, P0, !PT ;  /* 0x0000000553bf7c10 */ /* 0x000fe200087fe44f */
[C---:B------:R-:W-:Y:S01]  /*bc10*/  IMAD R81, R80.reuse, UR11, R81 ;  /* 0x0000000b50517c24 */ /* 0x040fe2000f8e0251 */
[----:B------:R-:W-:-:S05]  /*bc20*/  IADD3 R79, -R80, RZ, RZ ;  /* 0x000000ff504f7210 */ /* 0x000fca0007ffe1ff */
[----:B------:R-:W-:-:S04]  /*bc30*/  IMAD R79, R87, R79, R76 ;  /* 0x0000004f574f7224 */ /* 0x000fc800078e024c */
[----:B------:R-:W-:-:S04]  /*bc40*/  IMAD R76, R79, UR13, R90 ;  /* 0x0000000d4f4c7c24 */ /* 0x000fc8000f8e025a */
[----:B------:R-:W-:Y:S02]  /*bc50*/  IMAD R183, R81, UR10, R76 ;  /* 0x0000000a51b77c24 */ /* 0x000fe4000f8e024c */
[----:B------:R-:W1:Y:S02]  /*bc60*/  LDS.128 R80, [R92+UR8] ;  /* 0x000000085c507984 */ /* 0x000e640008000c00 */
[----:B------:R-:W-:Y:S01]  /*bc70*/  IMAD.WIDE.U32 R78, R183, UR6, R124 ;  /* 0x00000006b74e7c25 */ /* 0x000fe2000f8e007c */
[----:B------:R-:W-:Y:S02]  /*bc80*/  SHF.R.S32.HI R76, RZ, 0x1f, R183 ;  /* 0x0000001fff4c7819 */ /* 0x000fe400000114b7 */
[----:B------:R-:W-:-:S03]  /*bc90*/  IADD3 R188, P0, R78, UR4, RZ ;  /* 0x000000044ebc7c10 */ /* 0x000fc6000ff1e0ff */
[----:B------:R-:W-:-:S04]  /*bca0*/  IMAD R76, R76, UR6, RZ ;  /* 0x000000064c4c7c24 */ /* 0x000fc8000f8e02ff */
[----:B------:R-:W-:-:S05]  /*bcb0*/  IMAD R76, R183, UR7, R76 ;  /* 0x00000007b74c7c24 */ /* 0x000fca000f8e024c */
[----:B------:R-:W-:Y:S01]  /*bcc0*/  IADD3.X R189, R79, UR5, R76, P0, !PT ;  /* 0x000000054fbd7c10 */ /* 0x000fe200087fe44c */
[----:B------:R-:W-:Y:S01]  /*bcd0*/  HMUL2 R76, R66.H0_H0, R72 ;  /* 0x00000048424c7232 */ /* 0x000fe20000000800 */
[----:B------:R-:W-:-:S03]  /*bce0*/  ISETP.LT.AND P0, PT, R77, UR9, P6 ;  /* 0x000000094d007c0c */ /* 0x000fc6000b701270 */
[C---:B-1----:R-:W-:Y:S02]  /*bcf0*/  HFMA2 R80, R85.reuse.H0_H0, R80, R76 ;  /* 0x0000005055507231 */ /* 0x042fe4000000084c */
[----:B------:R-:W1:Y:S01]  /*bd00*/  LDS.128 R76, [R92+UR8+0x240] ;  /* 0x000240085c4c7984 */ /* 0x000e620008000c00 */
[C---:B------:R-:W-:Y:S02]  /*bd10*/  HFMA2 R81, R85.reuse.H0_H0, R81, R64 ;  /* 0x0000005155517231 */ /* 0x040fe40000000840 */
[C---:B------:R-:W-:Y:S02]  /*bd20*/  HFMA2 R82, R85.reuse.H0_H0, R82, R62 ;  /* 0x0000005255527231 */ /* 0x040fe4000000083e */
[----:B------:R-:W-:-:S05]  /*bd30*/  HFMA2 R83, R85.H0_H0, R83, R60 ;  /* 0x0000005355537231 */ /* 0x000fca000000083c */
[----:B------:R-:W-:Y:S01]  /*bd40*/  @P0 STG.E.128 desc[UR16][R190.64], R80 ;  /* 0x00000050be000986 */ /* 0x000fe2000c101d10 */
[----:B------:R-:W-:Y:S02]  /*bd50*/  ISETP.LT.AND P0, PT, R183, UR9, P6 ;  /* 0x00000009b7007c0c */ /* 0x000fe4000b701270 */
[----:B------:R-:W-:Y:S01]  /*bd60*/  ISETP.NE.AND P6, PT, R152, RZ, PT ;  /* 0x000000ff9800720c */ /* 0x000fe20003fc5270 */
[C---:B-1----:R-:W-:Y:S02]  /*bd70*/  HFMA2 R76, R85.reuse.H0_H0, R76, R56 ;  /* 0x0000004c554c7231 */ /* 0x042fe40000000838 */
[C---:B------:R-:W-:Y:S02]  /*bd80*/  HFMA2 R77, R85.reuse.H0_H0, R77, R54 ;  /* 0x0000004d554d7231 */ /* 0x040fe40000000836 */
[C---:B------:R-:W-:Y:S02]  /*bd90*/  HFMA2 R78, R85.reuse.H0_H0, R78, R52 ;  /* 0x0000004e554e7231 */ /* 0x040fe40000000834 */
[----:B------:R-:W-:-:S05]  /*bda0*/  HFMA2 R79, R85.H0_H0, R79, R50 ;  /* 0x0000004f554f7231 */ /* 0x000fca0000000832 */
[----:B------:R1:W-:Y:S01]  /*bdb0*/  @P0 STG.E.128 desc[UR16][R188.64], R76 ;  /* 0x0000004cbc000986 */ /* 0x0003e2000c101d10 */
[----:B------:R-:W-:Y:S01]  /*bdc0*/  ISETP.LT.AND P0, PT, R181, UR9, P1 ;  /* 0x00000009b5007c0c */ /* 0x000fe20008f01270 */
[----:B------:R-:W-:-:S04]  /*bdd0*/  IMAD.HI.U32 R50, R116, R177, RZ ;  /* 0x000000b174327227 */ /* 0x000fc800078e00ff */
[----:B------:R-:W-:-:S08]  /*bde0*/  IMAD.MOV R50, RZ, RZ, -R50 ;  /* 0x000000ffff327224 */ /* 0x000fd000078e0a32 */
[----:B------:R-:W2:Y:S01]  /*bdf0*/  @P0 LDG.E.LTC128B.128 R72, desc[UR16][R186.64] ;  /* 0x00000010ba480981 */ /* 0x000ea2000c1e1d20 */
[----:B------:R-:W-:Y:S01]  /*be00*/  ISETP.LT.AND P0, PT, R179, UR9, P1 ;  /* 0x00000009b3007c0c */ /* 0x000fe20008f01270 */
[----:B------:R-:W-:Y:S02]  /*be10*/  IMAD R177, R102, R50, R177 ;  /* 0x0000003266b17224 */ /* 0x000fe400078e02b1 */
[----:B------:R-:W-:-:S04]  /*be20*/  IMAD.HI.U32 R50, R116, R175, RZ ;  /* 0x000000af74327227 */ /* 0x000fc800078e00ff */
[----:B------:R-:W-:-:S06]  /*be30*/  IMAD.MOV R50, RZ, RZ, -R50 ;  /* 0x000000ffff327224 */ /* 0x000fcc00078e0a32 */
[----:B------:R-:W3:Y:S01]  /*be40*/  @P0 LDG.E.LTC128B.128 R68, desc[UR16][R184.64] ;  /* 0x00000010b8440981 */ /* 0x000ee2000c1e1d20 */
[----:B------:R-:W-:Y:S01]  /*be50*/  BAR.SYNC.DEFER_BLOCKING 0x0 ;  /* 0x0000000000007b1d */ /* 0x000fe20000010000 */
[C---:B------:R-:W-:Y:S01]  /*be60*/  ISETP.GT.U32.AND P0, PT, R102.reuse, R177, PT ;  /* 0x000000b16600720c */ /* 0x040fe20003f04070 */
[----:B-1----:R-:W-:-:S12]  /*be70*/  IMAD R77, R102, R50, R175 ;  /* 0x00000032664d7224 */ /* 0x002fd800078e02af */
[-C--:B------:R-:W-:Y:S02]  /*be80*/  @!P0 IADD3 R177, R177, -R102.reuse, RZ ;  /* 0x80000066b1b18210 */ /* 0x080fe40007ffe0ff */
[----:B------:R-:W-:Y:S01]  /*be90*/  ISETP.GT.U32.AND P0, PT, R102, R77, PT ;  /* 0x0000004d6600720c */ /* 0x000fe20003f04070 */
[----:B------:R-:W-:Y:S04]  /*bea0*/  STS [R93], R65 ;  /* 0x000000415d007388 */ /* 0x000fe80000000800 */
[----:B------:R-:W-:Y:S08]  /*beb0*/  STS [R93+0x10], R63 ;  /* 0x0000103f5d007388 */ /* 0x000ff00000000800 */
[----:B------:R-:W-:-:S02]  /*bec0*/  @!P0 IADD3 R77, R77, -R102, RZ ;  /* 0x800000664d4d8210 */ /* 0x000fc40007ffe0ff */
[C---:B------:R-:W-:Y:S01]  /*bed0*/  ISETP.GT.U32.AND P0, PT, R102.reuse, R177, PT ;  /* 0x000000b16600720c */ /* 0x040fe20003f04070 */
[----:B------:R3:W-:Y:S04]  /*bee0*/  STS [R93+0x20], R61 ;  /* 0x0000203d5d007388 */ /* 0x0007e80000000800 */
[----:B------:R-:W-:Y:S04]  /*bef0*/  STS [R93+0x30], R59 ;  /* 0x0000303b5d007388 */ /* 0x000fe80000000800 */
[----:B------:R-:W-:Y:S04]  /*bf00*/  STS [R93+0x40], R57 ;  /* 0x000040395d007388 */ /* 0x000fe80000000800 */
[----:B------:R-:W-:Y:S01]  /*bf10*/  @!P0 IMAD.IADD R177, R177, 0x1, -R102 ;  /* 0x00000001b1b18824 */ /* 0x000fe200078e0a66 */
[----:B------:R-:W-:Y:S01]  /*bf20*/  ISETP.GT.U32.AND P0, PT, R102, R77, PT ;  /* 0x0000004d6600720c */ /* 0x000fe20003f04070 */
[----:B------:R-:W-:Y:S02]  /*bf30*/  STS [R93+0x50], R55 ;  /* 0x000050375d007388 */ /* 0x000fe40000000800 */
[----:B------:R-:W-:Y:S01]  /*bf40*/  @!P6 IMAD.MOV R177, RZ, RZ, -R177 ;  /* 0x000000ffffb1e224 */ /* 0x000fe200078e0ab1 */
[----:B------:R-:W-:Y:S01]  /*bf50*/  LOP3.LUT P6, RZ, R86, 0x1, RZ, 0xc0, !PT ;  /* 0x0000000156ff7812 */ /* 0x000fe200078cc0ff */
[----:B------:R-:W-:Y:S03]  /*bf60*/  STS [R93+0x60], R53 ;  /* 0x000060355d007388 */ /* 0x000fe60000000800 */
[----:B------:R-:W-:Y:S01]  /*bf70*/  SEL R79, R114, R177, !P4 ;  /* 0x000000b1724f7207 */ /* 0x000fe20006000000 */
[----:B------:R1:W-:Y:S03]  /*bf80*/  STS [R93+0x70], R51 ;  /* 0x000070335d007388 */ /* 0x0003e60000000800 */
[----:B------:R-:W-:-:S02]  /*bf90*/  IABS R52, R79 ;  /* 0x0000004f00347213 */ /* 0x000fc40000000000 */
[----:B------:R-:W-:-:S03]  /*bfa0*/  @!P0 IADD3 R77, R77, -R102, RZ ;  /* 0x800000664d4d8210 */ /* 0x000fc60007ffe0ff */
[----:B------:R-:W-:Y:S01]  /*bfb0*/  IMAD.HI.U32 R83, R113, R52, RZ ;  /* 0x0000003471537227 */ /* 0x000fe200078e00ff */
[----:B------:R-:W-:-:S03]  /*bfc0*/  @!P5 IADD3 R77, -R77, RZ, RZ ;  /* 0x000000ff4d4dd210 */ /* 0x000fc60007ffe1ff */
[----:B------:R-:W-:Y:S01]  /*bfd0*/  IMAD R52, R83, R100, R52 ;  /* 0x0000006453347224 */ /* 0x000fe200078e0234 */
[----:B------:R-:W-:Y:S01]  /*bfe0*/  SEL R77, R114, R77, !P4 ;  /* 0x0000004d724d7207 */ /* 0x000fe20006000000 */
[----:B------:R-:W-:Y:S03]  /*bff0*/  BAR.SYNC.DEFER_BLOCKING 0x0 ;  /* 0x0000000000007b1d */ /* 0x000fe60000010000 */
[----:B------:R-:W-:Y:S02]  /*c000*/  ISETP.GT.U32.AND P0, PT, R101, R52, PT ;  /* 0x000000346500720c */ /* 0x000fe40003f04070 */
[----:B------:R-:W-:-:S05]  /*c010*/  IABS R50, R77 ;  /* 0x0000004d00327213 */ /* 0x000fca0000000000 */
[----:B------:R-:W-:-:S04]  /*c020*/  IMAD.HI.U32 R81, R113, R50, RZ ;  /* 0x0000003271517227 */ /* 0x000fc800078e00ff */
[----:B------:R-:W-:Y:S02]  /*c030*/  IMAD R50, R81, R100, R50 ;  /* 0x0000006451327224 */ /* 0x000fe400078e0232 */
[----:B------:R-:W-:Y:S01]  /*c040*/  @!P0 VIADD R83, R83, 0x1 ;  /* 0x0000000153538836 */ /* 0x000fe20000000000 */
[----:B------:R-:W-:Y:S02]  /*c050*/  @!P0 IADD3 R52, R52, -R101, RZ ;  /* 0x8000006534348210 */ /* 0x000fe40007ffe0ff */
[----:B------:R-:W-:-:S13]  /*c060*/  ISETP.GT.U32.AND P0, PT, R101, R50, PT ;  /* 0x000000326500720c */ /* 0x000fda0003f04070 */
[----:B------:R-:W-:Y:S01]  /*c070*/  @!P0 VIADD R81, R81, 0x1 ;  /* 0x0000000151518836 */ /* 0x000fe20000000000 */
[-C--:B------:R-:W-:Y:S02]  /*c080*/  @!P0 IADD3 R50, R50, -R101.reuse, RZ ;  /* 0x8000006532328210 */ /* 0x080fe40007ffe0ff */
[----:B------:R-:W-:-:S13]  /*c090*/  ISETP.GE.U32.AND P0, PT, R52, R101, PT ;  /* 0x000000653400720c */ /* 0x000fda0003f06070 */
[----:B------:R-:W-:Y:S01]  /*c0a0*/  @P0 VIADD R83, R83, 0x1 ;  /* 0x0000000153530836 */ /* 0x000fe20000000000 */
[----:B------:R-:W-:Y:S02]  /*c0b0*/  ISETP.GE.U32.AND P0, PT, R50, R101, PT ;  /* 0x000000653200720c */ /* 0x000fe40003f06070 */
[----:B------:R-:W-:-:S11]  /*c0c0*/  LOP3.LUT R50, R79, R94, RZ, 0x3c, !PT ;  /* 0x0000005e4f327212 */ /* 0x000fd600078e3cff */
        /* <DEDUP_REMOVED lines=9> */
[----:B------:R-:W-:-:S04]  /*c160*/  @!P0 IADD3 R81, -R81, RZ, RZ ;  /* 0x000000ff51518210 */ /* 0x000fc80007ffe1ff */
[----:B------:R-:W-:Y:S02]  /*c170*/  IABS R60, R54 ;  /* 0x00000036003c7213 */ /* 0x000fe40000000000 */
[----:B------:R-:W-:-:S03]  /*c180*/  SEL R52, R112, R81, !P2 ;  /* 0x0000005170347207 */ /* 0x000fc60005000000 */
[----:B------:R-:W-:Y:S01]  /*c190*/  IMAD.HI.U32 R79, R111, R60, RZ ;  /* 0x0000003c6f4f7227 */ /* 0x000fe200078e00ff */
[----:B------:R-:W-:-:S03]  /*c1a0*/  IADD3 R50, -R52, RZ, RZ ;  /* 0x000000ff34327210 */ /* 0x000fc60007ffe1ff */
[----:B------:R-:W-:Y:S02]  /*c1b0*/  IMAD R60, R79, R98, R60 ;  /* 0x000000624f3c7224 */ /* 0x000fe400078e023c */
[----:B------:R-:W-:Y:S02]  /*c1c0*/  IMAD R50, R94, R50, R77 ;  /* 0x000000325e327224 */ /* 0x000fe400078e024d */
[----:B------:R-:W-:Y:S01]  /*c1d0*/  IMAD R52, R52, UR12, R91 ;  /* 0x0000000c34347c24 */ /* 0x000fe2000f8e025b */
        /* <DEDUP_REMOVED lines=23> */
[----:B------:R-:W-:Y:S01]  /*c350*/  IMAD R81, R81, UR13, R90 ;  /* 0x0000000d51517c24 */ /* 0x000fe2000f8e025a */
[----:B------:R-:W-:-:S03]  /*c360*/  SEL R77, R110, R77, !P3 ;  /* 0x0000004d6e4d7207 */ /* 0x000fc60005800000 */
[----:B------:R-:W-:Y:S02]  /*c370*/  IMAD R175, R56, UR10, R81 ;  /* 0x0000000a38af7c24 */ /* 0x000fe4000f8e0251 */
[----:B------:R-:W-:Y:S02]  /*c380*/  IMAD R52, R77, UR11, R52 ;  /* 0x0000000b4d347c24 */ /* 0x000fe4000f8e0234 */
[----:B------:R-:W-:Y:S01]  /*c390*/  IMAD.WIDE.U32 R78, R175, UR6, R124 ;  /* 0x00000006af4e7c25 */ /* 0x000fe2000f8e007c */
[----:B------:R-:W-:-:S03]  /*c3a0*/  SHF.R.S32.HI R54, RZ, 0x1f, R175 ;  /* 0x0000001fff367819 */ /* 0x000fc600000114af */
[C---:B--2---:R-:W-:Y:S01]  /*c3b0*/  HMUL2 R56, R66.reuse.H0_H0, R72 ;  /* 0x0000004842387232 */ /* 0x044fe20000000800 */
[----:B------:R-:W-:Y:S01]  /*c3c0*/  IADD3 R176, P0, R78, UR4, RZ ;  /* 0x000000044eb07c10 */ /* 0x000fe2000ff1e0ff */
[----:B------:R-:W-:Y:S02]  /*c3d0*/  IMAD R54, R54, UR6, RZ ;  /* 0x0000000636367c24 */ /* 0x000fe4000f8e02ff */
[----:B------:R-:W-:Y:S02]  /*c3e0*/  HMUL2 R58, R66.H0_H0, R74 ;  /* 0x0000004a423a7232 */ /* 0x000fe40000000800 */
[----:B------:R-:W-:-:S05]  /*c3f0*/  IMAD R54, R175, UR7, R54 ;  /* 0x00000007af367c24 */ /* 0x000fca000f8e0236 */
[----:B------:R-:W-:Y:S02]  /*c400*/  IADD3.X R177, R79, UR5, R54, P0, !PT ;  /* 0x000000054fb17c10 */ /* 0x000fe400087fe436 */
[----:B------:R-:W-:Y:S01]  /*c410*/  IADD3 R54, -R77, RZ, RZ ;  /* 0x000000ff4d367210 */ /* 0x000fe20007ffe1ff */
[C---:B---3--:R-:W-:Y:S02]  /*c420*/  HMUL2 R61, R66.reuse.H0_H0, R68 ;  /* 0x00000044423d7232 */ /* 0x048fe40000000800 */
[C---:B------:R-:W-:Y:S02]  /*c430*/  HMUL2 R60, R66.reuse.H0_H0, R69 ;  /* 0x00000045423c7232 */ /* 0x040fe40000000800 */
[----:B------:R-:W-:Y:S02]  /*c440*/  IMAD R79, R87, R54, R50 ;  /* 0x00000036574f7224 */ /* 0x000fe400078e0232 */
[----:B-1----:R-:W-:Y:S02]  /*c450*/  HMUL2 R51, R66.H0_H0, R70 ;  /* 0x0000004642337232 */ /* 0x002fe40000000800 */
[----:B------:R-:W-:-:S04]  /*c460*/  IMAD R79, R79, UR13, R90 ;  /* 0x0000000d4f4f7c24 */ /* 0x000fc8000f8e025a */
[----:B------:R-:W-:Y:S02]  /*c470*/  IMAD R81, R52, UR10, R79 ;  /* 0x0000000a34517c24 */ /* 0x000fe4000f8e024f */
[----:B------:R-:W-:Y:S02]  /*c480*/  HMUL2 R52, R66.H0_H0, R73 ;  /* 0x0000004942347232 */ /* 0x000fe40000000800 */
[----:B------:R-:W-:Y:S01]  /*c490*/  IMAD.WIDE.U32 R76, R81, UR6, R124 ;  /* 0x00000006514c7c25 */ /* 0x000fe2000f8e007c */
[----:B------:R-:W-:Y:S02]  /*c4a0*/  SHF.R.S32.HI R50, RZ, 0x1f, R81 ;  /* 0x0000001fff327819 */ /* 0x000fe40000011451 */
[----:B------:R-:W-:-:S03]  /*c4b0*/  IADD3 R82, P0, R76, UR4, RZ ;  /* 0x000000044c527c10 */ /* 0x000fc6000ff1e0ff */
[----:B------:R-:W-:-:S04]  /*c4c0*/  IMAD R50, R50, UR6, RZ ;  /* 0x0000000632327c24 */ /* 0x000fc8000f8e02ff */
[----:B------:R-:W-:-:S05]  /*c4d0*/  IMAD R50, R81, UR7, R50 ;  /* 0x0000000751327c24 */ /* 0x000fca000f8e0232 */
[----:B------:R-:W-:Y:S01]  /*c4e0*/  IADD3.X R83, R77, UR5, R50, P0, !PT ;  /* 0x000000054d537c10 */ /* 0x000fe200087fe432 */
[----:B------:R-:W-:Y:S01]  /*c4f0*/  HMUL2 R50, R66.H0_H0, R75 ;  /* 0x0000004b42327232 */ /* 0x000fe20000000800 */
[----:B------:R-:W1:Y:S01]  /*c500*/  LDS.128 R76, [R92+UR8] ;  /* 0x000000085c4c7984 */ /* 0x000e620008000c00 */
[----:B------:R-:W-:Y:S01]  /*c510*/  ISETP.LT.AND P0, PT, R175, UR9, P6 ;  /* 0x00000009af007c0c */ /* 0x000fe2000b701270 */
[C---:B-1----:R-:W-:Y:S02]  /*c520*/  HFMA2 R57, R85.reuse.H0_H0, R77, R52 ;  /* 0x0000004d55397231 */ /* 0x042fe40000000834 */
[----:B------:R-:W1:Y:S01]  /*c530*/  LDS.128 R52, [R92+UR8+0x240] ;  /* 0x000240085c347984 */ /* 0x000e620008000c00 */
[C---:B------:R-:W-:Y:S02]  /*c540*/  HFMA2 R56, R85.reuse.H0_H0, R76, R56 ;  /* 0x0000004c55387231 */ /* 0x040fe40000000838 */
[C---:B------:R-:W-:Y:S02]  /*c550*/  HFMA2 R58, R85.reuse.H0_H0, R78, R58 ;  /* 0x0000004e553a7231 */ /* 0x040fe4000000083a */
[----:B------:R-:W-:-:S02]  /*c560*/  HFMA2 R59, R85.H0_H0, R79, R50 ;  /* 0x0000004f553b7231 */ /* 0x000fc40000000832 */
[----:B------:R-:W-:-:S03]  /*c570*/  HMUL2 R50, R66.H0_H0, R71 ;  /* 0x0000004742327232 */ /* 0x000fc60000000800 */
[----:B------:R-:W-:Y:S01]  /*c580*/  @P0 STG.E.128 desc[UR16][R176.64], R56 ;  /* 0x00000038b0000986 */ /* 0x000fe2000c101d10 */
[----:B------:R-:W-:Y:S01]  /*c590*/  ISETP.LT.AND P0, PT, R81, UR9, P6 ;  /* 0x0000000951007c0c */ /* 0x000fe2000b701270 */
[C---:B-1----:R-:W-:Y:S02]  /*c5a0*/  HFMA2 R52, R85.reuse.H0_H0, R52, R61 ;  /* 0x0000003455347231 */ /* 0x042fe4000000083d */
[C---:B------:R-:W-:Y:S02]  /*c5b0*/  HFMA2 R53, R85.reuse.H0_H0, R53, R60 ;  /* 0x0000003555357231 */ /* 0x040fe4000000083c */
[C---:B------:R-:W-:Y:S02]  /*c5c0*/  HFMA2 R54, R85.reuse.H0_H0, R54, R51 ;  /* 0x0000003655367231 */ /* 0x040fe40000000833 */
[----:B------:R-:W-:-:S06]  /*c5d0*/  HFMA2 R55, R85.H0_H0, R55, R50 ;  /* 0x0000003755377231 */ /* 0x000fcc0000000832 */
        /* <DEDUP_REMOVED lines=12> */
[----:B------:R-:W-:Y:S01]  /*c6a0*/  IMAD R51, R102, R50, R163 ;  /* 0x0000003266337224 */ /* 0x000fe200078e02a3 */
[----:B------:R-:W-:-:S11]  /*c6b0*/  ISETP.GE.AND P5, PT, R144, RZ, PT ;  /* 0x000000ff9000720c */ /* 0x000fd60003fa6270 */
[-C--:B------:R-:W-:Y:S02]  /*c6c0*/  @!P0 IADD3 R165, R165, -R102.reuse, RZ ;  /* 0x80000066a5a58210 */ /* 0x080fe40007ffe0ff */
[----:B------:R-:W-:Y:S01]  /*c6d0*/  ISETP.GT.U32.AND P0, PT, R102, R51, PT ;  /* 0x000000336600720c */ /* 0x000fe20003f04070 */
[----:B------:R-:W-:Y:S04]  /*c6e0*/  STS [R93], R34 ;  /* 0x000000225d007388 */ /* 0x000fe80000000800 */
[----:B------:R2:W-:Y:S08]  /*c6f0*/  STS [R93+0x10], R36 ;  /* 0x000010245d007388 */ /* 0x0005f00000000800 */
[----:B------:R-:W-:-:S02]  /*c700*/  @!P0 IADD3 R51, R51, -R102, RZ ;  /* 0x8000006633338210 */ /* 0x000fc40007ffe0ff */
[C---:B------:R-:W-:Y:S01]  /*c710*/  ISETP.GT.U32.AND P0, PT, R102.reuse, R165, PT ;  /* 0x000000a56600720c */ /* 0x040fe20003f04070 */
[----:B------:R-:W-:Y:S04]  /*c720*/  STS [R93+0x20], R38 ;  /* 0x000020265d007388 */ /* 0x000fe80000000800 */
[----:B------:R3:W-:Y:S04]  /*c730*/  STS [R93+0x30], R40 ;  /* 0x000030285d007388 */ /* 0x0007e80000000800 */
[----:B------:R-:W-:Y:S04]  /*c740*/  STS [R93+0x40], R42 ;  /* 0x0000402a5d007388 */ /* 0x000fe80000000800 */
[----:B------:R-:W-:Y:S01]  /*c750*/  @!P0 IMAD.IADD R165, R165, 0x1, -R102 ;  /* 0x00000001a5a58824 */ /* 0x000fe200078e0a66 */
[----:B------:R-:W-:Y:S01]  /*c760*/  ISETP.GT.U32.AND P0, PT, R102, R51, PT ;  /* 0x000000336600720c */ /* 0x000fe20003f04070 */
[----:B------:R-:W-:Y:S04]  /*c770*/  STS [R93+0x50], R44 ;  /* 0x0000502c5d007388 */ /* 0x000fe80000000800 */
[----:B------:R-:W-:Y:S04]  /*c780*/  STS [R93+0x60], R46 ;  /* 0x0000602e5d007388 */ /* 0x000fe80000000800 */
[----:B------:R-:W-:Y:S04]  /*c790*/  STS [R93+0x70], R48 ;  /* 0x000070305d007388 */ /* 0x000fe80000000800 */
[----:B------:R-:W-:Y:S01]  /*c7a0*/  @!P0 IADD3 R51, R51, -R102, RZ ;  /* 0x8000006633338210 */ /* 0x000fe20007ffe0ff */
[----:B------:R-:W-:Y:S01]  /*c7b0*/  BAR.SYNC.DEFER_BLOCKING 0x0 ;  /* 0x0000000000007b1d */ /* 0x000fe20000010000 */
[----:B------:R-:W-:-:S02]  /*c7c0*/  ISETP.GE.AND P0, PT, R150, RZ, PT ;  /* 0x000000ff9600720c */ /* 0x000fc40003f06270 */
[----:B------:R-:W-:-:S04]  /*c7d0*/  @!P5 IADD3 R51, -R51, RZ, RZ ;  /* 0x000000ff3333d210 */ /* 0x000fc80007ffe1ff */
[----:B------:R-:W-:-:S04]  /*c7e0*/  SEL R51, R114, R51, !P4 ;  /* 0x0000003372337207 */ /* 0x000fc80006000000 */
[----:B------:R-:W-:-:S03]  /*c7f0*/  IABS R50, R51 ;  /* 0x0000003300327213 */ /* 0x000fc60000000000 */
[----:B------:R-:W-:Y:S02]  /*c800*/  @!P0 IMAD.MOV R165, RZ, RZ, -R165 ;  /* 0x000000ffffa58224 */ /* 0x000fe400078e0aa5 */
[----:B-1----:R-:W-:-:S03]  /*c810*/  IMAD.HI.U32 R53, R113, R50, RZ ;  /* 0x0000003271357227 */ /* 0x002fc600078e00ff */
[----:B------:R-:W-:Y:S01]  /*c820*/  SEL R55, R114, R165, !P4 ;  /* 0x000000a572377207 */ /* 0x000fe20006000000 */
[----:B------:R-:W-:-:S03]  /*c830*/  IMAD R50, R53, R100, R50 ;  /* 0x0000006435327224 */ /* 0x000fc600078e0232 */
[----:B------:R-:W-:-:S05]  /*c840*/  IABS R52, R55 ;  /* 0x0000003700347213 */ /* 0x000fca0000000000 */
[----:B------:R-:W-:-:S04]  /*c850*/  IMAD.HI.U32 R57, R113, R52, RZ ;  /* 0x0000003471397227 */ /* 0x000fc800078e00ff */
[----:B------:R-:W-:-:S05]  /*c860*/  IMAD R52, R57, R100, R52 ;  /* 0x0000006439347224 */ /* 0x000fca00078e0234 */
[----:B------:R-:W-:-:S13]  /*c870*/  ISETP.GT.U32.AND P0, PT, R101, R52, PT ;  /* 0x000000346500720c */ /* 0x000fda0003f04070 */
        /* <DEDUP_REMOVED lines=24> */
[----:B------:R-:W-:-:S03]  /*ca00*/  IMAD R50, R94, R50, R51 ;  /* 0x000000325e327224 */ /* 0x000fc600078e0233 */
[----:B------:R-:W-:Y:S02]  /*ca10*/  ISETP.GT.U32.AND P0, PT, R99, R58, PT ;  /* 0x0000003a6300720c */ /* 0x000fe40003f04070 */
[----:B------:R-:W-:-:S05]  /*ca20*/  IABS R51, R50 ;  /* 0x0000003200337213 */ /* 0x000fca0000000000 */
[----:B------:R-:W-:-:S04]  /*ca30*/  IMAD.HI.U32 R53, R111, R51, RZ ;  /* 0x000000336f357227 */ /* 0x000fc800078e00ff */
[----:B------:R-:W-:Y:S01]  /*ca40*/  IMAD R60, R53, R98, R51 ;  /* 0x00000062353c7224 */ /* 0x000fe200078e0233 */
[----:B------:R-:W-:Y:S01]  /*ca50*/  LOP3.LUT R51, R54, R87, RZ, 0x3c, !PT ;  /* 0x0000005736337212 */ /* 0x000fe200078e3cff */
[----:B------:R-:W-:Y:S01]  /*ca60*/  @!P0 IMAD.IADD R58, R58, 0x1, -R99 ;  /* 0x000000013a3a8824 */ /* 0x000fe200078e0a63 */
[----:B------:R-:W-:Y:S02]  /*ca70*/  @!P0 IADD3 R55, R55, 0x1, RZ ;  /* 0x0000000137378810 */ /* 0x000fe40007ffe0ff */
[----:B------:R-:W-:-:S13]  /*ca80*/  ISETP.GT.U32.AND P0, PT, R99, R60, PT ;  /* 0x0000003c6300720c */ /* 0x000fda0003f04070 */
[----:B------:R-:W-:Y:S01]  /*ca90*/  @!P0 VIADD R53, R53, 0x1 ;  /* 0x0000000135358836 */ /* 0x000fe20000000000 */
[-C--:B------:R-:W-:Y:S02]  /*caa0*/  @!P0 IADD3 R60, R60, -R99.reuse, RZ ;  /* 0x800000633c3c8210 */ /* 0x080fe40007ffe0ff */
[----:B------:R-:W-:-:S13]  /*cab0*/  ISETP.GE.U32.AND P0, PT, R58, R99, PT ;  /* 0x000000633a00720c */ /* 0x000fda0003f06070 */
[----:B------:R-:W-:Y:S01]  /*cac0*/  @P0 VIADD R55, R55, 0x1 ;  /* 0x0000000137370836 */ /* 0x000fe20000000000 */
[----:B------:R-:W-:-:S03]  /*cad0*/  ISETP.GE.U32.AND P0, PT, R60, R99, PT ;  /* 0x000000633c00720c */ /* 0x000fc60003f06070 */
[----:B------:R-:W-:Y:S01]  /*cae0*/  IMAD.MOV.U32 R57, RZ, RZ, R55 ;  /* 0x000000ffff397224 */ /* 0x000fe200078e0037 */
[----:B------:R-:W-:-:S09]  /*caf0*/  LOP3.LUT R55, R50, R87, RZ, 0x3c, !PT ;  /* 0x0000005732377212 */ /* 0x000fd200078e3cff */
[----:B------:R-:W-:Y:S02]  /*cb00*/  @P0 IADD3 R53, R53, 0x1, RZ ;  /* 0x0000000135350810 */ /* 0x000fe40007ffe0ff */
[----:B------:R-:W-:-:S03]  /*cb10*/  ISETP.GE.AND P0, PT, R51, RZ, PT ;  /* 0x000000ff3300720c */ /* 0x000fc60003f06270 */
[----:B------:R-:W-:-:S10]  /*cb20*/  IMAD.MOV.U32 R51, RZ, RZ, R53 ;  /* 0x000000ffff337224 */ /* 0x000fd400078e0035 */
[----:B------:R-:W-:Y:S02]  /*cb30*/  @!P0 IADD3 R57, -R57, RZ, RZ ;  /* 0x000000ff39398210 */ /* 0x000fe40007ffe1ff */
[----:B------:R-:W-:Y:S01]  /*cb40*/  ISETP.GE.AND P0, PT, R55, RZ, PT ;  /* 0x000000ff3700720c */ /* 0x000fe20003f06270 */
[----:B------:R-:W-:Y:S01]  /*cb50*/  IMAD R55, R52, UR12, R91 ;  /* 0x0000000c34377c24 */ /* 0x000fe2000f8e025b */
[----:B------:R-:W-:Y:S01]  /*cb60*/  SEL R57, R110, R57, !P3 ;  /* 0x000000396e397207 */ /* 0x000fe20005800000 */
[C---:B--2---:R-:W-:Y:S02]  /*cb70*/  HMUL2 R36, R66.reuse.H0_H0, R74 ;  /* 0x0000004a42247232 */ /* 0x044fe40000000800 */
[----:B------:R-:W-:Y:S02]  /*cb80*/  HMUL2 R34, R66.H0_H0, R75 ;  /* 0x0000004b42227232 */ /* 0x000fe40000000800 */
[----:B------:R-:W-:Y:S02]  /*cb90*/  IMAD.MOV R53, RZ, RZ, -R57 ;  /* 0x000000ffff357224 */ /* 0x000fe400078e0a39 */
[----:B------:R-:W-:-:S02]  /*cba0*/  IMAD R56, R57, UR11, R56 ;  /* 0x0000000b39387c24 */ /* 0x000fc4000f8e0238 */
[----:B------:R-:W-:Y:S02]  /*cbb0*/  IMAD R53, R87, R53, R54 ;  /* 0x0000003557357224 */ /* 0x000fe400078e0236 */
[----:B------:R-:W-:Y:S02]  /*cbc0*/  @!P0 IADD3 R51, -R51, RZ, RZ ;  /* 0x000000ff33338210 */ /* 0x000fe40007ffe1ff */
[----:B------:R-:W-:Y:S02]  /*cbd0*/  IMAD R53, R53, UR13, R90 ;  /* 0x0000000d35357c24 */ /* 0x000fe4000f8e025a */
[C---:B---3--:R-:W-:Y:S02]  /*cbe0*/  HMUL2 R40, R66.reuse.H0_H0, R68 ;  /* 0x0000004442287232 */ /* 0x048fe40000000800 */
[----:B------:R-:W-:Y:S02]  /*cbf0*/  IMAD R53, R56, UR10, R53 ;  /* 0x0000000a38357c24 */ /* 0x000fe4000f8e0235 */
[----:B------:R-:W-:-:S02]  /*cc00*/  HMUL2 R38, R66.H0_H0, R69 ;  /* 0x0000004542267232 */ /* 0x000fc40000000800 */
[----:B------:R-:W-:Y:S01]  /*cc10*/  IMAD.WIDE.U32 R56, R53, UR6, R124 ;  /* 0x0000000635387c25 */ /* 0x000fe2000f8e007c */
[----:B------:R-:W-:Y:S02]  /*cc20*/  SHF.R.S32.HI R54, RZ, 0x1f, R53 ;  /* 0x0000001fff367819 */ /* 0x000fe40000011435 */
[----:B------:R-:W-:-:S03]  /*cc30*/  IADD3 R64, P0, R56, UR4, RZ ;  /* 0x0000000438407c10 */ /* 0x000fc6000ff1e0ff */
[----:B------:R-:W-:-:S04]  /*cc40*/  IMAD R54, R54, UR6, RZ ;  /* 0x0000000636367c24 */ /* 0x000fc8000f8e02ff */
[----:B------:R-:W-:-:S05]  /*cc50*/  IMAD R54, R53, UR7, R54 ;  /* 0x0000000735367c24 */ /* 0x000fca000f8e0236 */
[----:B------:R-:W-:Y:S02]  /*cc60*/  IADD3.X R65, R57, UR5, R54, P0, !PT ;  /* 0x0000000539417c10 */ /* 0x000fe400087fe436 */
[----:B------:R-:W-:Y:S01]  /*cc70*/  SEL R54, R110, R51, !P3 ;  /* 0x000000336e367207 */ /* 0x000fe20005800000 */
[----:B------:R-:W1:Y:S03]  /*cc80*/  LDS.128 R56, [R92+UR8] ;  /* 0x000000085c387984 */ /* 0x000e660008000c00 */
[C---:B------:R-:W-:Y:S01]  /*cc90*/  IADD3 R51, -R54.reuse, RZ, RZ ;  /* 0x000000ff36337210 */ /* 0x040fe20007ffe1ff */
[----:B------:R-:W-:-:S04]  /*cca0*/  IMAD R55, R54, UR11, R55 ;  /* 0x0000000b36377c24 */ /* 0x000fc8000f8e0237 */
[----:B------:R-:W-:-:S04]  /*ccb0*/  IMAD R51, R87, R51, R50 ;  /* 0x0000003357337224 */ /* 0x000fc800078e0232 */
[----:B------:R-:W-:Y:S02]  /*ccc0*/  IMAD R50, R51, UR13, R90 ;  /* 0x0000000d33327c24 */ /* 0x000fe4000f8e025a */
[----:B------:R-:W-:Y:S02]  /*ccd0*/  HMUL2 R51, R66.H0_H0, R72 ;  /* 0x0000004842337232 */ /* 0x000fe40000000800 */
[----:B------:R-:W-:-:S04]  /*cce0*/  IMAD R61, R55, UR10, R50 ;  /* 0x0000000a373d7c24 */ /* 0x000fc8000f8e0232 */
[----:B------:R-:W-:Y:S01]  /*ccf0*/  IMAD.WIDE.U32 R54, R61, UR6, R124 ;  /* 0x000000063d367c25 */ /* 0x000fe2000f8e007c */
[----:B------:R-:W-:Y:S02]  /*cd00*/  SHF.R.S32.HI R50, RZ, 0x1f, R61 ;  /* 0x0000001fff327819 */ /* 0x000fe4000001143d */
[----:B------:R-:W-:-:S03]  /*cd10*/  IADD3 R62, P0, R54, UR4, RZ ;  /* 0x00000004363e7c10 */ /* 0x000fc6000ff1e0ff */
[----:B------:R-:W-:-:S04]  /*cd20*/  IMAD R50, R50, UR6, RZ ;  /* 0x0000000632327c24 */ /* 0x000fc8000f8e02ff */
[----:B------:R-:W-:-:S05]  /*cd30*/  IMAD R50, R61, UR7, R50 ;  /* 0x000000073d327c24 */ /* 0x000fca000f8e0232 */
[----:B------:R-:W-:Y:S01]  /*cd40*/  IADD3.X R63, R55, UR5, R50, P0, !PT ;  /* 0x00000005373f7c10 */ /* 0x000fe200087fe432 */
[----:B------:R-:W-:Y:S01]  /*cd50*/  HMUL2 R50, R66.H0_H0, R73 ;  /* 0x0000004942327232 */ /* 0x000fe20000000800 */
[----:B------:R-:W-:Y:S02]  /*cd60*/  ISETP.LT.AND P0, PT, R53, UR9, P6 ;  /* 0x0000000935007c0c */ /* 0x000fe4000b701270 */
[----:B------:R-:W2:Y:S01]  /*cd70*/  LDS.128 R52, [R92+UR8+0x240] ;  /* 0x000240085c347984 */ /* 0x000ea20008000c00 */
[C---:B-1----:R-:W-:Y:S02]  /*cd80*/  HFMA2 R56, R85.reuse.H0_H0, R56, R51 ;  /* 0x0000003855387231 */ /* 0x042fe40000000833 */
[C---:B------:R-:W-:Y:S02]  /*cd90*/  HFMA2 R57, R85.reuse.H0_H0, R57, R50 ;  /* 0x0000003955397231 */ /* 0x040fe40000000832 */
[C---:B------:R-:W-:Y:S02]  /*cda0*/  HFMA2 R58, R85.reuse.H0_H0, R58, R36 ;  /* 0x0000003a553a7231 */ /* 0x040fe40000000824 */
[----:B------:R-:W-:-:S02]  /*cdb0*/  HFMA2 R59, R85.H0_H0, R59, R34 ;  /* 0x0000003b553b7231 */ /* 0x000fc40000000822 */
[C---:B------:R-:W-:Y:S02]  /*cdc0*/  HMUL2 R36, R66.reuse.H0_H0, R70 ;  /* 0x0000004642247232 */ /* 0x040fe40000000800 */
[----:B------:R-:W-:Y:S01]  /*cdd0*/  HMUL2 R34, R66.H0_H0, R71 ;  /* 0x0000004742227232 */ /* 0x000fe20000000800 */
[----:B------:R-:W-:Y:S01]  /*cde0*/  @P0 STG.E.128 desc[UR16][R64.64], R56 ;  /* 0x0000003840000986 */ /* 0x000fe2000c101d10 */
[----:B------:R-:W-:Y:S01]  /*cdf0*/  ISETP.LT.AND P0, PT, R61, UR9, P6 ;  /* 0x000000093d007c0c */ /* 0x000fe2000b701270 */
[C---:B--2---:R-:W-:Y:S02]  /*ce00*/  HFMA2 R52, R85.reuse.H0_H0, R52, R40 ;  /* 0x0000003455347231 */ /* 0x044fe40000000828 */
        /* <DEDUP_REMOVED lines=19> */
[----:B------:R2:W-:Y:S04]  /*cf40*/  STS [R93], R35 ;  /* 0x000000235d007388 */ /* 0x0005e80000000800 */
[----:B------:R-:W-:Y:S08]  /*cf50*/  STS [R93+0x10], R37 ;  /* 0x000010255d007388 */ /* 0x000ff00000000800 */
[----:B------:R-:W-:-:S02]  /*cf60*/  @!P0 IADD3 R51, R51, -R102, RZ ;  /* 0x8000006633338210 */ /* 0x000fc40007ffe0ff */
[C---:B------:R-:W-:Y:S01]  /*cf70*/  ISETP.GT.U32.AND P0, PT, R102.reuse, R153, PT ;  /* 0x000000996600720c */ /* 0x040fe20003f04070 */
[----:B------:R-:W-:Y:S04]  /*cf80*/  STS [R93+0x20], R39 ;  /* 0x000020275d007388 */ /* 0x000fe80000000800 */
[----:B------:R-:W-:Y:S04]  /*cf90*/  STS [R93+0x30], R41 ;  /* 0x000030295d007388 */ /* 0x000fe80000000800 */
[----:B------:R-:W-:Y:S04]  /*cfa0*/  STS [R93+0x40], R43 ;  /* 0x0000402b5d007388 */ /* 0x000fe80000000800 */
[----:B------:R-:W-:Y:S01]  /*cfb0*/  @!P0 IMAD.IADD R153, R153, 0x1, -R102 ;  /* 0x0000000199998824 */ /* 0x000fe200078e0a66 */
[----:B------:R-:W-:Y:S01]  /*cfc0*/  ISETP.GT.U32.AND P0, PT, R102, R51, PT ;  /* 0x000000336600720c */ /* 0x000fe20003f04070 */
[----:B------:R3:W-:Y:S04]  /*cfd0*/  STS [R93+0x50], R45 ;  /* 0x0000502d5d007388 */ /* 0x0007e80000000800 */
        /* <DEDUP_REMOVED lines=60> */
[----:B------:R-:W-:Y:S01]  /*d3a0*/  SEL R53, R110, R53, !P3 ;  /* 0x000000356e357207 */ /* 0x000fe20005800000 */
[----:B--2---:R-:W-:-:S04]  /*d3b0*/  HMUL2 R35, R66.H0_H0, R73 ;  /* 0x0000004942237232 */ /* 0x004fc80000000800 */
[----:B------:R-:W-:Y:S02]  /*d3c0*/  IMAD.MOV R42, RZ, RZ, -R53 ;  /* 0x000000ffff2a7224 */ /* 0x000fe400078e0a35 */
[----:B------:R-:W-:Y:S02]  /*d3d0*/  IMAD R40, R53, UR11, R40 ;  /* 0x0000000b35287c24 */ /* 0x000fe4000f8e0228 */
[----:B------:R-:W-:Y:S01]  /*d3e0*/  IMAD R55, R87, R42, R38 ;  /* 0x0000002a57377224 */ /* 0x000fe200078e0226 */
[----:B------:R-:W-:Y:S01]  /*d3f0*/  @!P0 IADD3 R51, -R51, RZ, RZ ;  /* 0x000000ff33338210 */ /* 0x000fe20007ffe1ff */
[C---:B------:R-:W-:Y:S02]  /*d400*/  HMUL2 R42, R66.reuse.H0_H0, R74 ;  /* 0x0000004a422a7232 */ /* 0x040fe40000000800 */
[----:B------:R-:W-:Y:S01]  /*d410*/  IMAD R55, R55, UR13, R90 ;  /* 0x0000000d37377c24 */ /* 0x000fe2000f8e025a */
[----:B------:R-:W-:Y:S01]  /*d420*/  SEL R51, R110, R51, !P3 ;  /* 0x000000336e337207 */ /* 0x000fe20005800000 */
[----:B---3--:R-:W-:-:S02]  /*d430*/  HMUL2 R45, R66.H0_H0, R68 ;  /* 0x00000044422d7232 */ /* 0x008fc40000000800 */
[----:B------:R-:W-:Y:S02]  /*d440*/  IMAD R59, R40, UR10, R55 ;  /* 0x0000000a283b7c24 */ /* 0x000fe4000f8e0237 */
[C---:B------:R-:W-:Y:S02]  /*d450*/  HMUL2 R40, R66.reuse.H0_H0, R72 ;  /* 0x0000004842287232 */ /* 0x040fe40000000800 */
[----:B------:R-:W-:Y:S02]  /*d460*/  HMUL2 R44, R66.H0_H0, R69 ;  /* 0x00000045422c7232 */ /* 0x000fe40000000800 */
[----:B------:R-:W-:Y:S01]  /*d470*/  IMAD.WIDE.U32 R52, R59, UR6, R124 ;  /* 0x000000063b347c25 */ /* 0x000fe2000f8e007c */
[----:B------:R-:W-:Y:S02]  /*d480*/  SHF.R.S32.HI R38, RZ, 0x1f, R59 ;  /* 0x0000001fff267819 */ /* 0x000fe4000001143b */
[----:B------:R-:W-:-:S03]  /*d490*/  IADD3 R60, P0, R52, UR4, RZ ;  /* 0x00000004343c7c10 */ /* 0x000fc6000ff1e0ff */
[----:B------:R-:W-:-:S04]  /*d4a0*/  IMAD R38, R38, UR6, RZ ;  /* 0x0000000626267c24 */ /* 0x000fc8000f8e02ff */
[----:B------:R-:W-:-:S05]  /*d4b0*/  IMAD R38, R59, UR7, R38 ;  /* 0x000000073b267c24 */ /* 0x000fca000f8e0226 */
[----:B------:R-:W-:Y:S02]  /*d4c0*/  IADD3.X R61, R53, UR5, R38, P0, !PT ;  /* 0x00000005353d7c10 */ /* 0x000fe400087fe426 */
[C---:B------:R-:W-:Y:S01]  /*d4d0*/  IADD3 R38, -R51.reuse, RZ, RZ ;  /* 0x000000ff33267210 */ /* 0x040fe20007ffe1ff */
[----:B------:R-:W-:-:S04]  /*d4e0*/  IMAD R51, R51, UR11, R36 ;  /* 0x0000000b33337c24 */ /* 0x000fc8000f8e0224 */
[----:B------:R-:W-:Y:S02]  /*d4f0*/  IMAD R53, R87, R38, R34 ;  /* 0x0000002657357224 */ /* 0x000fe400078e0222 */
[----:B------:R-:W1:Y:S02]  /*d500*/  LDS.128 R36, [R92+UR8+0x240] ;  /* 0x000240085c247984 */ /* 0x000e640008000c00 */
[----:B------:R-:W-:-:S04]  /*d510*/  IMAD R34, R53, UR13, R90 ;  /* 0x0000000d35227c24 */ /* 0x000fc8000f8e025a */
        /* <DEDUP_REMOVED lines=8> */
[----:B------:R-:W2:Y:S01]  /*d5a0*/  LDS.128 R52, [R92+UR8] ;  /* 0x000000085c347984 */ /* 0x000ea20008000c00 */
[----:B------:R-:W-:Y:S01]  /*d5b0*/  ISETP.LT.AND P0, PT, R59, UR9, P6 ;  /* 0x000000093b007c0c */ /* 0x000fe2000b701270 */
[C---:B-1----:R-:W-:Y:S02]  /*d5c0*/  HFMA2 R36, R85.reuse.H0_H0, R36, R45 ;  /* 0x0000002455247231 */ /* 0x042fe4000000082d */
[C---:B------:R-:W-:Y:S02]  /*d5d0*/  HFMA2 R37, R85.reuse.H0_H0, R37, R44 ;  /* 0x0000002555257231 */ /* 0x040fe4000000082c */
[C---:B--2---:R-:W-:Y:S02]  /*d5e0*/  HFMA2 R40, R85.reuse.H0_H0, R52, R40 ;  /* 0x0000003455287231 */ /* 0x044fe40000000828 */
[----:B------:R-:W-:-:S02]  /*d5f0*/  HFMA2 R41, R85.H0_H0, R53, R35 ;  /* 0x0000003555297231 */ /* 0x000fc40000000823 */
[C---:B------:R-:W-:Y:S02]  /*d600*/  HFMA2 R42, R85.reuse.H0_H0, R54, R42 ;  /* 0x00000036552a7231 */ /* 0x040fe4000000082a */
[C---:B------:R-:W-:Y:S02]  /*d610*/  HFMA2 R43, R85.reuse.H0_H0, R55, R34 ;  /* 0x00000037552b7231 */ /* 0x040fe40000000822 */
[C---:B------:R-:W-:Y:S02]  /*d620*/  HMUL2 R35, R66.reuse.H0_H0, R70 ;  /* 0x0000004642237232 */ /* 0x040fe40000000800 */
[----:B------:R-:W-:Y:S01]  /*d630*/  HMUL2 R34, R66.H0_H0, R71 ;  /* 0x0000004742227232 */ /* 0x000fe20000000800 */
[----:B------:R-:W-:Y:S01]  /*d640*/  @P0 STG.E.128 desc[UR16][R60.64], R40 ;  /* 0x000000283c000986 */ /* 0x000fe2000c101d10 */
[----:B------:R-:W-:Y:S01]  /*d650*/  ISETP.LT.AND P0, PT, R51, UR9, P6 ;  /* 0x0000000933007c0c */ /* 0x000fe2000b701270 */
[C---:B------:R-:W-:Y:S02]  /*d660*/  HFMA2 R38, R85.reuse.H0_H0, R38, R35 ;  /* 0x0000002655267231 */ /* 0x040fe40000000823 */
[----:B------:R-:W-:-:S10]  /*d670*/  HFMA2 R39, R85.H0_H0, R39, R34 ;  /* 0x0000002755277231 */ /* 0x000fd40000000822 */
        /* <DEDUP_REMOVED lines=17> */
[----:B------:R4:W-:Y:S08]  /*d790*/  STS [R93+0x10], R30 ;  /* 0x0000101e5d007388 */ /* 0x0009f00000000800 */
[----:B------:R-:W-:-:S02]  /*d7a0*/  @!P0 IADD3 R35, R35, -R102, RZ ;  /* 0x8000006623238210 */ /* 0x000fc40007ffe0ff */
[C---:B------:R-:W-:Y:S01]  /*d7b0*/  ISETP.GT.U32.AND P0, PT, R102.reuse, R141, PT ;  /* 0x0000008d6600720c */ /* 0x040fe20003f04070 */
[----:B------:R5:W-:Y:S04]  /*d7c0*/  STS [R93+0x20], R28 ;  /* 0x0000201c5d007388 */ /* 0x000be80000000800 */
[----:B------:R-:W-:Y:S04]  /*d7d0*/  STS [R93+0x30], R26 ;  /* 0x0000301a5d007388 */ /* 0x000fe80000000800 */
[----:B------:R3:W-:Y:S04]  /*d7e0*/  STS [R93+0x40], R24 ;  /* 0x000040185d007388 */ /* 0x0007e80000000800 */
[----:B------:R-:W-:Y:S01]  /*d7f0*/  @!P0 IMAD.IADD R141, R141, 0x1, -R102 ;  /* 0x000000018d8d8824 */ /* 0x000fe200078e0a66 */
[----:B------:R-:W-:Y:S01]  /*d800*/  ISETP.GT.U32.AND P0, PT, R102, R35, PT ;  /* 0x000000236600720c */ /* 0x000fe20003f04070 */
[----:B------:R3:W-:Y:S04]  /*d810*/  STS [R93+0x50], R22 ;  /* 0x000050165d007388 */ /* 0x0007e80000000800 */
[----:B------:R3:W-:Y:S04]  /*d820*/  STS [R93+0x60], R20 ;  /* 0x000060145d007388 */ /* 0x0007e80000000800 */
[----:B------:R3:W-:Y:S04]  /*d830*/  STS [R93+0x70], R18 ;  /* 0x000070125d007388 */ /* 0x0007e80000000800 */
[----:B------:R-:W-:-:S02]  /*d840*/  @!P0 IADD3 R35, R35, -R102, RZ ;  /* 0x8000006623238210 */ /* 0x000fc40007ffe0ff */
[----:B------:R-:W-:Y:S02]  /*d850*/  ISETP.GE.AND P0, PT, R138, RZ, PT ;  /* 0x000000ff8a00720c */ /* 0x000fe40003f06270 */
        /* <DEDUP_REMOVED lines=59> */
[C---:B----4-:R-:W-:Y:S02]  /*dc10*/  HMUL2 R30, R66.reuse.H0_H0, R74 ;  /* 0x0000004a421e7232 */ /* 0x050fe40000000800 */
[----:B------:R-:W-:Y:S02]  /*dc20*/  IMAD.MOV R37, RZ, RZ, -R41 ;  /* 0x000000ffff257224 */ /* 0x000fe400078e0a29 */
[----:B-----5:R-:W-:-:S02]  /*dc30*/  HMUL2 R28, R66.H0_H0, R75 ;  /* 0x0000004b421c7232 */ /* 0x020fc40000000800 */
[----:B------:R-:W-:Y:S02]  /*dc40*/  IMAD R40, R41, UR11, R40 ;  /* 0x0000000b29287c24 */ /* 0x000fe4000f8e0228 */
[----:B------:R-:W-:Y:S01]  /*dc50*/  IMAD R37, R87, R37, R38 ;  /* 0x0000002557257224 */ /* 0x000fe200078e0226 */
[----:B------:R-:W-:-:S03]  /*dc60*/  @!P0 IADD3 R35, -R35, RZ, RZ ;  /* 0x000000ff23238210 */ /* 0x000fc60007ffe1ff */
[----:B------:R-:W-:Y:S02]  /*dc70*/  IMAD R37, R37, UR13, R90 ;  /* 0x0000000d25257c24 */ /* 0x000fe4000f8e025a */
[C---:B---3--:R-:W-:Y:S02]  /*dc80*/  HMUL2 R24, R66.reuse.H0_H0, R68 ;  /* 0x0000004442187232 */ /* 0x048fe40000000800 */
[----:B------:R-:W-:Y:S02]  /*dc90*/  IMAD R37, R40, UR10, R37 ;  /* 0x0000000a28257c24 */ /* 0x000fe4000f8e0225 */
[C---:B------:R-:W-:Y:S02]  /*dca0*/  HMUL2 R22, R66.reuse.H0_H0, R69 ;  /* 0x0000004542167232 */ /* 0x040fe40000000800 */
[----:B------:R-:W-:Y:S02]  /*dcb0*/  HMUL2 R20, R66.H0_H0, R70 ;  /* 0x0000004642147232 */ /* 0x000fe40000000800 */
[----:B------:R-:W-:Y:S01]  /*dcc0*/  IMAD.WIDE.U32 R40, R37, UR6, R124 ;  /* 0x0000000625287c25 */ /* 0x000fe2000f8e007c */
[----:B------:R-:W-:-:S03]  /*dcd0*/  SHF.R.S32.HI R38, RZ, 0x1f, R37 ;  /* 0x0000001fff267819 */ /* 0x000fc60000011425 */
[----:B------:R-:W-:Y:S01]  /*dce0*/  HMUL2 R18, R66.H0_H0, R71 ;  /* 0x0000004742127232 */ /* 0x000fe20000000800 */
[----:B------:R-:W-:Y:S01]  /*dcf0*/  BAR.SYNC.DEFER_BLOCKING 0x0 ;  /* 0x0000000000007b1d */ /* 0x000fe20000010000 */
[----:B------:R-:W-:Y:S01]  /*dd00*/  IADD3 R46, P0, R40, UR4, RZ ;  /* 0x00000004282e7c10 */ /* 0x000fe2000ff1e0ff */
[----:B------:R-:W-:-:S04]  /*dd10*/  IMAD R38, R38, UR6, RZ ;  /* 0x0000000626267c24 */ /* 0x000fc8000f8e02ff */
[----:B------:R-:W-:-:S05]  /*dd20*/  IMAD R38, R37, UR7, R38 ;  /* 0x0000000725267c24 */ /* 0x000fca000f8e0226 */
[----:B------:R-:W-:Y:S02]  /*dd30*/  IADD3.X R47, R41, UR5, R38, P0, !PT ;  /* 0x00000005292f7c10 */ /* 0x000fe400087fe426 */
[----:B------:R-:W-:-:S04]  /*dd40*/  SEL R38, R110, R35, !P3 ;  /* 0x000000236e267207 */ /* 0x000fc80005800000 */
[C---:B------:R-:W-:Y:S01]  /*dd50*/  IADD3 R35, -R38.reuse, RZ, RZ ;  /* 0x000000ff26237210 */ /* 0x040fe20007ffe1ff */
[----:B------:R-:W-:-:S04]  /*dd60*/  IMAD R39, R38, UR11, R39 ;  /* 0x0000000b26277c24 */ /* 0x000fc8000f8e0227 */
[----:B------:R-:W-:Y:S01]  /*dd70*/  IMAD R35, R87, R35, R34 ;  /* 0x0000002357237224 */ /* 0x000fe200078e0222 */
[----:B------:R-:W1:Y:S03]  /*dd80*/  LDS.128 R40, [R92+UR8] ;  /* 0x000000085c287984 */ /* 0x000e660008000c00 */
        /* <DEDUP_REMOVED lines=14> */
[----:B------:R-:W-:-:S05]  /*de70*/  HFMA2 R43, R85.H0_H0, R43, R28 ;  /* 0x0000002b552b7231 */ /* 0x000fca000000081c */
        /* <DEDUP_REMOVED lines=31> */
[----:B------:R-:W-:Y:S04]  /*e070*/  STS [R93+0x50], R23 ;  /* 0x000050175d007388 */ /* 0x000fe80000000800 */
[----:B------:R-:W-:Y:S04]  /*e080*/  STS [R93+0x60], R21 ;  /* 0x000060155d007388 */ /* 0x000fe80000000800 */
[----:B------:R4:W-:Y:S04]  /*e090*/  STS [R93+0x70], R19 ;  /* 0x000070135d007388 */ /* 0x0009e80000000800 */
        /* <DEDUP_REMOVED lines=62> */
[----:B------:R-:W-:Y:S01]  /*e480*/  @!P0 IADD3 R35, -R35, RZ, RZ ;  /* 0x000000ff23238210 */ /* 0x000fe20007ffe1ff */
[C---:B--2---:R-:W-:Y:S02]  /*e490*/  HMUL2 R26, R66.reuse.H0_H0, R74 ;  /* 0x0000004a421a7232 */ /* 0x044fe40000000800 */
[----:B------:R-:W-:Y:S01]  /*e4a0*/  IMAD R39, R39, UR13, R90 ;  /* 0x0000000d27277c24 */ /* 0x000fe2000f8e025a */
[----:B------:R-:W-:Y:S01]  /*e4b0*/  SEL R35, R110, R35, !P3 ;  /* 0x000000236e237207 */ /* 0x000fe20005800000 */
[----:B---3--:R-:W-:-:S02]  /*e4c0*/  HMUL2 R29, R66.H0_H0, R68 ;  /* 0x00000044421d7232 */ /* 0x008fc40000000800 */
[----:B------:R-:W-:Y:S02]  /*e4d0*/  IMAD R43, R24, UR10, R39 ;  /* 0x0000000a182b7c24 */ /* 0x000fe4000f8e0227 */
[C---:B------:R-:W-:Y:S02]  /*e4e0*/  HMUL2 R24, R66.reuse.H0_H0, R72 ;  /* 0x0000004842187232 */ /* 0x040fe40000000800 */
[----:B------:R-:W-:Y:S02]  /*e4f0*/  HMUL2 R28, R66.H0_H0, R69 ;  /* 0x00000045421c7232 */ /* 0x000fe40000000800 */
[----:B------:R-:W-:Y:S01]  /*e500*/  IMAD.WIDE.U32 R36, R43, UR6, R124 ;  /* 0x000000062b247c25 */ /* 0x000fe2000f8e007c */
[----:B------:R-:W-:-:S03]  /*e510*/  SHF.R.S32.HI R22, RZ, 0x1f, R43 ;  /* 0x0000001fff167819 */ /* 0x000fc6000001142b */
[----:B----4-:R-:W-:Y:S01]  /*e520*/  HMUL2 R19, R66.H0_H0, R70 ;  /* 0x0000004642137232 */ /* 0x010fe20000000800 */
[----:B------:R-:W-:Y:S01]  /*e530*/  IADD3 R44, P0, R36, UR4, RZ ;  /* 0x00000004242c7c10 */ /* 0x000fe2000ff1e0ff */
[----:B------:R-:W-:-:S04]  /*e540*/  IMAD R22, R22, UR6, RZ ;  /* 0x0000000616167c24 */ /* 0x000fc8000f8e02ff */
[----:B------:R-:W-:-:S05]  /*e550*/  IMAD R22, R43, UR7, R22 ;  /* 0x000000072b167c24 */ /* 0x000fca000f8e0216 */
[----:B------:R-:W-:Y:S02]  /*e560*/  IADD3.X R45, R37, UR5, R22, P0, !PT ;  /* 0x00000005252d7c10 */ /* 0x000fe400087fe416 */
[C---:B------:R-:W-:Y:S01]  /*e570*/  IADD3 R22, -R35.reuse, RZ, RZ ;  /* 0x000000ff23167210 */ /* 0x040fe20007ffe1ff */
[----:B------:R-:W-:Y:S02]  /*e580*/  IMAD R35, R35, UR11, R20 ;  /* 0x0000000b23237c24 */ /* 0x000fe4000f8e0214 */
[----:B------:R-:W-:Y:S02]  /*e590*/  HMUL2 R20, R66.H0_H0, R73 ;  /* 0x0000004942147232 */ /* 0x000fe40000000800 */
[----:B------:R-:W-:-:S04]  /*e5a0*/  IMAD R37, R87, R22, R18 ;  /* 0x0000001657257224 */ /* 0x000fc800078e0212 */
        /* <DEDUP_REMOVED lines=44> */
[----:B------:R-:W-:Y:S04]  /*e870*/  STS [R93+0x30], R8 ;  /* 0x000030085d007388 */ /* 0x000fe80000000800 */
[----:B------:R3:W-:Y:S04]  /*e880*/  STS [R93+0x40], R10 ;  /* 0x0000400a5d007388 */ /* 0x0007e80000000800 */
        /* <DEDUP_REMOVED lines=112> */
[----:B------:R-:W-:-:S13]  /*ef90*/  ISETP.LT.AND P0, PT, R105, UR9, P1 ;  /* 0x0000000969007c0c */ /* 0x000fda0008f01270 */
[----:B------:R-:W2:Y:S01]  /*efa0*/  @P0 LDG.E.LTC128B.128 R72, desc[UR16][R120.64] ;  /* 0x0000001078480981 */ /* 0x000ea2000c1e1d20 */
[----:B------:R-:W-:-:S13]  /*efb0*/  ISETP.LT.AND P0, PT, R103, UR9, P1 ;  /* 0x0000000967007c0c */ /* 0x000fda0008f01270 */
[----:B------:R-:W3:Y:S01]  /*efc0*/  @P0 LDG.E.LTC128B.128 R68, desc[UR16][R118.64] ;  /* 0x0000001076440981 */ /* 0x000ee2000c1e1d20 */
[----:B------:R-:W-:Y:S01]  /*efd0*/  IMAD.HI.U32 R2, R116, R95, RZ ;  /* 0x0000005f74027227 */ /* 0x000fe200078e00ff */
[----:B------:R-:W-:Y:S01]  /*efe0*/  ISETP.GE.AND P5, PT, R106, RZ, PT ;  /* 0x000000ff6a00720c */ /* 0x000fe20003fa6270 */
[----:B------:R-:W-:Y:S02]  /*eff0*/  BAR.SYNC.DEFER_BLOCKING 0x0 ;  /* 0x0000000000007b1d */ /* 0x000fe40000010000 */
[----:B------:R-:W-:-:S04]  /*f000*/  IMAD.MOV R2, RZ, RZ, -R2 ;  /* 0x000000ffff027224 */ /* 0x000fc800078e0a02 */
[----:B------:R-:W-:Y:S02]  /*f010*/  IMAD R95, R102, R2, R95 ;  /* 0x00000002665f7224 */ /* 0x000fe400078e025f */
[----:B------:R-:W-:-:S03]  /*f020*/  IMAD.HI.U32 R2, R116, R67, RZ ;  /* 0x0000004374027227 */ /* 0x000fc600078e00ff */
[----:B------:R-:W-:Y:S02]  /*f030*/  ISETP.GT.U32.AND P0, PT, R102, R95, PT ;  /* 0x0000005f6600720c */ /* 0x000fe40003f04070 */
[----:B------:R-:W-:-:S05]  /*f040*/  IADD3 R2, -R2, RZ, RZ ;  /* 0x000000ff02027210 */ /* 0x000fca0007ffe1ff */
[----:B------:R-:W-:-:S06]  /*f050*/  IMAD R67, R102, R2, R67 ;  /* 0x0000000266437224 */ /* 0x000fcc00078e0243 */
[----:B------:R-:W-:Y:S01]  /*f060*/  @!P0 IADD3 R95, R95, -R102, RZ ;  /* 0x800000665f5f8210 */ /* 0x000fe20007ffe0ff */
[----:B------:R4:W-:Y:S03]  /*f070*/  STS [R93], R3 ;  /* 0x000000035d007388 */ /* 0x0009e60000000800 */
[C---:B------:R-:W-:Y:S01]  /*f080*/  ISETP.GT.U32.AND P0, PT, R102.reuse, R95, PT ;  /* 0x0000005f6600720c */ /* 0x040fe20003f04070 */
[----:B------:R5:W-:Y:S04]  /*f090*/  STS [R93+0x10], R5 ;  /* 0x000010055d007388 */ /* 0x000be80000000800 */
[----:B------:R5:W-:Y:S04]  /*f0a0*/  STS [R93+0x20], R7 ;  /* 0x000020075d007388 */ /* 0x000be80000000800 */
[----:B------:R5:W-:Y:S04]  /*f0b0*/  STS [R93+0x30], R9 ;  /* 0x000030095d007388 */ /* 0x000be80000000800 */
[----:B------:R-:W-:Y:S01]  /*f0c0*/  @!P0 IMAD.IADD R95, R95, 0x1, -R102 ;  /* 0x000000015f5f8824 */ /* 0x000fe200078e0a66 */
[----:B------:R-:W-:Y:S01]  /*f0d0*/  ISETP.GT.U32.AND P0, PT, R102, R67, PT ;  /* 0x000000436600720c */ /* 0x000fe20003f04070 */
[----:B------:R2:W-:Y:S03]  /*f0e0*/  STS [R93+0x40], R11 ;  /* 0x0000400b5d007388 */ /* 0x0005e60000000800 */
[----:B------:R-:W-:Y:S01]  /*f0f0*/  @!P5 IADD3 R95, -R95, RZ, RZ ;  /* 0x000000ff5f5fd210 */ /* 0x000fe20007ffe1ff */
[----:B------:R-:W-:Y:S01]  /*f100*/  STS [R93+0x50], R13 ;  /* 0x0000500d5d007388 */ /* 0x000fe20000000800 */
[----:B------:R-:W-:-:S02]  /*f110*/  ISETP.GE.AND P5, PT, R104, RZ, PT ;  /* 0x000000ff6800720c */ /* 0x000fc40003fa6270 */
[----:B------:R-:W-:Y:S01]  /*f120*/  SEL R19, R114, R95, !P4 ;  /* 0x0000005f72137207 */ /* 0x000fe20006000000 */
[----:B------:R-:W-:Y:S03]  /*f130*/  STS [R93+0x60], R15 ;  /* 0x0000600f5d007388 */ /* 0x000fe60000000800 */
[----:B------:R-:W-:Y:S01]  /*f140*/  IABS R2, R19 ;  /* 0x0000001300027213 */ /* 0x000fe20000000000 */
[----:B------:R-:W-:Y:S01]  /*f150*/  @!P0 IMAD.IADD R67, R67, 0x1, -R102 ;  /* 0x0000000143438824 */ /* 0x000fe200078e0a66 */
[----:B------:R-:W-:Y:S03]  /*f160*/  STS [R93+0x70], R17 ;  /* 0x000070115d007388 */ /* 0x000fe60000000800 */
[----:B-1----:R-:W-:Y:S01]  /*f170*/  IMAD.HI.U32 R21, R113, R2, RZ ;  /* 0x0000000271157227 */ /* 0x002fe200078e00ff */
[----:B------:R-:W-:-:S03]  /*f180*/  ISETP.GT.U32.AND P0, PT, R102, R67, PT ;  /* 0x000000436600720c */ /* 0x000fc60003f04070 */
[----:B------:R-:W-:-:S10]  /*f190*/  IMAD R2, R21, R100, R2 ;  /* 0x0000006415027224 */ /* 0x000fd400078e0202 */
[----:B------:R-:W-:Y:S01]  /*f1a0*/  @!P0 IMAD.IADD R67, R67, 0x1, -R102 ;  /* 0x0000000143438824 */ /* 0x000fe200078e0a66 */
[----:B------:R-:W-:-:S04]  /*f1b0*/  ISETP.GT.U32.AND P0, PT, R101, R2, PT ;  /* 0x000000026500720c */ /* 0x000fc80003f04070 */
[----:B------:R-:W-:-:S04]  /*f1c0*/  @!P5 IADD3 R67, -R67, RZ, RZ ;  /* 0x000000ff4343d210 */ /* 0x000fc80007ffe1ff */
[----:B------:R-:W-:-:S04]  /*f1d0*/  SEL R67, R114, R67, !P4 ;  /* 0x0000004372437207 */ /* 0x000fc80006000000 */
[----:B------:R-:W-:Y:S01]  /*f1e0*/  IABS R4, R67 ;  /* 0x0000004300047213 */ /* 0x000fe20000000000 */
[----:B------:R-:W-:Y:S01]  /*f1f0*/  @!P0 IMAD.IADD R2, R2, 0x1, -R101 ;  /* 0x0000000102028824 */ /* 0x000fe200078e0a65 */
[----:B------:R-:W-:Y:S02]  /*f200*/  @!P0 IADD3 R21, R21, 0x1, RZ ;  /* 0x0000000115158810 */ /* 0x000fe40007ffe0ff */
[----:B------:R-:W-:Y:S01]  /*f210*/  LOP3.LUT R6, R67, R94, RZ, 0x3c, !PT ;  /* 0x0000005e43067212 */ /* 0x000fe200078e3cff */
[----:B------:R-:W-:Y:S01]  /*f220*/  IMAD.HI.U32 R113, R113, R4, RZ ;  /* 0x0000000471717227 */ /* 0x000fe200078e00ff */
[----:B------:R-:W-:Y:S02]  /*f230*/  ISETP.GE.U32.AND P1, PT, R2, R101, PT ;  /* 0x000000650200720c */ /* 0x000fe40003f26070 */
[----:B------:R-:W-:Y:S01]  /*f240*/  LOP3.LUT R2, R19, R94, RZ, 0x3c, !PT ;  /* 0x0000005e13027212 */ /* 0x000fe200078e3cff */
[----:B------:R-:W-:-:S05]  /*f250*/  IMAD R4, R113, R100, R4 ;  /* 0x0000006471047224 */ /* 0x000fca00078e0204 */
[----:B------:R-:W-:-:S05]  /*f260*/  ISETP.GT.U32.AND P0, PT, R101, R4, PT ;  /* 0x000000046500720c */ /* 0x000fca0003f04070 */
[----:B------:R-:W-:Y:S01]  /*f270*/  @P1 VIADD R21, R21, 0x1 ;  /* 0x0000000115151836 */ /* 0x000fe20000000000 */
[----:B------:R-:W-:-:S07]  /*f280*/  ISETP.GE.AND P1, PT, R2, RZ, PT ;  /* 0x000000ff0200720c */ /* 0x000fce0003f26270 */
[-C--:B------:R-:W-:Y:S02]  /*f290*/  @!P0 IADD3 R4, R4, -R101.reuse, RZ ;  /* 0x8000006504048210 */ /* 0x080fe40007ffe0ff */
[----:B------:R-:W-:Y:S02]  /*f2a0*/  @!P0 IADD3 R113, R113, 0x1, RZ ;  /* 0x0000000171718810 */ /* 0x000fe40007ffe0ff */
[----:B------:R-:W-:Y:S02]  /*f2b0*/  ISETP.GE.AND P0, PT, R6, RZ, PT ;  /* 0x000000ff0600720c */ /* 0x000fe40003f06270 */
[----:B------:R-:W-:Y:S01]  /*f2c0*/  @!P1 IMAD.MOV R21, RZ, RZ, -R21 ;  /* 0x000000ffff159224 */ /* 0x000fe200078e0a15 */
[----:B------:R-:W-:-:S04]  /*f2d0*/  ISETP.GE.U32.AND P1, PT, R4, R101, PT ;  /* 0x000000650400720c */ /* 0x000fc80003f26070 */
[----:B------:R-:W-:Y:S01]  /*f2e0*/  SEL R2, R112, R21, !P2 ;  /* 0x0000001570027207 */ /* 0x000fe20005000000 */
[----:B------:R-:W-:Y:S04]  /*f2f0*/  BAR.SYNC.DEFER_BLOCKING 0x0 ;  /* 0x0000000000007b1d */ /* 0x000fe80000010000 */
[----:B------:R-:W-:Y:S02]  /*f300*/  IMAD.MOV R4, RZ, RZ, -R2 ;  /* 0x000000ffff047224 */ /* 0x000fe400078e0a02 */
[----:B------:R-:W-:Y:S02]  /*f310*/  IMAD R2, R2, UR12, R91 ;  /* 0x0000000c02027c24 */ /* 0x000fe4000f8e025b */
[----:B------:R-:W-:Y:S01]  /*f320*/  IMAD R4, R94, R4, R19 ;  /* 0x000000045e047224 */ /* 0x000fe200078e0213 */
[----:B------:R-:W-:-:S04]  /*f330*/  @P1 IADD3 R113, R113, 0x1, RZ ;  /* 0x0000000171711810 */ /* 0x000fc80007ffe0ff */
[----:B------:R-:W-:Y:S01]  /*f340*/  IABS R6, R4 ;  /* 0x0000000400067213 */ /* 0x000fe20000000000 */
[----:B------:R-:W-:-:S04]  /*f350*/  @!P0 IMAD.MOV R113, RZ, RZ, -R113 ;  /* 0x000000ffff718224 */ /* 0x000fc800078e0a71 */
[----:B------:R-:W-:Y:S01]  /*f360*/  IMAD.HI.U32 R19, R111, R6, RZ ;  /* 0x000000066f137227 */ /* 0x000fe200078e00ff */
[----:B------:R-:W-:-:S03]  /*f370*/  SEL R112, R112, R113, !P2 ;  /* 0x0000007170707207 */ /* 0x000fc60005000000 */
[----:B------:R-:W-:Y:S01]  /*f380*/  IMAD R6, R19, R98, R6 ;  /* 0x0000006213067224 */ /* 0x000fe200078e0206 */
[C---:B------:R-:W-:Y:S01]  /*f390*/  IADD3 R8, -R112.reuse, RZ, RZ ;  /* 0x000000ff70087210 */ /* 0x040fe20007ffe1ff */
[----:B------:R-:W1:Y:S01]  /*f3a0*/  LDS.128 R20, [R92+UR8] ;  /* 0x000000085c147984 */ /* 0x000e620008000c00 */
[----:B------:R-:W-:Y:S02]  /*f3b0*/  IMAD R91, R112, UR12, R91 ;  /* 0x0000000c705b7c24 */ /* 0x000fe4000f8e025b */
[----:B------:R-:W-:Y:S01]  /*f3c0*/  ISETP.GT.U32.AND P0, PT, R99, R6, PT ;  /* 0x000000066300720c */ /* 0x000fe20003f04070 */
[----:B------:R-:W-:-:S05]  /*f3d0*/  IMAD R94, R94, R8, R67 ;  /* 0x000000085e5e7224 */ /* 0x000fca00078e0243 */
[----:B------:R-:W-:-:S05]  /*f3e0*/  IABS R8, R94 ;  /* 0x0000005e00087213 */ /* 0x000fca0000000000 */
[----:B------:R-:W-:Y:S02]  /*f3f0*/  IMAD.HI.U32 R111, R111, R8, RZ ;  /* 0x000000086f6f7227 */ /* 0x000fe400078e00ff */
[----:B------:R-:W-:Y:S02]  /*f400*/  @!P0 IADD3 R19, R19, 0x1, RZ ;  /* 0x0000000113138810 */ /* 0x000fe40007ffe0ff */
[----:B------:R-:W-:Y:S02]  /*f410*/  @!P0 IMAD.IADD R6, R6, 0x1, -R99 ;  /* 0x0000000106068824 */ /* 0x000fe400078e0a63 */
[----:B------:R-:W-:-:S03]  /*f420*/  IMAD R8, R111, R98, R8 ;  /* 0x000000626f087224 */ /* 0x000fc600078e0208 */
[----:B------:R-:W-:Y:S02]  /*f430*/  ISETP.GE.U32.AND P1, PT, R6, R99, PT ;  /* 0x000000630600720c */ /* 0x000fe40003f26070 */
[-C--:B------:R-:W-:Y:S02]  /*f440*/  LOP3.LUT R6, R4, R87.reuse, RZ, 0x3c, !PT ;  /* 0x0000005704067212 */ /* 0x080fe400078e3cff */
[----:B------:R-:W-:Y:S02]  /*f450*/  ISETP.GT.U32.AND P2, PT, R99, R8, PT ;  /* 0x000000086300720c */ /* 0x000fe40003f44070 */
[----:B------:R-:W-:Y:S02]  /*f460*/  ISETP.GE.AND P0, PT, R6, RZ, PT ;  /* 0x000000ff0600720c */ /* 0x000fe40003f06270 */
[----:B------:R-:W-:-:S05]  /*f470*/  LOP3.LUT R6, R94, R87, RZ, 0x3c, !PT ;  /* 0x000000575e067212 */ /* 0x000fca00078e3cff */
[----:B------:R-:W-:Y:S01]  /*f480*/  @P1 VIADD R19, R19, 0x1 ;  /* 0x0000000113131836 */ /* 0x000fe20000000000 */
[----:B------:R-:W-:-:S03]  /*f490*/  ISETP.GE.AND P1, PT, R6, RZ, PT ;  /* 0x000000ff0600720c */ /* 0x000fc60003f26270 */
[-C--:B------:R-:W-:Y:S02]  /*f4a0*/  @!P2 IADD3 R8, R8, -R99.reuse, RZ ;  /* 0x800000630808a210 */ /* 0x080fe40007ffe0ff */
[----:B------:R-:W-:Y:S01]  /*f4b0*/  @!P0 IMAD.MOV R19, RZ, RZ, -R19 ;  /* 0x000000ffff138224 */ /* 0x000fe200078e0a13 */
[----:B------:R-:W-:Y:S02]  /*f4c0*/  @!P2 IADD3 R111, R111, 0x1, RZ ;  /* 0x000000016f6fa810 */ /* 0x000fe40007ffe0ff */
[----:B------:R-:W-:Y:S02]  /*f4d0*/  ISETP.GE.U32.AND P0, PT, R8, R99, PT ;  /* 0x000000630800720c */ /* 0x000fe40003f06070 */
[----:B------:R-:W-:-:S04]  /*f4e0*/  SEL R19, R110, R19, !P3 ;  /* 0x000000136e137207 */ /* 0x000fc80005800000 */
[C---:B----4-:R-:W-:Y:S01]  /*f4f0*/  IADD3 R3, -R19.reuse, RZ, RZ ;  /* 0x000000ff13037210 */ /* 0x050fe20007ffe1ff */
[----:B------:R-:W-:-:S04]  /*f500*/  IMAD R2, R19, UR11, R2 ;  /* 0x0000000b13027c24 */ /* 0x000fc8000f8e0202 */
[----:B------:R-:W-:Y:S02]  /*f510*/  IMAD R3, R87, R3, R4 ;  /* 0x0000000357037224 */ /* 0x000fe400078e0204 */
[----:B------:R-:W-:Y:S02]  /*f520*/  @P0 VIADD R111, R111, 0x1 ;  /* 0x000000016f6f0836 */ /* 0x000fe40000000000 */
[----:B------:R-:W-:Y:S02]  /*f530*/  IMAD R3, R3, UR13, R90 ;  /* 0x0000000d03037c24 */ /* 0x000fe4000f8e025a */
[----:B------:R-:W-:Y:S02]  /*f540*/  @!P1 IMAD.MOV R111, RZ, RZ, -R111 ;  /* 0x000000ffff6f9224 */ /* 0x000fe400078e0a6f */
[----:B-----5:R-:W-:-:S03]  /*f550*/  IMAD R5, R2, UR10, R3 ;  /* 0x0000000a02057c24 */ /* 0x020fc6000f8e0203 */
[----:B------:R-:W-:Y:S01]  /*f560*/  SEL R110, R110, R111, !P3 ;  /* 0x0000006f6e6e7207 */ /* 0x000fe20005800000 */
[C---:B------:R-:W-:Y:S01]  /*f570*/  IMAD.WIDE.U32 R6, R5.reuse, UR6, R124 ;  /* 0x0000000605067c25 */ /* 0x040fe2000f8e007c */
[----:B------:R-:W-:Y:S02]  /*f580*/  SHF.R.S32.HI R2, RZ, 0x1f, R5 ;  /* 0x0000001fff027819 */ /* 0x000fe40000011405 */
[----:B------:R-:W-:Y:S02]  /*f590*/  IADD3 R3, -R110, RZ, RZ ;  /* 0x000000ff6e037210 */ /* 0x000fe40007ffe1ff */
[----:B------:R-:W-:Y:S01]  /*f5a0*/  ISETP.LT.AND P1, PT, R5, UR9, P6 ;  /* 0x0000000905007c0c */ /* 0x000fe2000b721270 */
[----:B------:R-:W-:Y:S01]  /*f5b0*/  IMAD R2, R2, UR6, RZ ;  /* 0x0000000602027c24 */ /* 0x000fe2000f8e02ff */
[----:B------:R-:W-:Y:S01]  /*f5c0*/  IADD3 R4, P0, R6, UR4, RZ ;  /* 0x0000000406047c10 */ /* 0x000fe2000ff1e0ff */
[----:B------:R-:W-:Y:S02]  /*f5d0*/  IMAD R87, R87, R3, R94 ;  /* 0x0000000357577224 */ /* 0x000fe400078e025e */
[----:B------:R-:W4:Y:S01]  /*f5e0*/  LDS.128 R92, [R92+UR8+0x240] ;  /* 0x000240085c5c7984 */ /* 0x000f220008000c00 */
[----:B------:R-:W-:-:S02]  /*f5f0*/  IMAD R3, R110, UR11, R91 ;  /* 0x0000000b6e037c24 */ /* 0x000fc4000f8e025b */
[----:B------:R-:W-:Y:S02]  /*f600*/  IMAD R90, R87, UR13, R90 ;  /* 0x0000000d575a7c24 */ /* 0x000fe4000f8e025a */
[----:B------:R-:W-:Y:S02]  /*f610*/  IMAD R9, R5, UR7, R2 ;  /* 0x0000000705097c24 */ /* 0x000fe4000f8e0202 */
[----:B------:R-:W-:-:S03]  /*f620*/  IMAD R3, R3, UR10, R90 ;  /* 0x0000000a03037c24 */ /* 0x000fc6000f8e025a */
[----:B------:R-:W-:Y:S01]  /*f630*/  IADD3.X R5, R7, UR5, R9, P0, !PT ;  /* 0x0000000507057c10 */ /* 0x000fe200087fe409 */
[----:B------:R-:W-:Y:S01]  /*f640*/  IMAD.WIDE.U32 R124, R3, UR6, R124 ;  /* 0x00000006037c7c25 */ /* 0x000fe2000f8e007c */
[----:B------:R-:W-:-:S05]  /*f650*/  SHF.R.S32.HI R2, RZ, 0x1f, R3 ;  /* 0x0000001fff027819 */ /* 0x000fca0000011403 */
[----:B------:R-:W-:-:S04]  /*f660*/  IMAD R2, R2, UR6, RZ ;  /* 0x0000000602027c24 */ /* 0x000fc8000f8e02ff */
[----:B------:R-:W-:Y:S01]  /*f670*/  IMAD R6, R3, UR7, R2 ;  /* 0x0000000703067c24 */ /* 0x000fe2000f8e0202 */
[----:B------:R-:W-:Y:S01]  /*f680*/  IADD3 R2, P0, R124, UR4, RZ ;  /* 0x000000047c027c10 */ /* 0x000fe2000ff1e0ff */
[C---:B--2---:R-:W-:Y:S02]  /*f690*/  HMUL2 R10, R66.reuse.H0_H0, R72 ;  /* 0x00000048420a7232 */ /* 0x044fe40000000800 */
[C---:B------:R-:W-:Y:S02]  /*f6a0*/  HMUL2 R73, R66.reuse.H0_H0, R73 ;  /* 0x0000004942497232 */ /* 0x040fe40000000800 */
[C---:B------:R-:W-:Y:S02]  /*f6b0*/  HMUL2 R11, R66.reuse.H0_H0, R74 ;  /* 0x0000004a420b7232 */ /* 0x040fe40000000800 */
[----:B------:R-:W-:Y:S02]  /*f6c0*/  HMUL2 R75, R66.H0_H0, R75 ;  /* 0x0000004b424b7232 */ /* 0x000fe40000000800 */
[----:B-1----:R-:W-:-:S02]  /*f6d0*/  HFMA2 R20, R85.H0_H0, R20, R10 ;  /* 0x0000001455147231 */ /* 0x002fc4000000080a */
[C---:B------:R-:W-:Y:S02]  /*f6e0*/  HFMA2 R21, R85.reuse.H0_H0, R21, R73 ;  /* 0x0000001555157231 */ /* 0x040fe40000000849 */
[C---:B------:R-:W-:Y:S02]  /*f6f0*/  HFMA2 R22, R85.reuse.H0_H0, R22, R11 ;  /* 0x0000001655167231 */ /* 0x040fe4000000080b */
[----:B------:R-:W-:Y:S02]  /*f700*/  HFMA2 R23, R85.H0_H0, R23, R75 ;  /* 0x0000001755177231 */ /* 0x000fe4000000084b */
[C---:B---3--:R-:W-:Y:S02]  /*f710*/  HMUL2 R46, R66.reuse.H0_H0, R68 ;  /* 0x00000044422e7232 */ /* 0x048fe40000000800 */
[C---:B------:R-:W-:Y:S01]  /*f720*/  HMUL2 R69, R66.reuse.H0_H0, R69 ;  /* 0x0000004542457232 */ /* 0x040fe20000000800 */
[----:B------:R1:W-:Y:S01]  /*f730*/  @P1 STG.E.128 desc[UR16][R4.64], R20 ;  /* 0x0000001404001986 */ /* 0x0003e2000c101d10 */
[----:B------:R-:W-:Y:S01]  /*f740*/  ISETP.LT.AND P1, PT, R3, UR9, P6 ;  /* 0x0000000903007c0c */ /* 0x000fe2000b721270 */
[C---:B------:R-:W-:Y:S01]  /*f750*/  HMUL2 R47, R66.reuse.H0_H0, R70 ;  /* 0x00000046422f7232 */ /* 0x040fe20000000800 */
[----:B------:R-:W-:Y:S01]  /*f760*/  IADD3.X R3, R125, UR5, R6, P0, !PT ;  /* 0x000000057d037c10 */ /* 0x000fe200087fe406 */
[----:B------:R-:W-:-:S02]  /*f770*/  HMUL2 R66, R66.H0_H0, R71 ;  /* 0x0000004742427232 */ /* 0x000fc40000000800 */
[C---:B----4-:R-:W-:Y:S02]  /*f780*/  HFMA2 R92, R85.reuse.H0_H0, R92, R46 ;  /* 0x0000005c555c7231 */ /* 0x050fe4000000082e */
[C---:B------:R-:W-:Y:S02]  /*f790*/  HFMA2 R93, R85.reuse.H0_H0, R93, R69 ;  /* 0x0000005d555d7231 */ /* 0x040fe40000000845 */
[C---:B------:R-:W-:Y:S02]  /*f7a0*/  HFMA2 R94, R85.reuse.H0_H0, R94, R47 ;  /* 0x0000005e555e7231 */ /* 0x040fe4000000082f */
[----:B------:R-:W-:Y:S02]  /*f7b0*/  HFMA2 R95, R85.H0_H0, R95, R66 ;  /* 0x0000005f555f7231 */ /* 0x000fe40000000842 */
[----:B------:R-:W-:Y:S05]  /*f7c0*/  @!P1 BRA `(.L_x_25) ;  /* 0x0000008000a89947 */ /* 0x000fea0003800000 */
[----:B------:R4:W-:Y:S01]  /*f7d0*/  STG.E.128 desc[UR16][R2.64], R92 ;  /* 0x0000005c02007986 */ /* 0x0009e2000c101d10 */
[----:B------:R-:W-:Y:S05]  /*f7e0*/  BRA `(.L_x_25) ;  /* 0x0000008000a07947 */ /* 0x000fea0003800000 */
.L_x_24:
[----:B------:R-:W5:Y:S01]  /*f7f0*/  LDC R96, c[0x0][0x430] ;  /* 0x00010c00ff607b82 */ /* 0x000f620000000800 */
[----:B---3--:R-:W-:Y:S01]  /*f800*/  MOV R68, RZ ;  /* 0x000000ff00447202 */ /* 0x008fe20000000f00 */
[----:B------:R-:W-:Y:S01]  /*f810*/  ULDC UR12, c[0x0][0x3ec] ;  /* 0x0000fb00000c7ab9 */ /* 0x000fe20000000800 */
[----:B------:R-:W-:Y:S01]  /*f820*/  IABS R95, R94 ;  /* 0x0000005e005f7213 */ /* 0x000fe20000000000 */
[----:B------:R-:W-:Y:S01]  /*f830*/  ULDC UR11, c[0x0][0x414] ;  /* 0x00010500000b7ab9 */ /* 0x000fe20000000800 */
[----:B------:R-:W-:Y:S01]  /*f840*/  IABS R66, R76 ;  /* 0x0000004c00427213 */ /* 0x000fe20000000000 */
[----:B------:R-:W-:Y:S01]  /*f850*/  ULDC UR13, c[0x0][0x418] ;  /* 0x00010600000d7ab9 */ /* 0x000fe20000000800 */
[-C--:B------:R-:W-:Y:S01]  /*f860*/  IABS R82, R94.reuse ;  /* 0x0000005e00527213 */ /* 0x080fe20000000000 */
[----:B------:R-:W-:Y:S01]  /*f870*/  ULDC UR10, c[0x0][0x3f0] ;  /* 0x0000fc00000a7ab9 */ /* 0x000fe20000000800 */
[-C--:B------:R-:W-:Y:S01]  /*f880*/  IABS R80, R87.reuse ;  /* 0x0000005700507213 */ /* 0x080fe20000000000 */
[----:B------:R-:W-:Y:S01]  /*f890*/  IMAD.MOV.U32 R100, RZ, RZ, R124 ;  /* 0x000000ffff647224 */ /* 0x000fe200078e007c */
[----:B------:R-:W-:Y:S01]  /*f8a0*/  ISETP.NE.AND P3, PT, R94, RZ, PT ;  /* 0x000000ff5e00720c */ /* 0x000fe20003f65270 */
[----:B------:R-:W-:Y:S01]  /*f8b0*/  IMAD.MOV R82, RZ, RZ, -R82 ;  /* 0x000000ffff527224 */ /* 0x000fe200078e0a52 */
[----:B--2---:R-:W-:Y:S01]  /*f8c0*/  LOP3.LUT R81, RZ, R94, RZ, 0x33, !PT ;  /* 0x0000005eff517212 */ /* 0x004fe200078e33ff */
[----:B------:R-:W-:Y:S01]  /*f8d0*/  IMAD.MOV.U32 R101, RZ, RZ, R125 ;  /* 0x000000ffff657224 */ /* 0x000fe200078e007d */
[----:B------:R-:W-:Y:S01]  /*f8e0*/  IABS R78, R87 ;  /* 0x00000057004e7213 */ /* 0x000fe20000000000 */
[----:B------:R-:W-:Y:S01]  /*f8f0*/  ULDC.64 UR6, c[0x0][0x3a8] ;  /* 0x0000ea0000067ab9 */ /* 0x000fe20000000a00 */
[----:B------:R-:W-:Y:S01]  /*f900*/  BAR.SYNC.DEFER_BLOCKING 0x0 ;  /* 0x0000000000007b1d */ /* 0x000fe20000010000 */
[----:B------:R-:W-:-:S02]  /*f910*/  ISETP.NE.AND P4, PT, R87, RZ, PT ;  /* 0x000000ff5700720c */ /* 0x000fc40003f85270 */
[----:B------:R-:W-:Y:S02]  /*f920*/  IADD3 R78, RZ, -R78, RZ ;  /* 0x8000004eff4e7210 */ /* 0x000fe40007ffe0ff */
[----:B------:R-:W-:Y:S01]  /*f930*/  LOP3.LUT R77, RZ, R87, RZ, 0x33, !PT ;  /* 0x00000057ff4d7212 */ /* 0x000fe200078e33ff */
[----:B------:R-:W-:Y:S01]  /*f940*/  ULDC.64 UR4, c[0x0][0x438] ;  /* 0x00010e0000047ab9 */ /* 0x000fe20000000a00 */
[-C--:B-----5:R-:W-:Y:S02]  /*f950*/  IABS R98, R96.reuse ;  /* 0x0000006000627213 */ /* 0x0a0fe40000000000 */
[----:B------:R-:W-:Y:S02]  /*f960*/  ISETP.NE.AND P5, PT, R96, RZ, PT ;  /* 0x000000ff6000720c */ /* 0x000fe40003fa5270 */
[----:B------:R-:W4:Y:S01]  /*f970*/  I2F.RP R67, R98 ;  /* 0x0000006200437306 */ /* 0x000f220000209400 */
[----:B------:R-:W-:Y:S02]  /*f980*/  LOP3.LUT R96, RZ, R96, RZ, 0x33, !PT ;  /* 0x00000060ff607212 */ /* 0x000fe400078e33ff */
[----:B------:R-:W-:Y:S01]  /*f990*/  LOP3.LUT P6, RZ, R86, 0x1, RZ, 0xc0, !PT ;  /* 0x0000000156ff7812 */ /* 0x000fe200078cc0ff */
[----:B------:R-:W-:Y:S04]  /*f9a0*/  STS [R93], R64 ;  /* 0x000000405d007388 */ /* 0x000fe80000000800 */
[----:B----4-:R-:W2:Y:S01]  /*f9b0*/  MUFU.RCP R69, R67 ;  /* 0x0000004300457308 */ /* 0x010ea20000001000 */
[----:B------:R-:W-:Y:S04]  /*f9c0*/  STS [R93+0x10], R62 ;  /* 0x0000103e5d007388 */ /* 0x000fe80000000800 */
[----:B------:R3:W-:Y:S04]  /*f9d0*/  STS [R93+0x20], R60 ;  /* 0x0000203c5d007388 */ /* 0x0007e80000000800 */
[----:B------:R4:W-:Y:S04]  /*f9e0*/  STS [R93+0x30], R58 ;  /* 0x0000303a5d007388 */ /* 0x0009e80000000800 */
[----:B------:R-:W-:Y:S01]  /*f9f0*/  STS [R93+0x40], R56 ;  /* 0x000040385d007388 */ /* 0x000fe20000000800 */
[----:B--2---:R-:W-:-:S03]  /*fa00*/  VIADD R69, R69, 0xffffffe ;  /* 0x0ffffffe45457836 */ /* 0x004fc60000000000 */
[----:B------:R-:W-:Y:S04]  /*fa10*/  STS [R93+0x50], R54 ;  /* 0x000050365d007388 */ /* 0x000fe80000000800 */
[----:B------:R-:W-:Y:S01]  /*fa20*/  STS [R93+0x60], R52 ;  /* 0x000060345d007388 */ /* 0x000fe20000000800 */
[----:B------:R-:W2:Y:S03]  /*fa30*/  F2I.FTZ.U32.TRUNC.NTZ R69, R69 ;  /* 0x0000004500457305 */ /* 0x000ea6000021f000 */
[----:B------:R5:W-:Y:S01]  /*fa40*/  STS [R93+0x70], R50 ;  /* 0x000070325d007388 */ /* 0x000be20000000800 */
[----:B--2---:R-:W-:-:S04]  /*fa50*/  IMAD.MOV R97, RZ, RZ, -R69 ;  /* 0x000000ffff617224 */ /* 0x004fc800078e0a45 */
[----:B------:R-:W-:-:S04]  /*fa60*/  IMAD R97, R97, R98, RZ ;  /* 0x0000006261617224 */ /* 0x000fc800078e02ff */
[----:B------:R-:W-:Y:S02]  /*fa70*/  IMAD.HI.U32 R97, R69, R97, R68 ;  /* 0x0000006145617227 */ /* 0x000fe400078e0044 */
[----:B------:R-:W2:Y:S04]  /*fa80*/  I2F.RP R68, R95 ;  /* 0x0000005f00447306 */ /* 0x000ea80000209400 */
[----:B------:R-:W-:-:S04]  /*fa90*/  IMAD.HI.U32 R69, R97, R66, RZ ;  /* 0x0000004261457227 */ /* 0x000fc800078e00ff */
[----:B------:R-:W-:-:S04]  /*faa0*/  IMAD.MOV R69, RZ, RZ, -R69 ;  /* 0x000000ffff457224 */ /* 0x000fc800078e0a45 */
[C---:B------:R-:W-:Y:S01]  /*fab0*/  IMAD R69, R98.reuse, R69, R66 ;  /* 0x0000004562457224 */ /* 0x040fe200078e0242 */
[----:B--2---:R-:W2:Y:S01]  /*fac0*/  MUFU.RCP R67, R68 ;  /* 0x0000004400437308 */ /* 0x004ea20000001000 */
[----:B------:R-:W-:Y:S03]  /*fad0*/  BAR.SYNC.DEFER_BLOCKING 0x0 ;  /* 0x0000000000007b1d */ /* 0x000fe60000010000 */
[----:B------:R-:W-:-:S04]  /*fae0*/  ISETP.GT.U32.AND P0, PT, R98, R69, PT ;  /* 0x000000456200720c */ /* 0x000fc80003f04070 */
[----:B------:R-:W1:Y:S09]  /*faf0*/  I2F.RP R68, R80 ;  /* 0x0000005000447306 */ /* 0x000e720000209400 */
[----:B------:R-:W-:Y:S01]  /*fb00*/  @!P0 IMAD.IADD R69, R69, 0x1, -R98 ;  /* 0x0000000145458824 */ /* 0x000fe200078e0a62 */
[----:B------:R-:W-:-:S02]  /*fb10*/  ISETP.GE.AND P0, PT, R76, RZ, PT ;  /* 0x000000ff4c00720c */ /* 0x000fc40003f06270 */
[----:B--2---:R-:W-:Y:S02]  /*fb20*/  IADD3 R67, R67, 0xffffffe, RZ ;  /* 0x0ffffffe43437810 */ /* 0x004fe40007ffe0ff */
[----:B------:R-:W-:Y:S01]  /*fb30*/  ISETP.GT.U32.AND P1, PT, R98, R69, PT ;  /* 0x000000456200720c */ /* 0x000fe20003f24070 */
[----:B-1----:R-:W1:Y:S08]  /*fb40*/  MUFU.RCP R68, R68 ;  /* 0x0000004400447308 */ /* 0x002e700000001000 */
[----:B------:R-:W2:Y:S04]  /*fb50*/  F2I.FTZ.U32.TRUNC.NTZ R67, R67 ;  /* 0x0000004300437305 */ /* 0x000ea8000021f000 */
[----:B------:R-:W-:-:S05]  /*fb60*/  @!P1 IMAD.IADD R69, R69, 0x1, -R98 ;  /* 0x0000000145459824 */ /* 0x000fca00078e0a62 */
[----:B------:R-:W-:Y:S01]  /*fb70*/  @!P0 IADD3 R69, -R69, RZ, RZ ;  /* 0x000000ff45458210 */ /* 0x000fe20007ffe1ff */
[----:B-1----:R-:W-:-:S03]  /*fb80*/  VIADD R74, R68, 0xffffffe ;  /* 0x0ffffffe444a7836 */ /* 0x002fc60000000000 */
[----:B------:R-:W-:Y:S01]  /*fb90*/  SEL R69, R96, R69, !P5 ;  /* 0x0000004560457207 */ /* 0x000fe20006800000 */
[----:B------:R1:W3:Y:S01]  /*fba0*/  F2I.FTZ.U32.TRUNC.NTZ R75, R74 ;  /* 0x0000004a004b7305 */ /* 0x0002e2000021f000 */
[----:B--2---:R-:W-:Y:S02]  /*fbb0*/  IMAD.MOV R66, RZ, RZ, -R67 ;  /* 0x000000ffff427224 */ /* 0x004fe400078e0a43 */
[----:B------:R-:W-:Y:S02]  /*fbc0*/  IABS R70, R69 ;  /* 0x0000004500467213 */ /* 0x000fe40000000000 */
[----:B------:R-:W-:Y:S02]  /*fbd0*/  IMAD R83, R66, R95, RZ ;  /* 0x0000005f42537224 */ /* 0x000fe400078e02ff */
[----:B------:R-:W-:-:S04]  /*fbe0*/  IMAD.MOV.U32 R66, RZ, RZ, RZ ;  /* 0x000000ffff427224 */ /* 0x000fc800078e00ff */
[----:B------:R-:W-:Y:S01]  /*fbf0*/  IMAD.HI.U32 R83, R67, R83, R66 ;  /* 0x0000005343537227 */ /* 0x000fe200078e0042 */
[----:B------:R-:W-:-:S03]  /*fc00*/  IADD3 R66, R76, 0x2, RZ ;  /* 0x000000024c427810 */ /* 0x000fc60007ffe0ff */
[----:B-1----:R-:W-:Y:S01]  /*fc10*/  IMAD.MOV.U32 R74, RZ, RZ, RZ ;  /* 0x000000ffff4a7224 */ /* 0x002fe200078e00ff */
[----:B------:R-:W-:Y:S01]  /*fc20*/  IABS R72, R66 ;  /* 0x0000004200487213 */ /* 0x000fe20000000000 */
[----:B------:R-:W-:-:S04]  /*fc30*/  IMAD.HI.U32 R67, R83, R70, RZ ;  /* 0x0000004653437227 */ /* 0x000fc800078e00ff */
[----:B------:R-:W-:Y:S02]  /*fc40*/  IMAD R70, R67, R82, R70 ;  /* 0x0000005243467224 */ /* 0x000fe400078e0246 */
[----:B------:R-:W-:-:S03]  /*fc50*/  IMAD.HI.U32 R71, R97, R72, RZ ;  /* 0x0000004861477227 */ /* 0x000fc600078e00ff */
[----:B------:R-:W-:Y:S01]  /*fc60*/  ISETP.GT.U32.AND P0, PT, R95, R70, PT ;  /* 0x000000465f00720c */ /* 0x000fe20003f04070 */
[----:B------:R-:W-:-:S04]  /*fc70*/  IMAD.MOV R71, RZ, RZ, -R71 ;  /* 0x000000ffff477224 */ /* 0x000fc800078e0a47 */
[----:B------:R-:W-:-:S08]  /*fc80*/  IMAD R71, R98, R71, R72 ;  /* 0x0000004762477224 */ /* 0x000fd000078e0248 */
[----:B------:R-:W-:Y:S01]  /*fc90*/  @!P0 IMAD.IADD R70, R70, 0x1, -R95 ;  /* 0x0000000146468824 */ /* 0x000fe200078e0a5f */
[----:B------:R-:W-:Y:S02]  /*fca0*/  @!P0 IADD3 R67, R67, 0x1, RZ ;  /* 0x0000000143438810 */ /* 0x000fe40007ffe0ff */
[----:B------:R-:W-:Y:S02]  /*fcb0*/  ISETP.GT.U32.AND P0, PT, R98, R71, PT ;  /* 0x000000476200720c */ /* 0x000fe40003f04070 */
[----:B------:R-:W-:Y:S02]  /*fcc0*/  ISETP.GE.U32.AND P2, PT, R70, R95, PT ;  /* 0x0000005f4600720c */ /* 0x000fe40003f46070 */
[----:B------:R-:W-:-:S04]  /*fcd0*/  LOP3.LUT R70, R69, R94, RZ, 0x3c, !PT ;  /* 0x0000005e45467212 */ /* 0x000fc800078e3cff */
[----:B------:R-:W-:-:S05]  /*fce0*/  ISETP.GE.AND P1, PT, R70, RZ, PT ;  /* 0x000000ff4600720c */ /* 0x000fca0003f26270 */
[----:B------:R-:W-:Y:S02]  /*fcf0*/  @!P0 IADD3 R71, R71, -R98, RZ ;  /* 0x8000006247478210 */ /* 0x000fe40007ffe0ff */
[----:B------:R-:W-:Y:S01]  /*fd00*/  @P2 VIADD R67, R67, 0x1 ;  /* 0x0000000143432836 */ /* 0x000fe20000000000 */
[----:B------:R-:W-:-:S05]  /*fd10*/  ISETP.GE.AND P0, PT, R66, RZ, PT ;  /* 0x000000ff4200720c */ /* 0x000fca0003f06270 */
[----:B------:R-:W-:Y:S01]  /*fd20*/  @!P1 IMAD.MOV R67, RZ, RZ, -R67 ;  /* 0x000000ffff439224 */ /* 0x000fe200078e0a43 */
[----:B------:R-:W-:-:S04]  /*fd30*/  ISETP.GT.U32.AND P1, PT, R98, R71, PT ;  /* 0x000000476200720c */ /* 0x000fc80003f24070 */
[----:B------:R-:W-:Y:S01]  /*fd40*/  SEL R72, R81, R67, !P3 ;  /* 0x0000004351487207 */ /* 0x000fe20005800000 */
[----:B---3--:R-:W-:-:S03]  /*fd50*/  IMAD.MOV R67, RZ, RZ, -R75 ;  /* 0x000000ffff437224 */ /* 0x008fc600078e0a4b */
[----:B------:R-:W-:Y:S01]  /*fd60*/  IADD3 R68, -R72, RZ, RZ ;  /* 0x000000ff48447210 */ /* 0x000fe20007ffe1ff */
[----:B------:R-:W-:-:S04]  /*fd70*/  IMAD R67, R67, R80, RZ ;  /* 0x0000005043437224 */ /* 0x000fc800078e02ff */
[----:B------:R-:W-:Y:S02]  /*fd80*/  IMAD R68, R94, R68, R69 ;  /* 0x000000445e447224 */ /* 0x000fe400078e0245 */
[----:B------:R-:W-:-:S03]  /*fd90*/  IMAD.HI.U32 R79, R75, R67, R74 ;  /* 0x000000434b4f7227 */ /* 0x000fc600078e004a */
[----:B------:R-:W-:Y:S01]  /*fda0*/  IABS R66, R68 ;  /* 0x0000004400427213 */ /* 0x000fe20000000000 */
[----:B------:R-:W-:-:S04]  /*fdb0*/  @!P1 IMAD.IADD R71, R71, 0x1, -R98 ;  /* 0x0000000147479824 */ /* 0x000fc800078e0a62 */
[----:B------:R-:W-:Y:S02]  /*fdc0*/  @!P0 IMAD.MOV R71, RZ, RZ, -R71 ;  /* 0x000000ffff478224 */ /* 0x000fe400078e0a47 */
[----:B------:R-:W-:-:S03]  /*fdd0*/  IMAD.HI.U32 R73, R79, R66, RZ ;  /* 0x000000424f497227 */ /* 0x000fc600078e00ff */
[----:B------:R-:W-:Y:S01]  /*fde0*/  SEL R71, R96, R71, !P5 ;  /* 0x0000004760477207 */ /* 0x000fe20006800000 */
[----:B------:R-:W-:-:S03]  /*fdf0*/  IMAD R69, R73, R78, R66 ;  /* 0x0000004e49457224 */ /* 0x000fc600078e0242 */
[----:B------:R-:W-:Y:S02]  /*fe00*/  IABS R66, R71 ;  /* 0x0000004700427213 */ /* 0x000fe40000000000 */
[----:B------:R-:W-:-:S03]  /*fe10*/  ISETP.GT.U32.AND P0, PT, R80, R69, PT ;  /* 0x000000455000720c */ /* 0x000fc60003f04070 */
[----:B------:R-:W-:-:S04]  /*fe20*/  IMAD.HI.U32 R67, R83, R66, RZ ;  /* 0x0000004253437227 */ /* 0x000fc800078e00ff */
[----:B------:R-:W-:-:S06]  /*fe30*/  IMAD R66, R67, R82, R66 ;  /* 0x0000005243427224 */ /* 0x000fcc00078e0242 */
[----:B------:R-:W-:Y:S01]  /*fe40*/  @!P0 VIADD R73, R73, 0x1 ;  /* 0x0000000149498836 */ /* 0x000fe20000000000 */
[----:B------:R-:W-:Y:S02]  /*fe50*/  @!P0 IADD3 R69, R69, -R80, RZ ;  /* 0x8000005045458210 */ /* 0x000fe40007ffe0ff */
[----:B------:R-:W-:Y:S02]  /*fe60*/  ISETP.GT.U32.AND P0, PT, R95, R66, PT ;  /* 0x000000425f00720c */ /* 0x000fe40003f04070 */
[----:B------:R-:W-:Y:S02]  /*fe70*/  ISETP.GE.U32.AND P1, PT, R69, R80, PT ;  /* 0x000000504500720c */ /* 0x000fe40003f26070 */
[----:B------:R-:W-:-:S09]  /*fe80*/  LOP3.LUT R69, R68, R87, RZ, 0x3c, !PT ;  /* 0x0000005744457212 */ /* 0x000fd200078e3cff */
[----:B------:R-:W-:Y:S01]  /*fe90*/  @!P0 IMAD.IADD R66, R66, 0x1, -R95 ;  /* 0x0000000142428824 */ /* 0x000fe200078e0a5f */
[----:B------:R-:W-:Y:S01]  /*fea0*/  @!P0 IADD3 R67, R67, 0x1, RZ ;  /* 0x0000000143438810 */ /* 0x000fe20007ffe0ff */
[----:B------:R-:W-:Y:S01]  /*feb0*/  @P1 VIADD R73, R73, 0x1 ;  /* 0x0000000149491836 */ /* 0x000fe20000000000 */
[----:B------:R-:W-:Y:S01]  /*fec0*/  ISETP.GE.AND P1, PT, R69, RZ, PT ;  /* 0x000000ff4500720c */ /* 0x000fe20003f26270 */
[----:B------:R-:W-:Y:S01]  /*fed0*/  IMAD R69, R72, UR12, R91 ;  /* 0x0000000c48457c24 */ /* 0x000fe2000f8e025b */
[----:B------:R-:W-:Y:S02]  /*fee0*/  ISETP.GE.U32.AND P2, PT, R66, R95, PT ;  /* 0x0000005f4200720c */ /* 0x000fe40003f46070 */
[----:B------:R-:W-:-:S04]  /*fef0*/  LOP3.LUT R66, R71, R94, RZ, 0x3c, !PT ;  /* 0x0000005e47427212 */ /* 0x000fc800078e3cff */
[----:B------:R-:W-:-:S05]  /*ff00*/  ISETP.GE.AND P0, PT, R66, RZ, PT ;  /* 0x000000ff4200720c */ /* 0x000fca0003f06270 */
[----:B------:R-:W-:Y:S02]  /*ff10*/  @!P1 IMAD.MOV R73, RZ, RZ, -R73 ;  /* 0x000000ffff499224 */ /* 0x000fe400078e0a49 */
[----:B------:R-:W-:-:S03]  /*ff20*/  @P2 VIADD R67, R67, 0x1 ;  /* 0x0000000143432836 */ /* 0x000fc60000000000 */
[----:B------:R-:W-:-:S03]  /*ff30*/  SEL R70, R77, R73, !P4 ;  /* 0x000000494d467207 */ /* 0x000fc60006000000 */
[----:B------:R-:W-:Y:S02]  /*ff40*/  @!P0 IADD3 R67, -R67, RZ, RZ ;  /* 0x000000ff43438210 */ /* 0x000fe40007ffe1ff */
[----:B------:R-:W-:Y:S02]  /*ff50*/  IMAD R69, R70, UR11, R69 ;  /* 0x0000000b46457c24 */ /* 0x000fe4000f8e0245 */
[----:B------:R-:W-:Y:S01]  /*ff60*/  SEL R102, R81, R67, !P3 ;  /* 0x0000004351667207 */ /* 0x000fe20005800000 */
[----:B------:R-:W-:-:S04]  /*ff70*/  IMAD.MOV R67, RZ, RZ, -R70 ;  /* 0x000000ffff437224 */ /* 0x000fc800078e0a46 */
[----:B------:R-:W-:Y:S02]  /*ff80*/  IMAD R67, R87, R67, R68 ;  /* 0x0000004357437224 */ /* 0x000fe400078e0244 */
[----:B------:R-:W-:Y:S02]  /*ff90*/  IMAD.MOV R66, RZ, RZ, -R102 ;  /* 0x000000ffff427224 */ /* 0x000fe400078e0a66 */
[----:B------:R-:W-:Y:S01]  /*ffa0*/  IMAD R68, R67, UR13, R90 ;  /* 0x0000000d43447c24 */ /* 0x000fe2000f8e025a */
[----:B------:R-:W-:Y:S01]  /*ffb0*/  IADD3 R67, R76, 0x8, RZ ;  /* 0x000000084c437810 */ /* 0x000fe20007ffe0ff */
[----:B------:R-:W-:Y:S02]  /*ffc0*/  IMAD R66, R94, R66, R71 ;  /* 0x000000425e427224 */ /* 0x000fe400078e0247 */
[----:B------:R-:W-:Y:S01]  /*ffd0*/  IMAD R99, R69, UR10, R68 ;  /* 0x0000000a45637c24 */ /* 0x000fe2000f8e0244 */
[----:B------:R-:W-:Y:S01]  /*ffe0*/  IABS R69, R67 ;  /* 0x0000004300457213 */ /* 0x000fe20000000000 */
[----:B------:R-:W-:Y:S01]  /*fff0*/  IMAD R107, R102, UR12, R91 ;  /* 0x0000000c666b7c24 */ /* 0x000fe2000f8e025b */
[----:B------:R-:W-:Y:S01]  /*10000*/  IABS R71, R66 ;  /* 0x0000004200477213 */ /* 0x000fe20000000000 */
[----:B------:R-:W-:Y:S01]  /*10010*/  IMAD.WIDE.U32 R72, R99, UR6, R100 ;  /* 0x0000000663487c25 */ /* 0x000fe2000f8e0064 */
[----:B------:R-:W-:-:S03]  /*10020*/  SHF.R.S32.HI R70, RZ, 0x1f, R99 ;  /* 0x0000001fff467819 */ /* 0x000fc60000011463 */
[----:B------:R-:W-:Y:S01]  /*10030*/  IMAD.HI.U32 R74, R79, R71, RZ ;  /* 0x000000474f4a7227 */ /* 0x000fe200078e00ff */
[----:B------:R-:W-:-:S03]  /*10040*/  IADD3 R104, P0, R72, UR4, RZ ;  /* 0x0000000448687c10 */ /* 0x000fc6000ff1e0ff */
[----:B------:R-:W-:Y:S02]  /*10050*/  IMAD R70, R70, UR6, RZ ;  /* 0x0000000646467c24 */ /* 0x000fe4000f8e02ff */
[----:B------:R-:W-:Y:S02]  /*10060*/  IMAD R71, R74, R78, R71 ;  /* 0x0000004e4a477224 */ /* 0x000fe400078e0247 */
[----:B------:R-:W-:Y:S02]  /*10070*/  IMAD R70, R99, UR7, R70 ;  /* 0x0000000763467c24 */ /* 0x000fe4000f8e0246 */
[----:B------:R-:W-:-:S03]  /*10080*/  IMAD.HI.U32 R68, R97, R69, RZ ;  /* 0x0000004561447227 */ /* 0x000fc600078e00ff */
[----:B------:R-:W-:Y:S02]  /*10090*/  IADD3.X R105, R73, UR5, R70, P0, !PT ;  /* 0x0000000549697c10 */ /* 0x000fe400087fe446 */
[----:B------:R-:W-:Y:S02]  /*100a0*/  ISETP.GT.U32.AND P0, PT, R80, R71, PT ;  /* 0x000000475000720c */ /* 0x000fe40003f04070 */
[----:B------:R-:W-:-:S05]  /*100b0*/  IADD3 R68, -R68, RZ, RZ ;  /* 0x000000ff44447210 */ /* 0x000fca0007ffe1ff */
[----:B------:R-:W-:Y:S01]  /*100c0*/  IMAD R69, R98, R68, R69 ;  /* 0x0000004462457224 */ /* 0x000fe200078e0245 */
[----:B------:R-:W-:-:S05]  /*100d0*/  LOP3.LUT R68, R66, R87, RZ, 0x3c, !PT ;  /* 0x0000005742447212 */ /* 0x000fca00078e3cff */
[----:B------:R-:W-:Y:S02]  /*100e0*/  @!P0 VIADD R74, R74, 0x1 ;  /* 0x000000014a4a8836 */ /* 0x000fe40000000000 */
[----:B------:R-:W-:Y:S01]  /*100f0*/  @!P0 IMAD.IADD R71, R71, 0x1, -R80 ;  /* 0x0000000147478824 */ /* 0x000fe200078e0a50 */
[----:B------:R-:W-:-:S13]  /*10100*/  ISETP.GT.U32.AND P0, PT, R98, R69, PT ;  /* 0x000000456200720c */ /* 0x000fda0003f04070 */
[----:B------:R-:W-:-:S04]  /*10110*/  @!P0 IADD3 R69, R69, -R98, RZ ;  /* 0x8000006245458210 */ /* 0x000fc80007ffe0ff */
[----:B------:R-:W-:-:S13]  /*10120*/  ISETP.GT.U32.AND P0, PT, R98, R69, PT ;  /* 0x000000456200720c */ /* 0x000fda0003f04070 */
[----:B------:R-:W-:Y:S01]  /*10130*/  @!P0 IMAD.IADD R69, R69, 0x1, -R98 ;  /* 0x0000000145458824 */ /* 0x000fe200078e0a62 */
[----:B------:R-:W-:-:S13]  /*10140*/  ISETP.GE.AND P0, PT, R67, RZ, PT ;  /* 0x000000ff4300720c */ /* 0x000fda0003f06270 */
[----:B------:R-:W-:Y:S01]  /*10150*/  @!P0 IMAD.MOV R69, RZ, RZ, -R69 ;  /* 0x000000ffff458224 */ /* 0x000fe200078e0a45 */
[----:B------:R-:W-:-:S04]  /*10160*/  ISETP.GE.U32.AND P0, PT, R71, R80, PT ;  /* 0x000000504700720c */ /* 0x000fc80003f06070 */
[----:B------:R-:W-:-:S04]  /*10170*/  SEL R67, R96, R69, !P5 ;  /* 0x0000004560437207 */ /* 0x000fc80006800000 */
[----:B------:R-:W-:Y:S02]  /*10180*/  IABS R72, R67 ;  /* 0x0000004300487213 */ /* 0x000fe40000000000 */
[----:B------:R-:W-:-:S03]  /*10190*/  LOP3.LUT R60, R67, R94, RZ, 0x3c, !PT ;  /* 0x0000005e433c7212 */ /* 0x000fc600078e3cff */
[----:B------:R-:W-:Y:S01]  /*101a0*/  @P0 IADD3 R74, R74, 0x1, RZ ;  /* 0x000000014a4a0810 */ /* 0x000fe20007ffe0ff */
[----:B------:R-:W-:Y:S01]  /*101b0*/  IMAD.HI.U32 R103, R83, R72, RZ ;  /* 0x0000004853677227 */ /* 0x000fe200078e00ff */
[----:B------:R-:W-:Y:S02]  /*101c0*/  ISETP.GE.AND P0, PT, R68, RZ, PT ;  /* 0x000000ff4400720c */ /* 0x000fe40003f06270 */
[----:B------:R-:W1:Y:S01]  /*101d0*/  LDS.128 R68, [R92+UR8] ;  /* 0x000000085c447984 */ /* 0x000e620008000c00 */
[----:B------:R-:W-:-:S10]  /*101e0*/  IMAD R72, R103, R82, R72 ;  /* 0x0000005267487224 */ /* 0x000fd400078e0248 */
[----:B------:R-:W-:Y:S01]  /*101f0*/  @!P0 IMAD.MOV R74, RZ, RZ, -R74 ;  /* 0x000000ffff4a8224 */ /* 0x000fe200078e0a4a */
[----:B------:R-:W-:-:S04]  /*10200*/  ISETP.GT.U32.AND P0, PT, R95, R72, PT ;  /* 0x000000485f00720c */ /* 0x000fc80003f04070 */
[----:B----4-:R-:W-:-:S05]  /*10210*/  SEL R58, R77, R74, !P4 ;  /* 0x0000004a4d3a7207 */ /* 0x010fca0006000000 */
[----:B-----5:R-:W-:Y:S02]  /*10220*/  IMAD.MOV R50, RZ, RZ, -R58 ;  /* 0x000000ffff327224 */ /* 0x020fe400078e0a3a */
[----:B------:R-:W-:Y:S02]  /*10230*/  IMAD R107, R58, UR11, R107 ;  /* 0x0000000b3a6b7c24 */ /* 0x000fe4000f8e026b */
[-C--:B------:R-:W-:Y:S01]  /*10240*/  @!P0 IADD3 R72, R72, -R95.reuse, RZ ;  /* 0x8000005f48488210 */ /* 0x080fe20007ffe0ff */
[----:B------:R-:W-:Y:S02]  /*10250*/  @!P0 VIADD R103, R103, 0x1 ;  /* 0x0000000167678836 */ /* 0x000fe40000000000 */
[----:B------:R-:W-:Y:S01]  /*10260*/  IMAD R109, R87, R50, R66 ;  /* 0x00000032576d7224 */ /* 0x000fe200078e0242 */
[----:B------:R-:W-:Y:S02]  /*10270*/  ISETP.GE.U32.AND P0, PT, R72, R95, PT ;  /* 0x0000005f4800720c */ /* 0x000fe40003f06070 */
[----:B------:R-:W2:Y:S01]  /*10280*/  LDS.128 R72, [R92+UR8+0x240] ;  /* 0x000240085c487984 */ /* 0x000ea20008000c00 */
[----:B------:R-:W-:-:S02]  /*10290*/  IMAD R50, R109, UR13, R90 ;  /* 0x0000000d6d327c24 */ /* 0x000fc4000f8e025a */
[----:B-1----:R-:W-:-:S08]  /*102a0*/  HMUL2 R68, R85.H0_H0, R68 ;  /* 0x0000004455447232 */ /* 0x002fd00000000800 */
[----:B------:R-:W-:Y:S01]  /*102b0*/  @P0 VIADD R103, R103, 0x1 ;  /* 0x0000000167670836 */ /* 0x000fe20000000000 */
[----:B------:R-:W-:Y:S01]  /*102c0*/  ISETP.GE.AND P0, PT, R60, RZ, PT ;  /* 0x000000ff3c00720c */ /* 0x000fe20003f06270 */
[C---:B------:R-:W-:Y:S02]  /*102d0*/  HMUL2 R69, R85.reuse.H0_H0, R69 ;  /* 0x0000004555457232 */ /* 0x040fe40000000800 */
[----:B------:R-:W-:Y:S02]  /*102e0*/  VIADD R60, R76, 0x10 ;  /* 0x000000104c3c7836 */ /* 0x000fe40000000000 */
[C---:B------:R-:W-:Y:S02]  /*102f0*/  HMUL2 R70, R85.reuse.H0_H0, R70 ;  /* 0x0000004655467232 */ /* 0x040fe40000000800 */
[----:B------:R-:W-:-:S06]  /*10300*/  HMUL2 R71, R85.H0_H0, R71 ;  /* 0x0000004755477232 */ /* 0x000fcc0000000800 */
[----:B------:R-:W-:Y:S02]  /*10310*/  @!P0 IADD3 R103, -R103, RZ, RZ ;  /* 0x000000ff67678210 */ /* 0x000fe40007ffe1ff */
[----:B------:R-:W-:Y:S01]  /*10320*/  ISETP.LT.AND P0, PT, R99, UR9, P6 ;  /* 0x0000000963007c0c */ /* 0x000fe2000b701270 */
[----:B------:R-:W-:Y:S01]  /*10330*/  IMAD R99, R107, UR10, R50 ;  /* 0x0000000a6b637c24 */ /* 0x000fe2000f8e0232 */
[----:B------:R-:W-:-:S03]  /*10340*/  SEL R50, R81, R103, !P3 ;  /* 0x0000006751327207 */ /* 0x000fc60005800000 */
[----:B------:R-:W-:Y:S01]  /*10350*/  IMAD.WIDE.U32 R102, R99, UR6, R100 ;  /* 0x0000000663667c25 */ /* 0x000fe2000f8e0064 */
[----:B------:R-:W-:-:S03]  /*10360*/  SHF.R.S32.HI R54, RZ, 0x1f, R99 ;  /* 0x0000001fff367819 */ /* 0x000fc60000011463 */
[----:B------:R-:W-:Y:S02]  /*10370*/  IMAD.MOV R52, RZ, RZ, -R50 ;  /* 0x000000ffff347224 */ /* 0x000fe400078e0a32 */
[----:B------:R-:W-:Y:S02]  /*10380*/  IMAD R54, R54, UR6, RZ ;  /* 0x0000000636367c24 */ /* 0x000fe4000f8e02ff */
[----:B------:R-:W-:Y:S01]  /*10390*/  IMAD R52, R94, R52, R67 ;  /* 0x000000345e347224 */ /* 0x000fe200078e0243 */
[----:B------:R1:W-:Y:S01]  /*103a0*/  @P0 STG.E.128 desc[UR16][R104.64], R68 ;  /* 0x0000004468000986 */ /* 0x0003e2000c101d10 */
[----:B------:R-:W-:Y:S01]  /*103b0*/  IMAD R67, R99, UR7, R54 ;  /* 0x0000000763437c24 */ /* 0x000fe2000f8e0236 */
[----:B------:R-:W-:Y:S01]  /*103c0*/  IADD3 R102, P0, R102, UR4, RZ ;  /* 0x0000000466667c10 */ /* 0x000fe2000ff1e0ff */
[----:B------:R-:W-:Y:S01]  /*103d0*/  VIADD R54, R76, 0xa ;  /* 0x0000000a4c367836 */ /* 0x000fe20000000000 */
[----:B------:R-:W-:Y:S01]  /*103e0*/  IABS R58, R52 ;  /* 0x00000034003a7213 */ /* 0x000fe20000000000 */
[C---:B--2---:R-:W-:Y:S01]  /*103f0*/  HMUL2 R72, R85.reuse.H0_H0, R72 ;  /* 0x0000004855487232 */ /* 0x044fe20000000800 */
[----:B------:R-:W-:Y:S01]  /*10400*/  IADD3.X R103, R103, UR5, R67, P0, !PT ;  /* 0x0000000567677c10 */ /* 0x000fe200087fe443 */
[----:B------:R-:W-:Y:S01]  /*10410*/  HMUL2 R73, R85.H0_H0, R73 ;  /* 0x0000004955497232 */ /* 0x000fe20000000800 */
[----:B------:R-:W-:Y:S01]  /*10420*/  ISETP.LT.AND P0, PT, R99, UR9, P6 ;  /* 0x0000000963007c0c */ /* 0x000fe2000b701270 */
[----:B------:R-:W-:Y:S01]  /*10430*/  IMAD.HI.U32 R67, R79, R58, RZ ;  /* 0x0000003a4f437227 */ /* 0x000fe200078e00ff */
[----:B------:R-:W-:-:S03]  /*10440*/  IABS R56, R54 ;  /* 0x0000003600387213 */ /* 0x000fc60000000000 */
[C---:B------:R-:W-:Y:S02]  /*10450*/  HMUL2 R74, R85.reuse.H0_H0, R74 ;  /* 0x0000004a554a7232 */ /* 0x040fe40000000800 */
[----:B------:R-:W-:-:S06]  /*10460*/  HMUL2 R75, R85.H0_H0, R75 ;  /* 0x0000004b554b7232 */ /* 0x000fcc0000000800 */
[----:B------:R-:W-:Y:S01]  /*10470*/  @P0 STG.E.128 desc[UR16][R102.64], R72 ;  /* 0x0000004866000986 */ /* 0x000fe2000c101d10 */
[----:B------:R-:W-:Y:S01]  /*10480*/  BAR.SYNC.DEFER_BLOCKING 0x0 ;  /* 0x0000000000007b1d */ /* 0x000fe20000010000 */
[----:B-1----:R-:W-:Y:S02]  /*10490*/  IMAD R69, R67, R78, R58 ;  /* 0x0000004e43457224 */ /* 0x002fe400078e023a */
[----:B------:R-:W-:-:S03]  /*104a0*/  IMAD.HI.U32 R58, R97, R56, RZ ;  /* 0x00000038613a7227 */ /* 0x000fc600078e00ff */
[----:B------:R-:W-:Y:S02]  /*104b0*/  ISETP.GT.U32.AND P0, PT, R80, R69, PT ;  /* 0x000000455000720c */ /* 0x000fe40003f04070 */
[----:B------:R-:W-:-:S05]  /*104c0*/  IADD3 R71, -R58, RZ, RZ ;  /* 0x000000ff3a477210 */ /* 0x000fca0007ffe1ff */
[----:B------:R-:W-:Y:S01]  /*104d0*/  IMAD R71, R98, R71, R56 ;  /* 0x0000004762477224 */ /* 0x000fe200078e0238 */
[----:B------:R-:W-:Y:S01]  /*104e0*/  LOP3.LUT R56, R52, R87, RZ, 0x3c, !PT ;  /* 0x0000005734387212 */ /* 0x000fe200078e3cff */
[----:B------:R-:W-:Y:S04]  /*104f0*/  STS [R93], R65 ;  /* 0x000000415d007388 */ /* 0x000fe80000000800 */
[----:B------:R-:W-:Y:S02]  /*10500*/  @!P0 VIADD R67, R67, 0x1 ;  /* 0x0000000143438836 */ /* 0x000fe40000000000 */
[----:B------:R-:W-:Y:S01]  /*10510*/  @!P0 IMAD.IADD R69, R69, 0x1, -R80 ;  /* 0x0000000145458824 */ /* 0x000fe200078e0a50 */
[C---:B------:R-:W-:Y:S01]  /*10520*/  ISETP.GT.U32.AND P0, PT, R98.reuse, R71, PT ;  /* 0x000000476200720c */ /* 0x040fe20003f04070 */
[----:B------:R1:W-:Y:S04]  /*10530*/  STS [R93+0x10], R63 ;  /* 0x0000103f5d007388 */ /* 0x0003e80000000800 */
[----:B------:R2:W-:Y:S04]  /*10540*/  STS [R93+0x20], R61 ;  /* 0x0000203d5d007388 */ /* 0x0005e80000000800 */
[----:B------:R-:W-:Y:S04]  /*10550*/  STS [R93+0x30], R59 ;  /* 0x0000303b5d007388 */ /* 0x000fe80000000800 */
[----:B------:R-:W-:Y:S01]  /*10560*/  @!P0 IADD3 R71, R71, -R98, RZ ;  /* 0x8000006247478210 */ /* 0x000fe20007ffe0ff */
[----:B------:R-:W-:Y:S03]  /*10570*/  STS [R93+0x40], R57 ;  /* 0x000040395d007388 */ /* 0x000fe60000000800 */
[----:B------:R-:W-:Y:S01]  /*10580*/  ISETP.GT.U32.AND P0, PT, R98, R71, PT ;  /* 0x000000476200720c */ /* 0x000fe20003f04070 */
[----:B------:R-:W-:Y:S04]  /*10590*/  STS [R93+0x50], R55 ;  /* 0x000050375d007388 */ /* 0x000fe80000000800 */
[----:B------:R3:W-:Y:S04]  /*105a0*/  STS [R93+0x60], R53 ;  /* 0x000060355d007388 */ /* 0x0007e80000000800 */
[----:B------:R4:W-:Y:S01]  /*105b0*/  STS [R93+0x70], R51 ;  /* 0x000070335d007388 */ /* 0x0009e20000000800 */
[----:B-1----:R-:W-:-:S03]  /*105c0*/  IMAD R63, R50, UR12, R91 ;  /* 0x0000000c323f7c24 */ /* 0x002fc6000f8e025b */
[----:B------:R-:W-:Y:S01]  /*105d0*/  @!P0 IMAD.IADD R71, R71, 0x1, -R98 ;  /* 0x0000000147478824 */ /* 0x000fe200078e0a62 */
[----:B------:R-:W-:Y:S01]  /*105e0*/  BAR.SYNC.DEFER_BLOCKING 0x0 ;  /* 0x0000000000007b1d */ /* 0x000fe20000010000 */
[----:B------:R-:W-:-:S13]  /*105f0*/  ISETP.GE.AND P0, PT, R54, RZ, PT ;  /* 0x000000ff3600720c */ /* 0x000fda0003f06270 */
[----:B------:R-:W-:Y:S01]  /*10600*/  @!P0 IMAD.MOV R71, RZ, RZ, -R71 ;  /* 0x000000ffff478224 */ /* 0x000fe200078e0a47 */
[----:B------:R-:W-:-:S04]  /*10610*/  ISETP.GE.U32.AND P0, PT, R69, R80, PT ;  /* 0x000000504500720c */ /* 0x000fc80003f06070 */
[----:B------:R-:W-:-:S04]  /*10620*/  SEL R69, R96, R71, !P5 ;  /* 0x0000004760457207 */ /* 0x000fc80006800000 */
[----:B------:R-:W-:-:S05]  /*10630*/  IABS R54, R69 ;  /* 0x0000004500367213 */ /* 0x000fca0000000000 */
[----:B------:R-:W-:Y:S01]  /*10640*/  @P0 IADD3 R67, R67, 0x1, RZ ;  /* 0x0000000143430810 */ /* 0x000fe20007ffe0ff */
[----:B------:R-:W-:Y:S01]  /*10650*/  IMAD.HI.U32 R71, R83, R54, RZ ;  /* 0x0000003653477227 */ /* 0x000fe200078e00ff */
[----:B------:R-:W-:-:S03]  /*10660*/  ISETP.GE.AND P0, PT, R56, RZ, PT ;  /* 0x000000ff3800720c */ /* 0x000fc60003f06270 */
[----:B------:R-:W-:-:S10]  /*10670*/  IMAD R54, R71, R82, R54 ;  /* 0x0000005247367224 */ /* 0x000fd400078e0236 */
[----:B------:R-:W-:Y:S01]  /*10680*/  @!P0 IMAD.MOV R67, RZ, RZ, -R67 ;  /* 0x000000ffff438224 */ /* 0x000fe200078e0a43 */
[----:B------:R-:W-:-:S13]  /*10690*/  ISETP.GT.U32.AND P0, PT, R95, R54, PT ;  /* 0x000000365f00720c */ /* 0x000fda0003f04070 */
[----:B------:R-:W-:Y:S01]  /*106a0*/  @!P0 IADD3 R54, R54, -R95, RZ ;  /* 0x8000005f36368210 */ /* 0x000fe20007ffe0ff */
[----:B------:R-:W-:-:S03]  /*106b0*/  @!P0 VIADD R71, R71, 0x1 ;  /* 0x0000000147478836 */ /* 0x000fc60000000000 */
[----:B------:R-:W-:Y:S02]  /*106c0*/  ISETP.GE.U32.AND P0, PT, R54, R95, PT ;  /* 0x0000005f3600720c */ /* 0x000fe40003f06070 */
[----:B------:R-:W-:-:S11]  /*106d0*/  LOP3.LUT R54, R69, R94, RZ, 0x3c, !PT ;  /* 0x0000005e45367212 */ /* 0x000fd600078e3cff */
[----:B------:R-:W-:Y:S01]  /*106e0*/  @P0 VIADD R71, R71, 0x1 ;  /* 0x0000000147470836 */ /* 0x000fe20000000000 */
[----:B------:R-:W-:Y:S02]  /*106f0*/  ISETP.GE.AND P0, PT, R54, RZ, PT ;  /* 0x000000ff3600720c */ /* 0x000fe40003f06270 */
[----:B------:R-:W-:Y:S02]  /*10700*/  SEL R54, R77, R67, !P4 ;  /* 0x000000434d367207 */ /* 0x000fe40006000000 */
[----:B------:R-:W1:Y:S03]  /*10710*/  LDS.128 R64, [R92+UR8] ;  /* 0x000000085c407984 */ /* 0x000e660008000c00 */
[----:B------:R-:W-:Y:S02]  /*10720*/  IMAD.MOV R56, RZ, RZ, -R54 ;  /* 0x000000ffff387224 */ /* 0x000fe400078e0a36 */
[----:B------:R-:W-:-:S02]  /*10730*/  IMAD R63, R54, UR11, R63 ;  /* 0x0000000b363f7c24 */ /* 0x000fc4000f8e023f */
[----:B--2---:R-:W-:Y:S02]  /*10740*/  IMAD R61, R87, R56, R52 ;  /* 0x00000038573d7224 */ /* 0x004fe400078e0234 */
[----:B------:R-:W-:Y:S02]  /*10750*/  @!P0 IADD3 R71, -R71, RZ, RZ ;  /* 0x000000ff47478210 */ /* 0x000fe40007ffe1ff */
[----:B------:R-:W-:Y:S01]  /*10760*/  IMAD R50, R61, UR13, R90 ;  /* 0x0000000d3d327c24 */ /* 0x000fe2000f8e025a */
[----:B------:R-:W-:-:S03]  /*10770*/  IABS R61, R60 ;  /* 0x0000003c003d7213 */ /* 0x000fc60000000000 */
[----:B---3--:R-:W-:Y:S01]  /*10780*/  IMAD R53, R63, UR10, R50 ;  /* 0x0000000a3f357c24 */ /* 0x008fe2000f8e0232 */
[----:B------:R-:W-:-:S03]  /*10790*/  SEL R50, R81, R71, !P3 ;  /* 0x0000004751327207 */ /* 0x000fc60005800000 */
[----:B------:R-:W-:Y:S01]  /*107a0*/  IMAD.WIDE.U32 R54, R53, UR6, R100 ;  /* 0x0000000635367c25 */ /* 0x000fe2000f8e0064 */
[----:B------:R-:W-:-:S03]  /*107b0*/  SHF.R.S32.HI R52, RZ, 0x1f, R53 ;  /* 0x0000001fff347819 */ /* 0x000fc60000011435 */
[----:B------:R-:W-:Y:S01]  /*107c0*/  IMAD.MOV R56, RZ, RZ, -R50 ;  /* 0x000000ffff387224 */ /* 0x000fe200078e0a32 */
[----:B------:R-:W-:Y:S01]  /*107d0*/  IADD3 R58, P0, R54, UR4, RZ ;  /* 0x00000004363a7c10 */ /* 0x000fe2000ff1e0ff */
[----:B------:R-:W-:Y:S02]  /*107e0*/  IMAD R52, R52, UR6, RZ ;  /* 0x0000000634347c24 */ /* 0x000fe4000f8e02ff */
[----:B------:R-:W-:Y:S02]  /*107f0*/  IMAD R56, R94, R56, R69 ;  /* 0x000000385e387224 */ /* 0x000fe400078e0245 */
[----:B------:R-:W-:-:S03]  /*10800*/  IMAD R52, R53, UR7, R52 ;  /* 0x0000000735347c24 */ /* 0x000fc6000f8e0234 */
[----:B----4-:R-:W-:Y:S02]  /*10810*/  IABS R51, R56 ;  /* 0x0000003800337213 */ /* 0x010fe40000000000 */
[----:B------:R-:W-:Y:S02]  /*10820*/  IADD3.X R59, R55, UR5, R52, P0, !PT ;  /* 0x00000005373b7c10 */ /* 0x000fe400087fe434 */
[----:B------:R-:W-:Y:S01]  /*10830*/  ISETP.LT.AND P0, PT, R53, UR9, P6 ;  /* 0x0000000935007c0c */ /* 0x000fe2000b701270 */
[----:B------:R-:W-:Y:S01]  /*10840*/  IMAD.HI.U32 R57, R79, R51, RZ ;  /* 0x000000334f397227 */ /* 0x000fe200078e00ff */
[----:B------:R-:W-:-:S03]  /*10850*/  LOP3.LUT R62, R56, R87, RZ, 0x3c, !PT ;  /* 0x00000057383e7212 */ /* 0x000fc600078e3cff */
[C---:B-1----:R-:W-:Y:S02]  /*10860*/  HMUL2 R52, R85.reuse.H0_H0, R64 ;  /* 0x0000004055347232 */ /* 0x042fe40000000800 */
[----:B------:R-:W-:Y:S02]  /*10870*/  IMAD R51, R57, R78, R51 ;  /* 0x0000004e39337224 */ /* 0x000fe400078e0233 */
[C---:B------:R-:W-:Y:S02]  /*10880*/  HMUL2 R53, R85.reuse.H0_H0, R65 ;  /* 0x0000004155357232 */ /* 0x040fe40000000800 */
[C---:B------:R-:W-:Y:S02]  /*10890*/  HMUL2 R54, R85.reuse.H0_H0, R66 ;  /* 0x0000004255367232 */ /* 0x040fe40000000800 */
[----:B------:R-:W-:-:S05]  /*108a0*/  HMUL2 R55, R85.H0_H0, R67 ;  /* 0x0000004355377232 */ /* 0x000fca0000000800 */
[----:B------:R1:W-:Y:S01]  /*108b0*/  @P0 STG.E.128 desc[UR16][R58.64], R52 ;  /* 0x000000343a000986 */ /* 0x0003e2000c101d10 */
[----:B------:R-:W-:-:S03]  /*108c0*/  ISETP.GT.U32.AND P0, PT, R80, R51, PT ;  /* 0x000000335000720c */ /* 0x000fc60003f04070 */
[----:B------:R-:W2:Y:S10]  /*108d0*/  LDS.128 R52, [R92+UR8+0x240] ;  /* 0x000240085c347984 */ /* 0x000eb40008000c00 */
[----:B------:R-:W-:Y:S01]  /*108e0*/  @!P0 IADD3 R51, R51, -R80, RZ ;  /* 0x8000005033338210 */ /* 0x000fe20007ffe0ff */
[----:B------:R-:W-:-:S03]  /*108f0*/  @!P0 VIADD R57, R57, 0x1 ;  /* 0x0000000139398836 */ /* 0x000fc60000000000 */
[----:B------:R-:W-:Y:S01]  /*10900*/  ISETP.GE.U32.AND P0, PT, R51, R80, PT ;  /* 0x000000503300720c */ /* 0x000fe20003f06070 */
[----:B------:R-:W-:-:S05]  /*10910*/  IMAD.HI.U32 R51, R97, R61, RZ ;  /* 0x0000003d61337227 */ /* 0x000fca00078e00ff */
[----:B------:R-:W-:-:S05]  /*10920*/  IADD3 R51, -R51, RZ, RZ ;  /* 0x000000ff33337210 */ /* 0x000fca0007ffe1ff */
[----:B------:R-:W-:Y:S02]  /*10930*/  IMAD R51, R98, R51, R61 ;  /* 0x0000003362337224 */ /* 0x000fe400078e023d */
[----:B------:R-:W-:Y:S01]  /*10940*/  @P0 VIADD R57, R57, 0x1 ;  /* 0x0000000139390836 */ /* 0x000fe20000000000 */
[----:B------:R-:W-:Y:S01]  /*10950*/  ISETP.GE.AND P0, PT, R62, RZ, PT ;  /* 0x000000ff3e00720c */ /* 0x000fe20003f06270 */
[----:B-1----:R-:W-:Y:S02]  /*10960*/  IMAD R59, R50, UR12, R91 ;  /* 0x0000000c323b7c24 */ /* 0x002fe4000f8e025b */
[----:B--2---:R-:W-:-:S10]  /*10970*/  HMUL2 R52, R85.H0_H0, R52 ;  /* 0x0000003455347232 */ /* 0x004fd40000000800 */
[----:B------:R-:W-:Y:S01]  /*10980*/  @!P0 IMAD.MOV R57, RZ, RZ, -R57 ;  /* 0x000000ffff398224 */ /* 0x000fe200078e0a39 */
[----:B------:R-:W-:Y:S01]  /*10990*/  ISETP.GT.U32.AND P0, PT, R98, R51, PT ;  /* 0x000000336200720c */ /* 0x000fe20003f04070 */
[C---:B------:R-:W-:Y:S02]  /*109a0*/  HMUL2 R53, R85.reuse.H0_H0, R53 ;  /* 0x0000003555357232 */ /* 0x040fe40000000800 */
[C---:B------:R-:W-:Y:S01]  /*109b0*/  HMUL2 R54, R85.reuse.H0_H0, R54 ;  /* 0x0000003655367232 */ /* 0x040fe20000000800 */
[----:B------:R-:W-:Y:S01]  /*109c0*/  SEL R58, R77, R57, !P4 ;  /* 0x000000394d3a7207 */ /* 0x000fe20006000000 */
[----:B------:R-:W-:-:S03]  /*109d0*/  HMUL2 R55, R85.H0_H0, R55 ;  /* 0x0000003755377232 */ /* 0x000fc60000000800 */
[C---:B------:R-:W-:Y:S01]  /*109e0*/  IADD3 R57, -R58.reuse, RZ, RZ ;  /* 0x000000ff3a397210 */ /* 0x040fe20007ffe1ff */
[----:B------:R-:W-:-:S04]  /*109f0*/  IMAD R59, R58, UR11, R59 ;  /* 0x0000000b3a3b7c24 */ /* 0x000fc8000f8e023b */
[----:B------:R-:W-:Y:S02]  /*10a00*/  @!P0 IMAD.IADD R51, R51, 0x1, -R98 ;  /* 0x0000000133338824 */ /* 0x000fe400078e0a62 */
[----:B------:R-:W-:-:S03]  /*10a10*/  IMAD R57, R87, R57, R56 ;  /* 0x0000003957397224 */ /* 0x000fc600078e0238 */
[----:B------:R-:W-:Y:S01]  /*10a20*/  ISETP.GT.U32.AND P0, PT, R98, R51, PT ;  /* 0x000000336200720c */ /* 0x000fe20003f04070 */
[----:B------:R-:W-:-:S04]  /*10a30*/  IMAD R50, R57, UR13, R90 ;  /* 0x0000000d39327c24 */ /* 0x000fc8000f8e025a */
[----:B------:R-:W-:-:S05]  /*10a40*/  IMAD R59, R59, UR10, R50 ;  /* 0x0000000a3b3b7c24 */ /* 0x000fca000f8e0232 */
[----:B------:R-:W-:-:S03]  /*10a50*/  SHF.R.S32.HI R50, RZ, 0x1f, R59 ;  /* 0x0000001fff327819 */ /* 0x000fc6000001143b */
[----:B------:R-:W-:Y:S01]  /*10a60*/  @!P0 IMAD.IADD R51, R51, 0x1, -R98 ;  /* 0x0000000133338824 */ /* 0x000fe200078e0a62 */
[----:B------:R-:W-:Y:S01]  /*10a70*/  ISETP.GE.AND P0, PT, R60, RZ, PT ;  /* 0x000000ff3c00720c */ /* 0x000fe20003f06270 */
[----:B------:R-:W-:-:S04]  /*10a80*/  IMAD.WIDE.U32 R60, R59, UR6, R100 ;  /* 0x000000063b3c7c25 */ /* 0x000fc8000f8e0064 */
[----:B------:R-:W-:-:S04]  /*10a90*/  IMAD R50, R50, UR6, RZ ;  /* 0x0000000632327c24 */ /* 0x000fc8000f8e02ff */
[----:B------:R-:W-:-:S04]  /*10aa0*/  IMAD R50, R59, UR7, R50 ;  /* 0x000000073b327c24 */ /* 0x000fc8000f8e0232 */
[----:B------:R-:W-:Y:S01]  /*10ab0*/  @!P0 IMAD.MOV R51, RZ, RZ, -R51 ;  /* 0x000000ffff338224 */ /* 0x000fe200078e0a33 */
[----:B------:R-:W-:-:S04]  /*10ac0*/  IADD3 R60, P0, R60, UR4, RZ ;  /* 0x000000043c3c7c10 */ /* 0x000fc8000ff1e0ff */
[----:B------:R-:W-:Y:S02]  /*10ad0*/  SEL R57, R96, R51, !P5 ;  /* 0x0000003360397207 */ /* 0x000fe40006800000 */
[----:B------:R-:W-:Y:S02]  /*10ae0*/  IADD3.X R61, R61, UR5, R50, P0, !PT ;  /* 0x000000053d3d7c10 */ /* 0x000fe400087fe432 */
[----:B------:R-:W-:Y:S02]  /*10af0*/  IABS R56, R57 ;  /* 0x0000003900387213 */ /* 0x000fe40000000000 */
[----:B------:R-:W-:Y:S02]  /*10b00*/  ISETP.LT.AND P0, PT, R59, UR9, P6 ;  /* 0x000000093b007c0c */ /* 0x000fe4000b701270 */
[----:B------:R-:W-:Y:S01]  /*10b10*/  IADD3 R51, R76, 0x12, RZ ;  /* 0x000000124c337810 */ /* 0x000fe20007ffe0ff */
[----:B------:R-:W-:-:S03]  /*10b20*/  IMAD.HI.U32 R59, R83, R56, RZ ;  /* 0x00000038533b7227 */ /* 0x000fc600078e00ff */
[----:B------:R-:W-:Y:S01]  /*10b30*/  IABS R50, R51 ;  /* 0x0000003300327213 */ /* 0x000fe20000000000 */
[----:B------:R-:W-:-:S04]  /*10b40*/  IMAD R58, R59, R82, R56 ;  /* 0x000000523b3a7224 */ /* 0x000fc800078e0238 */
[----:B------:R-:W-:Y:S02]  /*10b50*/  IMAD.HI.U32 R56, R97, R50, RZ ;  /* 0x0000003261387227 */ /* 0x000fe400078e00ff */
[----:B------:R1:W-:Y:S01]  /*10b60*/  @P0 STG.E.128 desc[UR16][R60.64], R52 ;  /* 0x000000343c000986 */ /* 0x0003e2000c101d10 */
[----:B------:R-:W-:Y:S01]  /*10b70*/  BAR.SYNC.DEFER_BLOCKING 0x0 ;  /* 0x0000000000007b1d */ /* 0x000fe20000010000 */
[----:B------:R-:W-:Y:S01]  /*10b80*/  ISETP.GT.U32.AND P0, PT, R95, R58, PT ;  /* 0x0000003a5f00720c */ /* 0x000fe20003f04070 */
[----:B------:R-:W-:-:S04]  /*10b90*/  IMAD.MOV R63, RZ, RZ, -R56 ;  /* 0x000000ffff3f7224 */ /* 0x000fc800078e0a38 */
[----:B------:R-:W-:Y:S01]  /*10ba0*/  IMAD R63, R98, R63, R50 ;  /* 0x0000003f623f7224 */ /* 0x000fe200078e0232 */
[----:B------:R-:W-:-:S07]  /*10bb0*/  LOP3.LUT R50, R57, R94, RZ, 0x3c, !PT ;  /* 0x0000005e39327212 */ /* 0x000fce00078e3cff */
[----:B------:R-:W-:Y:S01]  /*10bc0*/  @!P0 VIADD R59, R59, 0x1 ;  /* 0x000000013b3b8836 */ /* 0x000fe20000000000 */
[----:B------:R-:W-:Y:S02]  /*10bd0*/  @!P0 IADD3 R58, R58, -R95, RZ ;  /* 0x8000005f3a3a8210 */ /* 0x000fe40007ffe0ff */
[C---:B------:R-:W-:Y:S01]  /*10be0*/  ISETP.GT.U32.AND P0, PT, R98.reuse, R63, PT ;  /* 0x0000003f6200720c */ /* 0x040fe20003f04070 */
[----:B------:R-:W-:Y:S04]  /*10bf0*/  STS [R93], R34 ;  /* 0x000000225d007388 */ /* 0x000fe80000000800 */
[----:B------:R-:W-:Y:S08]  /*10c00*/  STS [R93+0x10], R36 ;  /* 0x000010245d007388 */ /* 0x000ff00000000800 */
[--C-:B------:R-:W-:Y:S01]  /*10c10*/  @!P0 IMAD.IADD R63, R63, 0x1, -R98.reuse ;  /* 0x000000013f3f8824 */ /* 0x100fe200078e0a62 */
[----:B------:R-:W-:Y:S04]  /*10c20*/  STS [R93+0x20], R38 ;  /* 0x000020265d007388 */ /* 0x000fe80000000800 */
[----:B------:R-:W-:Y:S01]  /*10c30*/  ISETP.GT.U32.AND P0, PT, R98, R63, PT ;  /* 0x0000003f6200720c */ /* 0x000fe20003f04070 */
[----:B------:R-:W-:Y:S04]  /*10c40*/  STS [R93+0x30], R40 ;  /* 0x000030285d007388 */ /* 0x000fe80000000800 */
[----:B------:R-:W-:Y:S04]  /*10c50*/  STS [R93+0x40], R42 ;  /* 0x0000402a5d007388 */ /* 0x000fe80000000800 */
[----:B------:R-:W-:Y:S04]  /*10c60*/  STS [R93+0x50], R44 ;  /* 0x0000502c5d007388 */ /* 0x000fe80000000800 */
[----:B------:R-:W-:Y:S01]  /*10c70*/  @!P0 IMAD.IADD R63, R63, 0x1, -R98 ;  /* 0x000000013f3f8824 */ /* 0x000fe200078e0a62 */
[----:B------:R-:W-:Y:S01]  /*10c80*/  ISETP.GE.AND P0, PT, R51, RZ, PT ;  /* 0x000000ff3300720c */ /* 0x000fe20003f06270 */
[----:B------:R-:W-:Y:S04]  /*10c90*/  STS [R93+0x60], R46 ;  /* 0x0000602e5d007388 */ /* 0x000fe80000000800 */
[----:B------:R2:W-:Y:S08]  /*10ca0*/  STS [R93+0x70], R48 ;  /* 0x000070305d007388 */ /* 0x0005f00000000800 */
[----:B------:R-:W-:Y:S01]  /*10cb0*/  @!P0 IADD3 R63, -R63, RZ, RZ ;  /* 0x000000ff3f3f8210 */ /* 0x000fe20007ffe1ff */
[----:B------:R-:W-:Y:S01]  /*10cc0*/  BAR.SYNC.DEFER_BLOCKING 0x0 ;  /* 0x0000000000007b1d */ /* 0x000fe20000010000 */
[----:B------:R-:W-:-:S02]  /*10cd0*/  ISETP.GE.U32.AND P0, PT, R58, R95, PT ;  /* 0x0000005f3a00720c */ /* 0x000fc40003f06070 */
[----:B------:R-:W-:-:S04]  /*10ce0*/  SEL R51, R96, R63, !P5 ;  /* 0x0000003f60337207 */ /* 0x000fc80006800000 */
[----:B-1----:R-:W-:-:S05]  /*10cf0*/  IABS R52, R51 ;  /* 0x0000003300347213 */ /* 0x002fca0000000000 */
[----:B------:R-:W-:-:S04]  /*10d00*/  IMAD.HI.U32 R53, R83, R52, RZ ;  /* 0x0000003453357227 */ /* 0x000fc800078e00ff */
[----:B------:R-:W-:Y:S01]  /*10d10*/  @P0 VIADD R59, R59, 0x1 ;  /* 0x000000013b3b0836 */ /* 0x000fe20000000000 */
[----:B------:R-:W-:Y:S01]  /*10d20*/  ISETP.GE.AND P0, PT, R50, RZ, PT ;  /* 0x000000ff3200720c */ /* 0x000fe20003f06270 */
[----:B------:R-:W-:Y:S01]  /*10d30*/  IMAD R52, R53, R82, R52 ;  /* 0x0000005235347224 */ /* 0x000fe200078e0234 */
[----:B--2---:R-:W-:-:S04]  /*10d40*/  IADD3 R48, R76, 0x22, RZ ;  /* 0x000000224c307810 */ /* 0x004fc80007ffe0ff */
[----:B------:R-:W-:-:S07]  /*10d50*/  IABS R44, R48 ;  /* 0x00000030002c7213 */ /* 0x000fce0000000000 */
[----:B------:R-:W-:Y:S01]  /*10d60*/  @!P0 IMAD.MOV R59, RZ, RZ, -R59 ;  /* 0x000000ffff3b8224 */ /* 0x000fe200078e0a3b */
[----:B------:R-:W-:-:S04]  /*10d70*/  ISETP.GT.U32.AND P0, PT, R95, R52, PT ;  /* 0x000000345f00720c */ /* 0x000fc80003f04070 */
[----:B------:R-:W-:-:S05]  /*10d80*/  SEL R50, R81, R59, !P3 ;  /* 0x0000003b51327207 */ /* 0x000fca0005800000 */
[----:B------:R-:W-:Y:S02]  /*10d90*/  IMAD.MOV R60, RZ, RZ, -R50 ;  /* 0x000000ffff3c7224 */ /* 0x000fe400078e0a32 */
[----:B------:R-:W-:Y:S02]  /*10da0*/  IMAD R50, R50, UR12, R91 ;  /* 0x0000000c32327c24 */ /* 0x000fe4000f8e025b */
[----:B------:R-:W-:Y:S01]  /*10db0*/  @!P0 IMAD.IADD R52, R52, 0x1, -R95 ;  /* 0x0000000134348824 */ /* 0x000fe200078e0a5f */
[----:B------:R-:W-:Y:S01]  /*10dc0*/  @!P0 IADD3 R53, R53, 0x1, RZ ;  /* 0x0000000135358810 */ /* 0x000fe20007ffe0ff */
[----:B------:R-:W-:-:S03]  /*10dd0*/  IMAD R60, R94, R60, R57 ;  /* 0x0000003c5e3c7224 */ /* 0x000fc600078e0239 */
[----:B------:R-:W-:Y:S02]  /*10de0*/  ISETP.GE.U32.AND P0, PT, R52, R95, PT ;  /* 0x0000005f3400720c */ /* 0x000fe40003f06070 */
[----:B------:R-:W-:Y:S02]  /*10df0*/  LOP3.LUT R52, R51, R94, RZ, 0x3c, !PT ;  /* 0x0000005e33347212 */ /* 0x000fe400078e3cff */
[----:B------:R-:W-:-:S09]  /*10e00*/  IABS R55, R60 ;  /* 0x0000003c00377213 */ /* 0x000fd20000000000 */
[----:B------:R-:W-:Y:S02]  /*10e10*/  @P0 IADD3 R53, R53, 0x1, RZ ;  /* 0x0000000135350810 */ /* 0x000fe40007ffe0ff */
[----:B------:R-:W-:Y:S01]  /*10e20*/  ISETP.GE.AND P0, PT, R52, RZ, PT ;  /* 0x000000ff3400720c */ /* 0x000fe20003f06270 */
[----:B------:R-:W-:-:S04]  /*10e30*/  IMAD.HI.U32 R52, R79, R55, RZ ;  /* 0x000000374f347227 */ /* 0x000fc800078e00ff */
[----:B------:R-:W-:Y:S02]  /*10e40*/  IMAD.MOV.U32 R58, RZ, RZ, R53 ;  /* 0x000000ffff3a7224 */ /* 0x000fe400078e0035 */
[----:B------:R-:W-:-:S06]  /*10e50*/  IMAD R53, R52, R78, R55 ;  /* 0x0000004e34357224 */ /* 0x000fcc00078e0237 */
[----:B------:R-:W-:Y:S01]  /*10e60*/  @!P0 IMAD.MOV R58, RZ, RZ, -R58 ;  /* 0x000000ffff3a8224 */ /* 0x000fe200078e0a3a */
[----:B------:R-:W-:-:S04]  /*10e70*/  ISETP.GT.U32.AND P0, PT, R80, R53, PT ;  /* 0x000000355000720c */ /* 0x000fc80003f04070 */
[----:B------:R-:W-:-:S05]  /*10e80*/  SEL R58, R81, R58, !P3 ;  /* 0x0000003a513a7207 */ /* 0x000fca0005800000 */
[----:B------:R-:W-:-:S04]  /*10e90*/  IMAD.MOV R56, RZ, RZ, -R58 ;  /* 0x000000ffff387224 */ /* 0x000fc800078e0a3a */
[----:B------:R-:W-:Y:S01]  /*10ea0*/  @!P0 IMAD.IADD R53, R53, 0x1, -R80 ;  /* 0x0000000135358824 */ /* 0x000fe200078e0a50 */
[----:B------:R-:W-:Y:S01]  /*10eb0*/  @!P0 IADD3 R52, R52, 0x1, RZ ;  /* 0x0000000134348810 */ /* 0x000fe20007ffe0ff */
[----:B------:R-:W-:Y:S01]  /*10ec0*/  IMAD R56, R94, R56, R51 ;  /* 0x000000385e387224 */ /* 0x000fe200078e0233 */
[----:B------:R-:W-:Y:S02]  /*10ed0*/  LOP3.LUT R51, R60, R87, RZ, 0x3c, !PT ;  /* 0x000000573c337212 */ /* 0x000fe400078e3cff */
[----:B------:R-:W-:Y:S02]  /*10ee0*/  ISETP.GE.U32.AND P0, PT, R53, R80, PT ;  /* 0x000000503500720c */ /* 0x000fe40003f06070 */
[----:B------:R-:W-:Y:S02]  /*10ef0*/  IABS R55, R56 ;  /* 0x0000003800377213 */ /* 0x000fe40000000000 */
[----:B------:R-:W-:-:S03]  /*10f00*/  IADD3 R53, R76, 0x18, RZ ;  /* 0x000000184c357810 */ /* 0x000fc60007ffe0ff */
[----:B------:R-:W-:Y:S01]  /*10f10*/  IMAD.HI.U32 R62, R79, R55, RZ ;  /* 0x000000374f3e7227 */ /* 0x000fe200078e00ff */
[----:B------:R-:W-:-:S03]  /*10f20*/  IABS R54, R53 ;  /* 0x0000003500367213 */ /* 0x000fc60000000000 */
[----:B------:R-:W-:Y:S02]  /*10f30*/  IMAD R55, R62, R78, R55 ;  /* 0x0000004e3e377224 */ /* 0x000fe400078e0237 */
[----:B------:R-:W-:Y:S01]  /*10f40*/  @P0 VIADD R52, R52, 0x1 ;  /* 0x0000000134340836 */ /* 0x000fe20000000000 */
[----:B------:R-:W-:Y:S01]  /*10f50*/  ISETP.GE.AND P0, PT, R51, RZ, PT ;  /* 0x000000ff3300720c */ /* 0x000fe20003f06270 */
[----:B------:R-:W-:-:S05]  /*10f60*/  IMAD.HI.U32 R51, R97, R54, RZ ;  /* 0x0000003661337227 */ /* 0x000fca00078e00ff */
[----:B------:R-:W-:-:S05]  /*10f70*/  IADD3 R51, -R51, RZ, RZ ;  /* 0x000000ff33337210 */ /* 0x000fca0007ffe1ff */
[----:B------:R-:W-:Y:S02]  /*10f80*/  IMAD R51, R98, R51, R54 ;  /* 0x0000003362337224 */ /* 0x000fe400078e0236 */
[----:B------:R-:W-:Y:S01]  /*10f90*/  @!P0 IMAD.MOV R52, RZ, RZ, -R52 ;  /* 0x000000ffff348224 */ /* 0x000fe200078e0a34 */
[----:B------:R-:W-:-:S04]  /*10fa0*/  ISETP.GT.U32.AND P0, PT, R80, R55, PT ;  /* 0x000000375000720c */ /* 0x000fc80003f04070 */
[----:B------:R-:W-:-:S05]  /*10fb0*/  SEL R59, R77, R52, !P4 ;  /* 0x000000344d3b7207 */ /* 0x000fca0006000000 */
[----:B------:R-:W-:Y:S02]  /*10fc0*/  IMAD.MOV R61, RZ, RZ, -R59 ;  /* 0x000000ffff3d7224 */ /* 0x000fe400078e0a3b */
[----:B------:R-:W-:Y:S02]  /*10fd0*/  IMAD R59, R59, UR11, R50 ;  /* 0x0000000b3b3b7c24 */ /* 0x000fe4000f8e0232 */
[----:B------:R-:W-:Y:S02]  /*10fe0*/  @!P0 VIADD R62, R62, 0x1 ;  /* 0x000000013e3e8836 */ /* 0x000fe40000000000 */
[----:B------:R-:W-:Y:S01]  /*10ff0*/  @!P0 IMAD.IADD R55, R55, 0x1, -R80 ;  /* 0x0000000137378824 */ /* 0x000fe200078e0a50 */
[----:B------:R-:W-:Y:S01]  /*11000*/  ISETP.GT.U32.AND P0, PT, R98, R51, PT ;  /* 0x000000336200720c */ /* 0x000fe20003f04070 */
[----:B------:R-:W-:-:S04]  /*11010*/  IMAD R61, R87, R61, R60 ;  /* 0x0000003d573d7224 */ /* 0x000fc800078e023c */
[----:B------:R-:W-:-:S04]  /*11020*/  IMAD R34, R61, UR13, R90 ;  /* 0x0000000d3d227c24 */ /* 0x000fc8000f8e025a */
[----:B------:R-:W-:-:S04]  /*11030*/  IMAD R59, R59, UR10, R34 ;  /* 0x0000000a3b3b7c24 */ /* 0x000fc8000f8e0222 */
[----:B------:R-:W-:Y:S01]  /*11040*/  @!P0 IADD3 R51, R51, -R98, RZ ;  /* 0x8000006233338210 */ /* 0x000fe20007ffe0ff */
[----:B------:R-:W-:Y:S01]  /*11050*/  IMAD.WIDE.U32 R60, R59, UR6, R100 ;  /* 0x000000063b3c7c25 */ /* 0x000fe2000f8e0064 */
[----:B------:R-:W-:Y:S02]  /*11060*/  SHF.R.S32.HI R38, RZ, 0x1f, R59 ;  /* 0x0000001fff267819 */ /* 0x000fe4000001143b */
[----:B------:R-:W-:-:S03]  /*11070*/  ISETP.GT.U32.AND P0, PT, R98, R51, PT ;  /* 0x000000336200720c */ /* 0x000fc60003f04070 */
[----:B------:R-:W-:-:S04]  /*11080*/  IMAD R38, R38, UR6, RZ ;  /* 0x0000000626267c24 */ /* 0x000fc8000f8e02ff */
[----:B------:R-:W-:-:S06]  /*11090*/  IMAD R38, R59, UR7, R38 ;  /* 0x000000073b267c24 */ /* 0x000fcc000f8e0226 */
[----:B------:R-:W-:Y:S01]  /*110a0*/  @!P0 IMAD.IADD R51, R51, 0x1, -R98 ;  /* 0x0000000133338824 */ /* 0x000fe200078e0a62 */
[----:B------:R-:W-:Y:S02]  /*110b0*/  ISETP.GE.AND P0, PT, R53, RZ, PT ;  /* 0x000000ff3500720c */ /* 0x000fe40003f06270 */
[----:B------:R-:W-:-:S11]  /*110c0*/  LOP3.LUT R53, R56, R87, RZ, 0x3c, !PT ;  /* 0x0000005738357212 */ /* 0x000fd600078e3cff */
[----:B------:R-:W-:Y:S01]  /*110d0*/  @!P0 IMAD.MOV R51, RZ, RZ, -R51 ;  /* 0x000000ffff338224 */ /* 0x000fe200078e0a33 */
[----:B------:R-:W-:-:S04]  /*110e0*/  ISETP.GE.U32.AND P0, PT, R55, R80, PT ;  /* 0x000000503700720c */ /* 0x000fc80003f06070 */
[----:B------:R-:W-:-:S04]  /*110f0*/  SEL R51, R96, R51, !P5 ;  /* 0x0000003360337207 */ /* 0x000fc80006800000 */
[----:B------:R-:W-:Y:S02]  /*11100*/  IABS R54, R51 ;  /* 0x0000003300367213 */ /* 0x000fe40000000000 */
[----:B------:R-:W-:-:S03]  /*11110*/  LOP3.LUT R63, R51, R94, RZ, 0x3c, !PT ;  /* 0x0000005e333f7212 */ /* 0x000fc600078e3cff */
[----:B------:R-:W-:Y:S01]  /*11120*/  @P0 IADD3 R62, R62, 0x1, RZ ;  /* 0x000000013e3e0810 */ /* 0x000fe20007ffe0ff */
[----:B------:R-:W-:Y:S01]  /*11130*/  IMAD.HI.U32 R57, R83, R54, RZ ;  /* 0x0000003653397227 */ /* 0x000fe200078e00ff */
[----:B------:R-:W-:-:S03]  /*11140*/  ISETP.GE.AND P0, PT, R53, RZ, PT ;  /* 0x000000ff3500720c */ /* 0x000fc60003f06270 */
[----:B------:R-:W-:-:S10]  /*11150*/  IMAD R54, R57, R82, R54 ;  /* 0x0000005239367224 */ /* 0x000fd400078e0236 */
[----:B------:R-:W-:Y:S01]  /*11160*/  @!P0 IMAD.MOV R62, RZ, RZ, -R62 ;  /* 0x000000ffff3e8224 */ /* 0x000fe200078e0a3e */
[----:B------:R-:W-:-:S04]  /*11170*/  ISETP.GT.U32.AND P0, PT, R95, R54, PT ;  /* 0x000000365f00720c */ /* 0x000fc80003f04070 */
[----:B------:R-:W-:-:S09]  /*11180*/  SEL R62, R77, R62, !P4 ;  /* 0x0000003e4d3e7207 */ /* 0x000fd20006000000 */
[----:B------:R-:W-:Y:S01]  /*11190*/  @!P0 IADD3 R54, R54, -R95, RZ ;  /* 0x8000005f36368210 */ /* 0x000fe20007ffe0ff */
[----:B------:R-:W-:-:S03]  /*111a0*/  @!P0 VIADD R57, R57, 0x1 ;  /* 0x0000000139398836 */ /* 0x000fc60000000000 */
[----:B------:R-:W-:Y:S02]  /*111b0*/  ISETP.GE.U32.AND P0, PT, R54, R95, PT ;  /* 0x0000005f3600720c */ /* 0x000fe40003f06070 */
[----:B------:R-:W1:Y:S11]  /*111c0*/  LDS.128 R52, [R92+UR8] ;  /* 0x000000085c347984 */ /* 0x000e760008000c00 */
[----:B------:R-:W-:-:S02]  /*111d0*/  @P0 IADD3 R57, R57, 0x1, RZ ;  /* 0x0000000139390810 */ /* 0x000fc40007ffe0ff */
[----:B------:R-:W-:Y:S01]  /*111e0*/  ISETP.GE.AND P0, PT, R63, RZ, PT ;  /* 0x000000ff3f00720c */ /* 0x000fe20003f06270 */
[----:B------:R-:W-:-:S04]  /*111f0*/  IMAD.MOV R63, RZ, RZ, -R62 ;  /* 0x000000ffff3f7224 */ /* 0x000fc800078e0a3e */
[----:B------:R-:W-:-:S04]  /*11200*/  IMAD R63, R87, R63, R56 ;  /* 0x0000003f573f7224 */ /* 0x000fc800078e0238 */
[----:B------:R-:W-:-:S04]  /*11210*/  IMAD R40, R63, UR13, R90 ;  /* 0x0000000d3f287c24 */ /* 0x000fc8000f8e025a */
[----:B------:R-:W-:Y:S02]  /*11220*/  @!P0 IADD3 R57, -R57, RZ, RZ ;  /* 0x000000ff39398210 */ /* 0x000fe40007ffe1ff */
[----:B------:R-:W-:Y:S02]  /*11230*/  IADD3 R50, P0, R60, UR4, RZ ;  /* 0x000000043c327c10 */ /* 0x000fe4000ff1e0ff */
[----:B------:R-:W-:Y:S01]  /*11240*/  SEL R34, R81, R57, !P3 ;  /* 0x0000003951227207 */ /* 0x000fe20005800000 */
[----:B------:R-:W-:-:S04]  /*11250*/  IMAD R57, R58, UR12, R91 ;  /* 0x0000000c3a397c24 */ /* 0x000fc8000f8e025b */
[----:B------:R-:W-:Y:S02]  /*11260*/  IMAD.MOV R36, RZ, RZ, -R34 ;  /* 0x000000ffff247224 */ /* 0x000fe400078e0a22 */
[----:B------:R-:W-:Y:S02]  /*11270*/  IMAD R57, R62, UR11, R57 ;  /* 0x0000000b3e397c24 */ /* 0x000fe4000f8e0239 */
[----:B------:R-:W-:Y:S01]  /*11280*/  IMAD R36, R94, R36, R51 ;  /* 0x000000245e247224 */ /* 0x000fe200078e0233 */
[----:B------:R-:W-:Y:S01]  /*11290*/  IADD3.X R51, R61, UR5, R38, P0, !PT ;  /* 0x000000053d337c10 */ /* 0x000fe200087fe426 */
[----:B------:R-:W-:Y:S01]  /*112a0*/  IMAD R57, R57, UR10, R40 ;  /* 0x0000000a39397c24 */ /* 0x000fe2000f8e0228 */
[----:B------:R-:W-:Y:S01]  /*112b0*/  ISETP.LT.AND P0, PT, R59, UR9, P6 ;  /* 0x000000093b007c0c */ /* 0x000fe2000b701270 */
[C---:B-1----:R-:W-:Y:S01]  /*112c0*/  HMUL2 R52, R85.reuse.H0_H0, R52 ;  /* 0x0000003455347232 */ /* 0x042fe20000000800 */
[----:B------:R-:W-:Y:S01]  /*112d0*/  IABS R38, R36 ;  /* 0x0000002400267213 */ /* 0x000fe20000000000 */
[C---:B------:R-:W-:Y:S01]  /*112e0*/  HMUL2 R53, R85.reuse.H0_H0, R53 ;  /* 0x0000003555357232 */ /* 0x040fe20000000800 */
[----:B------:R-:W-:Y:S01]  /*112f0*/  SHF.R.S32.HI R40, RZ, 0x1f, R57 ;  /* 0x0000001fff287819 */ /* 0x000fe20000011439 */
[----:B------:R-:W-:-:S02]  /*11300*/  HMUL2 R54, R85.H0_H0, R54 ;  /* 0x0000003655367232 */ /* 0x000fc40000000800 */
[----:B------:R-:W-:-:S04]  /*11310*/  IMAD.WIDE.U32 R58, R57, UR6, R100 ;  /* 0x00000006393a7c25 */ /* 0x000fc8000f8e0064 */
[----:B------:R-:W-:Y:S01]  /*11320*/  HMUL2 R55, R85.H0_H0, R55 ;  /* 0x0000003755377232 */ /* 0x000fe20000000800 */
[----:B------:R-:W-:Y:S01]  /*11330*/  LOP3.LUT R42, R36, R87, RZ, 0x3c, !PT ;  /* 0x00000057242a7212 */ /* 0x000fe200078e3cff */
[----:B------:R-:W-:Y:S02]  /*11340*/  IMAD R40, R40, UR6, RZ ;  /* 0x0000000628287c24 */ /* 0x000fe4000f8e02ff */
[----:B------:R-:W-:Y:S01]  /*11350*/  IMAD.HI.U32 R61, R79, R38, RZ ;  /* 0x000000264f3d7227 */ /* 0x000fe200078e00ff */
[----:B------:R1:W-:Y:S01]  /*11360*/  @P0 STG.E.128 desc[UR16][R50.64], R52 ;  /* 0x0000003432000986 */ /* 0x0003e2000c101d10 */
[----:B------:R-:W-:Y:S02]  /*11370*/  IADD3 R58, P0, R58, UR4, RZ ;  /* 0x000000043a3a7c10 */ /* 0x000fe4000ff1e0ff */
[----:B------:R-:W-:Y:S01]  /*11380*/  IMAD R65, R57, UR7, R40 ;  /* 0x0000000739417c24 */ /* 0x000fe2000f8e0228 */
[----:B------:R-:W2:Y:S01]  /*11390*/  LDS.128 R52, [R92+UR8+0x240] ;  /* 0x000240085c347984 */ /* 0x000ea20008000c00 */
[----:B------:R-:W-:Y:S01]  /*113a0*/  IMAD R63, R61, R78, R38 ;  /* 0x0000004e3d3f7224 */ /* 0x000fe200078e0226 */
[----:B------:R-:W-:-:S02]  /*113b0*/  IADD3 R38, R76, 0x1a, RZ ;  /* 0x0000001a4c267810 */ /* 0x000fc40007ffe0ff */
[----:B------:R-:W-:Y:S02]  /*113c0*/  IADD3.X R59, R59, UR5, R65, P0, !PT ;  /* 0x000000053b3b7c10 */ /* 0x000fe400087fe441 */
[----:B------:R-:W-:Y:S02]  /*113d0*/  ISETP.GT.U32.AND P0, PT, R80, R63, PT ;  /* 0x0000003f5000720c */ /* 0x000fe40003f04070 */
[----:B------:R-:W-:-:S11]  /*113e0*/  IABS R40, R38 ;  /* 0x0000002600287213 */ /* 0x000fd60000000000 */
[----:B------:R-:W-:Y:S01]  /*113f0*/  @!P0 IMAD.IADD R63, R63, 0x1, -R80 ;  /* 0x000000013f3f8824 */ /* 0x000fe200078e0a50 */
[----:B------:R-:W-:-:S04]  /*11400*/  @!P0 IADD3 R61, R61, 0x1, RZ ;  /* 0x000000013d3d8810 */ /* 0x000fc80007ffe0ff */
[----:B------:R-:W-:Y:S01]  /*11410*/  ISETP.GE.U32.AND P0, PT, R63, R80, PT ;  /* 0x000000503f00720c */ /* 0x000fe20003f06070 */
[----:B-1----:R-:W-:-:S04]  /*11420*/  IMAD.MOV.U32 R51, RZ, RZ, R40 ;  /* 0x000000ffff337224 */ /* 0x002fc800078e0028 */
[----:B------:R-:W-:-:S08]  /*11430*/  IMAD.HI.U32 R40, R97, R51, RZ ;  /* 0x0000003361287227 */ /* 0x000fd000078e00ff */
[----:B------:R-:W-:Y:S01]  /*11440*/  @P0 IADD3 R61, R61, 0x1, RZ ;  /* 0x000000013d3d0810 */ /* 0x000fe20007ffe0ff */
[----:B------:R-:W-:Y:S01]  /*11450*/  IMAD.MOV R40, RZ, RZ, -R40 ;  /* 0x000000ffff287224 */ /* 0x000fe200078e0a28 */
[----:B------:R-:W-:Y:S01]  /*11460*/  ISETP.GE.AND P0, PT, R42, RZ, PT ;  /* 0x000000ff2a00720c */ /* 0x000fe20003f06270 */
[C---:B--2---:R-:W-:Y:S02]  /*11470*/  HMUL2 R52, R85.reuse.H0_H0, R52 ;  /* 0x0000003455347232 */ /* 0x044fe40000000800 */
[----:B------:R-:W-:Y:S02]  /*11480*/  IMAD R51, R98, R40, R51 ;  /* 0x0000002862337224 */ /* 0x000fe400078e0233 */
[C---:B------:R-:W-:Y:S02]  /*11490*/  HMUL2 R53, R85.reuse.H0_H0, R53 ;  /* 0x0000003555357232 */ /* 0x040fe40000000800 */
[C---:B------:R-:W-:Y:S02]  /*114a0*/  HMUL2 R54, R85.reuse.H0_H0, R54 ;  /* 0x0000003655367232 */ /* 0x040fe40000000800 */
[----:B------:R-:W-:-:S04]  /*114b0*/  HMUL2 R55, R85.H0_H0, R55 ;  /* 0x0000003755377232 */ /* 0x000fc80000000800 */
[----:B------:R-:W-:Y:S02]  /*114c0*/  @!P0 IADD3 R61, -R61, RZ, RZ ;  /* 0x000000ff3d3d8210 */ /* 0x000fe40007ffe1ff */
[----:B------:R-:W-:Y:S02]  /*114d0*/  ISETP.GT.U32.AND P0, PT, R98, R51, PT ;  /* 0x000000336200720c */ /* 0x000fe40003f04070 */
[----:B------:R-:W-:Y:S01]  /*114e0*/  SEL R40, R77, R61, !P4 ;  /* 0x0000003d4d287207 */ /* 0x000fe20006000000 */
[----:B------:R-:W-:-:S10]  /*114f0*/  IMAD R61, R34, UR12, R91 ;  /* 0x0000000c223d7c24 */ /* 0x000fd4000f8e025b */
[----:B------:R-:W-:-:S05]  /*11500*/  @!P0 IMAD.IADD R51, R51, 0x1, -R98 ;  /* 0x0000000133338824 */ /* 0x000fca00078e0a62 */
[----:B------:R-:W-:-:S13]  /*11510*/  ISETP.GT.U32.AND P0, PT, R98, R51, PT ;  /* 0x000000336200720c */ /* 0x000fda0003f04070 */
[----:B------:R-:W-:Y:S02]  /*11520*/  @!P0 IADD3 R51, R51, -R98, RZ ;  /* 0x8000006233338210 */ /* 0x000fe40007ffe0ff */
[----:B------:R-:W-:Y:S01]  /*11530*/  ISETP.GE.AND P0, PT, R38, RZ, PT ;  /* 0x000000ff2600720c */ /* 0x000fe20003f06270 */
[----:B------:R-:W-:Y:S02]  /*11540*/  IMAD.MOV R38, RZ, RZ, -R40 ;  /* 0x000000ffff267224 */ /* 0x000fe400078e0a28 */
[----:B------:R-:W-:Y:S01]  /*11550*/  IMAD R40, R40, UR11, R61 ;  /* 0x0000000b28287c24 */ /* 0x000fe2000f8e023d */
[----:B------:R-:W-:Y:S01]  /*11560*/  MOV R61, R51 ;  /* 0x00000033003d7202 */ /* 0x000fe20000000f00 */
[----:B------:R-:W-:Y:S01]  /*11570*/  IMAD R63, R87, R38, R36 ;  /* 0x00000026573f7224 */ /* 0x000fe200078e0224 */
[----:B------:R-:W-:-:S03]  /*11580*/  IADD3 R38, R76, 0x20, RZ ;  /* 0x000000204c267810 */ /* 0x000fc60007ffe0ff */
[----:B------:R-:W-:Y:S01]  /*11590*/  IMAD R51, R63, UR13, R90 ;  /* 0x0000000d3f337c24 */ /* 0x000fe2000f8e025a */
[----:B------:R-:W-:-:S03]  /*115a0*/  IABS R34, R38 ;  /* 0x0000002600227213 */ /* 0x000fc60000000000 */
[----:B------:R-:W-:Y:S01]  /*115b0*/  @!P0 IMAD.MOV R61, RZ, RZ, -R61 ;  /* 0x000000ffff3d8224 */ /* 0x000fe200078e0a3d */
[----:B------:R-:W-:Y:S01]  /*115c0*/  ISETP.LT.AND P0, PT, R57, UR9, P6 ;  /* 0x0000000939007c0c */ /* 0x000fe2000b701270 */
[----:B------:R-:W-:-:S03]  /*115d0*/  IMAD R51, R40, UR10, R51 ;  /* 0x0000000a28337c24 */ /* 0x000fc6000f8e0233 */
[----:B------:R-:W-:Y:S01]  /*115e0*/  SEL R57, R96, R61, !P5 ;  /* 0x0000003d60397207 */ /* 0x000fe20006800000 */
[----:B------:R-:W-:Y:S01]  /*115f0*/  IMAD.WIDE.U32 R60, R51, UR6, R100 ;  /* 0x00000006333c7c25 */ /* 0x000fe2000f8e0064 */
[----:B------:R-:W-:Y:S02]  /*11600*/  SHF.R.S32.HI R40, RZ, 0x1f, R51 ;  /* 0x0000001fff287819 */ /* 0x000fe40000011433 */
[----:B------:R-:W-:-:S03]  /*11610*/  IABS R36, R57 ;  /* 0x0000003900247213 */ /* 0x000fc60000000000 */
[----:B------:R-:W-:Y:S02]  /*11620*/  IMAD R40, R40, UR6, RZ ;  /* 0x0000000628287c24 */ /* 0x000fe4000f8e02ff */
[----:B------:R-:W-:Y:S01]  /*11630*/  IMAD.HI.U32 R63, R83, R36, RZ ;  /* 0x00000024533f7227 */ /* 0x000fe200078e00ff */
[----:B------:R1:W-:Y:S01]  /*11640*/  @P0 STG.E.128 desc[UR16][R58.64], R52 ;  /* 0x000000343a000986 */ /* 0x0003e2000c101d10 */
[----:B------:R-:W-:Y:S02]  /*11650*/  BAR.SYNC.DEFER_BLOCKING 0x0 ;  /* 0x0000000000007b1d */ /* 0x000fe40000010000 */
[----:B------:R-:W-:Y:S01]  /*11660*/  IMAD R65, R51, UR7, R40 ;  /* 0x0000000733417c24 */ /* 0x000fe2000f8e0228 */
[----:B------:R-:W-:Y:S01]  /*11670*/  IADD3 R60, P0, R60, UR4, RZ ;  /* 0x000000043c3c7c10 */ /* 0x000fe2000ff1e0ff */
[----:B------:R-:W-:-:S03]  /*11680*/  IMAD R36, R63, R82, R36 ;  /* 0x000000523f247224 */ /* 0x000fc600078e0224 */
[----:B------:R-:W-:Y:S01]  /*11690*/  IADD3.X R61, R61, UR5, R65, P0, !PT ;  /* 0x000000053d3d7c10 */ /* 0x000fe200087fe441 */
[----:B------:R-:W-:Y:S01]  /*116a0*/  IMAD.HI.U32 R65, R97, R34, RZ ;  /* 0x0000002261417227 */ /* 0x000fe200078e00ff */
[----:B------:R-:W-:-:S03]  /*116b0*/  ISETP.GT.U32.AND P0, PT, R95, R36, PT ;  /* 0x000000245f00720c */ /* 0x000fc60003f04070 */
[----:B------:R-:W-:-:S04]  /*116c0*/  IMAD.MOV R65, RZ, RZ, -R65 ;  /* 0x000000ffff417224 */ /* 0x000fc800078e0a41 */
[----:B------:R-:W-:-:S06]  /*116d0*/  IMAD R65, R98, R65, R34 ;  /* 0x0000004162417224 */ /* 0x000fcc00078e0222 */
[----:B------:R-:W-:Y:S01]  /*116e0*/  @!P0 IADD3 R63, R63, 0x1, RZ ;  /* 0x000000013f3f8810 */ /* 0x000fe20007ffe0ff */
[----:B------:R-:W-:Y:S01]  /*116f0*/  @!P0 IMAD.IADD R36, R36, 0x1, -R95 ;  /* 0x0000000124248824 */ /* 0x000fe200078e0a5f */
[C---:B------:R-:W-:Y:S01]  /*11700*/  ISETP.GT.U32.AND P0, PT, R98.reuse, R65, PT ;  /* 0x000000416200720c */ /* 0x040fe20003f04070 */
[----:B------:R-:W-:Y:S04]  /*11710*/  STS [R93], R35 ;  /* 0x000000235d007388 */ /* 0x000fe80000000800 */
[----:B------:R2:W-:Y:S04]  /*11720*/  STS [R93+0x10], R37 ;  /* 0x000010255d007388 */ /* 0x0005e80000000800 */
[----:B------:R-:W-:Y:S04]  /*11730*/  STS [R93+0x20], R39 ;  /* 0x000020275d007388 */ /* 0x000fe80000000800 */
[----:B------:R-:W-:Y:S01]  /*11740*/  @!P0 IADD3 R65, R65, -R98, RZ ;  /* 0x8000006241418210 */ /* 0x000fe20007ffe0ff */
[----:B------:R-:W-:Y:S03]  /*11750*/  STS [R93+0x30], R41 ;  /* 0x000030295d007388 */ /* 0x000fe60000000800 */
[----:B------:R-:W-:Y:S01]  /*11760*/  ISETP.GT.U32.AND P0, PT, R98, R65, PT ;  /* 0x000000416200720c */ /* 0x000fe20003f04070 */
[----:B------:R-:W-:Y:S04]  /*11770*/  STS [R93+0x40], R43 ;  /* 0x0000402b5d007388 */ /* 0x000fe80000000800 */
[----:B------:R-:W-:Y:S04]  /*11780*/  STS [R93+0x50], R45 ;  /* 0x0000502d5d007388 */ /* 0x000fe80000000800 */
[----:B------:R3:W-:Y:S04]  /*11790*/  STS [R93+0x60], R47 ;  /* 0x0000602f5d007388 */ /* 0x0007e80000000800 */
[----:B------:R-:W-:Y:S01]  /*117a0*/  @!P0 IMAD.IADD R65, R65, 0x1, -R98 ;  /* 0x0000000141418824 */ /* 0x000fe200078e0a62 */
[----:B------:R-:W-:Y:S01]  /*117b0*/  ISETP.GE.AND P0, PT, R38, RZ, PT ;  /* 0x000000ff2600720c */ /* 0x000fe20003f06270 */
[----:B------:R-:W-:-:S12]  /*117c0*/  STS [R93+0x70], R49 ;  /* 0x000070315d007388 */ /* 0x000fd80000000800 */
[----:B------:R-:W-:Y:S01]  /*117d0*/  @!P0 IADD3 R65, -R65, RZ, RZ ;  /* 0x000000ff41418210 */ /* 0x000fe20007ffe1ff */
[----:B------:R-:W-:Y:S01]  /*117e0*/  BAR.SYNC.DEFER_BLOCKING 0x0 ;  /* 0x0000000000007b1d */ /* 0x000fe20000010000 */
[----:B------:R-:W-:Y:S02]  /*117f0*/  ISETP.GE.U32.AND P0, PT, R36, R95, PT ;  /* 0x0000005f2400720c */ /* 0x000fe40003f06070 */
[----:B-1----:R-:W-:Y:S02]  /*11800*/  SEL R53, R96, R65, !P5 ;  /* 0x0000004160357207 */ /* 0x002fe40006800000 */
[----:B------:R-:W-:Y:S02]  /*11810*/  LOP3.LUT R36, R57, R94, RZ, 0x3c, !PT ;  /* 0x0000005e39247212 */ /* 0x000fe400078e3cff */
[----:B------:R-:W-:-:S05]  /*11820*/  IABS R34, R53 ;  /* 0x0000003500227213 */ /* 0x000fca0000000000 */
[----:B------:R-:W-:-:S04]  /*11830*/  IMAD.HI.U32 R55, R83, R34, RZ ;  /* 0x0000002253377227 */ /* 0x000fc800078e00ff */
[----:B------:R-:W-:Y:S01]  /*11840*/  @P0 VIADD R63, R63, 0x1 ;  /* 0x000000013f3f0836 */ /* 0x000fe20000000000 */
[----:B------:R-:W-:Y:S01]  /*11850*/  ISETP.GE.AND P0, PT, R36, RZ, PT ;  /* 0x000000ff2400720c */ /* 0x000fe20003f06270 */
[----:B------:R-:W-:-:S12]  /*11860*/  IMAD R34, R55, R82, R34 ;  /* 0x0000005237227224 */ /* 0x000fd800078e0222 */
[----:B------:R-:W-:Y:S02]  /*11870*/  @!P0 IADD3 R63, -R63, RZ, RZ ;  /* 0x000000ff3f3f8210 */ /* 0x000fe40007ffe1ff */
[----:B------:R-:W-:Y:S02]  /*11880*/  ISETP.GT.U32.AND P0, PT, R95, R34, PT ;  /* 0x000000225f00720c */ /* 0x000fe40003f04070 */
[----:B------:R-:W-:-:S05]  /*11890*/  SEL R40, R81, R63, !P3 ;  /* 0x0000003f51287207 */ /* 0x000fca0005800000 */
[----:B------:R-:W-:-:S04]  /*118a0*/  IMAD.MOV R42, RZ, RZ, -R40 ;  /* 0x000000ffff2a7224 */ /* 0x000fc800078e0a28 */
[----:B------:R-:W-:Y:S02]  /*118b0*/  IMAD R42, R94, R42, R57 ;  /* 0x0000002a5e2a7224 */ /* 0x000fe400078e0239 */
[-C--:B------:R-:W-:Y:S01]  /*118c0*/  @!P0 IADD3 R34, R34, -R95.reuse, RZ ;  /* 0x8000005f22228210 */ /* 0x080fe20007ffe0ff */
[----:B------:R-:W-:Y:S02]  /*118d0*/  @!P0 VIADD R55, R55, 0x1 ;  /* 0x0000000137378836 */ /* 0x000fe40000000000 */
[----:B------:R-:W-:Y:S02]  /*118e0*/  IABS R57, R42 ;  /* 0x0000002a00397213 */ /* 0x000fe40000000000 */
[----:B------:R-:W-:Y:S02]  /*118f0*/  ISETP.GE.U32.AND P0, PT, R34, R95, PT ;  /* 0x0000005f2200720c */ /* 0x000fe40003f06070 */
[----:B------:R-:W-:Y:S01]  /*11900*/  LOP3.LUT R34, R53, R94, RZ, 0x3c, !PT ;  /* 0x0000005e35227212 */ /* 0x000fe200078e3cff */
[----:B------:R-:W-:Y:S01]  /*11910*/  IMAD.HI.U32 R46, R79, R57, RZ ;  /* 0x000000394f2e7227 */ /* 0x000fe200078e00ff */
[----:B------:R-:W-:-:S09]  /*11920*/  LOP3.LUT R38, R42, R87, RZ, 0x3c, !PT ;  /* 0x000000572a267212 */ /* 0x000fd200078e3cff */
[----:B------:R-:W-:Y:S02]  /*11930*/  @P0 IADD3 R55, R55, 0x1, RZ ;  /* 0x0000000137370810 */ /* 0x000fe40007ffe0ff */
[----:B------:R-:W-:-:S03]  /*11940*/  ISETP.GE.AND P0, PT, R34, RZ, PT ;  /* 0x000000ff2200720c */ /* 0x000fc60003f06270 */
[----:B------:R-:W-:Y:S02]  /*11950*/  IMAD.MOV.U32 R36, RZ, RZ, R55 ;  /* 0x000000ffff247224 */ /* 0x000fe400078e0037 */
[----:B------:R-:W-:-:S08]  /*11960*/  IMAD R55, R46, R78, R57 ;  /* 0x0000004e2e377224 */ /* 0x000fd000078e0239 */
[----:B------:R-:W-:Y:S02]  /*11970*/  @!P0 IADD3 R36, -R36, RZ, RZ ;  /* 0x000000ff24248210 */ /* 0x000fe40007ffe1ff */
[----:B------:R-:W-:Y:S02]  /*11980*/  ISETP.GT.U32.AND P0, PT, R80, R55, PT ;  /* 0x000000375000720c */ /* 0x000fe40003f04070 */
[----:B------:R-:W-:-:S05]  /*11990*/  SEL R36, R81, R36, !P3 ;  /* 0x0000002451247207 */ /* 0x000fca0005800000 */
[----:B------:R-:W-:-:S04]  /*119a0*/  IMAD.MOV R34, RZ, RZ, -R36 ;  /* 0x000000ffff227224 */ /* 0x000fc800078e0a24 */
[----:B------:R-:W-:Y:S02]  /*119b0*/  IMAD R34, R94, R34, R53 ;  /* 0x000000225e227224 */ /* 0x000fe400078e0235 */
[----:B------:R-:W-:Y:S01]  /*119c0*/  @!P0 IADD3 R55, R55, -R80, RZ ;  /* 0x8000005037378210 */ /* 0x000fe20007ffe0ff */
[----:B------:R-:W-:Y:S02]  /*119d0*/  @!P0 VIADD R46, R46, 0x1 ;  /* 0x000000012e2e8836 */ /* 0x000fe40000000000 */
[----:B------:R-:W-:Y:S01]  /*119e0*/  IMAD.HI.U32 R53, R97, R44, RZ ;  /* 0x0000002c61357227 */ /* 0x000fe200078e00ff */
[----:B------:R-:W-:Y:S02]  /*119f0*/  ISETP.GE.U32.AND P0, PT, R55, R80, PT ;  /* 0x000000503700720c */ /* 0x000fe40003f06070 */
[----:B------:R-:W-:Y:S01]  /*11a00*/  IABS R55, R34 ;  /* 0x0000002200377213 */ /* 0x000fe20000000000 */
[----:B------:R-:W-:-:S04]  /*11a10*/  IMAD.MOV R53, RZ, RZ, -R53 ;  /* 0x000000ffff357224 */ /* 0x000fc800078e0a35 */
[----:B------:R-:W-:-:S06]  /*11a20*/  IMAD R53, R98, R53, R44 ;  /* 0x0000003562357224 */ /* 0x000fcc00078e022c */
[----:B------:R-:W-:Y:S01]  /*11a30*/  @P0 VIADD R46, R46, 0x1 ;  /* 0x000000012e2e0836 */ /* 0x000fe20000000000 */
[----:B------:R-:W-:Y:S01]  /*11a40*/  ISETP.GE.AND P0, PT, R38, RZ, PT ;  /* 0x000000ff2600720c */ /* 0x000fe20003f06270 */
[----:B------:R-:W-:-:S04]  /*11a50*/  IMAD.HI.U32 R38, R79, R55, RZ ;  /* 0x000000374f267227 */ /* 0x000fc800078e00ff */
[----:B------:R-:W-:-:S08]  /*11a60*/  IMAD R55, R38, R78, R55 ;  /* 0x0000004e26377224 */ /* 0x000fd000078e0237 */
[----:B------:R-:W-:Y:S02]  /*11a70*/  @!P0 IADD3 R46, -R46, RZ, RZ ;  /* 0x000000ff2e2e8210 */ /* 0x000fe40007ffe1ff */
[----:B------:R-:W-:Y:S02]  /*11a80*/  ISETP.GT.U32.AND P0, PT, R80, R55, PT ;  /* 0x000000375000720c */ /* 0x000fe40003f04070 */
[----:B------:R-:W-:-:S04]  /*11a90*/  SEL R46, R77, R46, !P4 ;  /* 0x0000002e4d2e7207 */ /* 0x000fc80006000000 */
[----:B--2---:R-:W-:-:S05]  /*11aa0*/  IADD3 R37, -R46, RZ, RZ ;  /* 0x000000ff2e257210 */ /* 0x004fca0007ffe1ff */
[----:B------:R-:W-:Y:S02]  /*11ab0*/  IMAD R37, R87, R37, R42 ;  /* 0x0000002557257224 */ /* 0x000fe400078e022a */
[----:B------:R-:W-:Y:S01]  /*11ac0*/  @!P0 IADD3 R38, R38, 0x1, RZ ;  /* 0x0000000126268810 */ /* 0x000fe20007ffe0ff */
[----:B------:R-:W-:Y:S01]  /*11ad0*/  @!P0 IMAD.IADD R55, R55, 0x1, -R80 ;  /* 0x0000000137378824 */ /* 0x000fe200078e0a50 */
[----:B------:R-:W-:-:S13]  /*11ae0*/  ISETP.GT.U32.AND P0, PT, R98, R53, PT ;  /* 0x000000356200720c */ /* 0x000fda0003f04070 */
[----:B------:R-:W-:-:S04]  /*11af0*/  @!P0 IADD3 R53, R53, -R98, RZ ;  /* 0x8000006235358210 */ /* 0x000fc80007ffe0ff */
[----:B------:R-:W-:-:S13]  /*11b00*/  ISETP.GT.U32.AND P0, PT, R98, R53, PT ;  /* 0x000000356200720c */ /* 0x000fda0003f04070 */
[----:B------:R-:W-:Y:S01]  /*11b10*/  @!P0 IMAD.IADD R53, R53, 0x1, -R98 ;  /* 0x0000000135358824 */ /* 0x000fe200078e0a62 */
[----:B------:R-:W-:Y:S02]  /*11b20*/  ISETP.GE.AND P0, PT, R48, RZ, PT ;  /* 0x000000ff3000720c */ /* 0x000fe40003f06270 */
[----:B------:R-:W-:-:S11]  /*11b30*/  LOP3.LUT R48, R34, R87, RZ, 0x3c, !PT ;  /* 0x0000005722307212 */ /* 0x000fd600078e3cff */
[----:B------:R-:W-:Y:S02]  /*11b40*/  @!P0 IADD3 R53, -R53, RZ, RZ ;  /* 0x000000ff35358210 */ /* 0x000fe40007ffe1ff */
[----:B------:R-:W-:Y:S02]  /*11b50*/  ISETP.GE.U32.AND P0, PT, R55, R80, PT ;  /* 0x000000503700720c */ /* 0x000fe40003f06070 */
[----:B------:R-:W-:Y:S02]  /*11b60*/  SEL R57, R96, R53, !P5 ;  /* 0x0000003560397207 */ /* 0x000fe40006800000 */
[----:B------:R-:W1:Y:S02]  /*11b70*/  LDS.128 R52, [R92+UR8] ;  /* 0x000000085c347984 */ /* 0x000e640008000c00 */
[----:B------:R-:W-:Y:S02]  /*11b80*/  IABS R44, R57 ;  /* 0x00000039002c7213 */ /* 0x000fe40000000000 */
[----:B------:R-:W-:-:S03]  /*11b90*/  LOP3.LUT R35, R57, R94, RZ, 0x3c, !PT ;  /* 0x0000005e39237212 */ /* 0x000fc600078e3cff */
[----:B------:R-:W-:-:S04]  /*11ba0*/  IMAD.HI.U32 R59, R83, R44, RZ ;  /* 0x0000002c533b7227 */ /* 0x000fc800078e00ff */
[----:B------:R-:W-:Y:S01]  /*11bb0*/  @P0 VIADD R38, R38, 0x1 ;  /* 0x0000000126260836 */ /* 0x000fe20000000000 */
[----:B------:R-:W-:Y:S01]  /*11bc0*/  ISETP.GE.AND P0, PT, R48, RZ, PT ;  /* 0x000000ff3000720c */ /* 0x000fe20003f06270 */
[----:B------:R-:W-:-:S12]  /*11bd0*/  IMAD R44, R59, R82, R44 ;  /* 0x000000523b2c7224 */ /* 0x000fd800078e022c */
[----:B------:R-:W-:Y:S02]  /*11be0*/  @!P0 IADD3 R38, -R38, RZ, RZ ;  /* 0x000000ff26268210 */ /* 0x000fe40007ffe1ff */
[----:B------:R-:W-:Y:S02]  /*11bf0*/  ISETP.GT.U32.AND P0, PT, R95, R44, PT ;  /* 0x0000002c5f00720c */ /* 0x000fe40003f04070 */
[----:B------:R-:W-:-:S04]  /*11c00*/  SEL R38, R77, R38, !P4 ;  /* 0x000000264d267207 */ /* 0x000fc80006000000 */
[----:B---3--:R-:W-:-:S05]  /*11c10*/  IADD3 R47, -R38, RZ, RZ ;  /* 0x000000ff262f7210 */ /* 0x008fca0007ffe1ff */
[----:B------:R-:W-:Y:S02]  /*11c20*/  IMAD R47, R87, R47, R34 ;  /* 0x0000002f572f7224 */ /* 0x000fe400078e0222 */
[-C--:B------:R-:W-:Y:S01]  /*11c30*/  @!P0 IADD3 R44, R44, -R95.reuse, RZ ;  /* 0x8000005f2c2c8210 */ /* 0x080fe20007ffe0ff */
[----:B------:R-:W-:Y:S02]  /*11c40*/  @!P0 VIADD R59, R59, 0x1 ;  /* 0x000000013b3b8836 */ /* 0x000fe40000000000 */
[C---:B-1----:R-:W-:Y:S01]  /*11c50*/  HMUL2 R39, R85.reuse.H0_H0, R55 ;  /* 0x0000003755277232 */ /* 0x042fe20000000800 */
[----:B------:R-:W-:Y:S01]  /*11c60*/  ISETP.GE.U32.AND P0, PT, R44, R95, PT ;  /* 0x0000005f2c00720c */ /* 0x000fe20003f06070 */
[----:B------:R-:W-:Y:S02]  /*11c70*/  IMAD R44, R37, UR13, R90 ;  /* 0x0000000d252c7c24 */ /* 0x000fe4000f8e025a */
[----:B------:R-:W-:Y:S02]  /*11c80*/  IMAD R37, R36, UR12, R91 ;  /* 0x0000000c24257c24 */ /* 0x000fe4000f8e025b */
[----:B------:R-:W-:-:S08]  /*11c90*/  HMUL2 R36, R85.H0_H0, R52 ;  /* 0x0000003455247232 */ /* 0x000fd00000000800 */
[----:B------:R-:W-:Y:S01]  /*11ca0*/  @P0 VIADD R59, R59, 0x1 ;  /* 0x000000013b3b0836 */ /* 0x000fe20000000000 */
[----:B------:R-:W-:Y:S01]  /*11cb0*/  ISETP.GE.AND P0, PT, R35, RZ, PT ;  /* 0x000000ff2300720c */ /* 0x000fe20003f06270 */
[----:B------:R-:W-:Y:S02]  /*11cc0*/  IMAD R35, R40, UR12, R91 ;  /* 0x0000000c28237c24 */ /* 0x000fe4000f8e025b */
[----:B------:R-:W1:Y:S02]  /*11cd0*/  LDS.128 R40, [R92+UR8+0x240] ;  /* 0x000240085c287984 */ /* 0x000e640008000c00 */
[----:B------:R-:W-:-:S04]  /*11ce0*/  IMAD R35, R46, UR11, R35 ;  /* 0x0000000b2e237c24 */ /* 0x000fc8000f8e0223 */
[----:B------:R-:W-:Y:S02]  /*11cf0*/  IMAD R35, R35, UR10, R44 ;  /* 0x0000000a23237c24 */ /* 0x000fe4000f8e022c */
[----:B------:R-:W-:Y:S02]  /*11d00*/  IMAD R44, R38, UR11, R37 ;  /* 0x0000000b262c7c24 */ /* 0x000fe4000f8e0225 */
[C---:B------:R-:W-:Y:S02]  /*11d10*/  HMUL2 R37, R85.reuse.H0_H0, R53 ;  /* 0x0000003555257232 */ /* 0x040fe40000000800 */
[----:B------:R-:W-:Y:S01]  /*11d20*/  @!P0 IMAD.MOV R59, RZ, RZ, -R59 ;  /* 0x000000ffff3b8224 */ /* 0x000fe200078e0a3b */
[----:B------:R-:W-:Y:S01]  /*11d30*/  ISETP.LT.AND P0, PT, R51, UR9, P6 ;  /* 0x0000000933007c0c */ /* 0x000fe2000b701270 */
[----:B------:R-:W-:Y:S01]  /*11d40*/  HMUL2 R38, R85.H0_H0, R54 ;  /* 0x0000003655267232 */ /* 0x000fe20000000800 */
[----:B------:R-:W-:Y:S01]  /*11d50*/  SHF.R.S32.HI R45, RZ, 0x1f, R35 ;  /* 0x0000001fff2d7819 */ /* 0x000fe20000011423 */
[----:B------:R-:W-:Y:S01]  /*11d60*/  IMAD.WIDE.U32 R48, R35, UR6, R100 ;  /* 0x0000000623307c25 */ /* 0x000fe2000f8e0064 */
[----:B------:R-:W-:-:S03]  /*11d70*/  SEL R34, R81, R59, !P3 ;  /* 0x0000003b51227207 */ /* 0x000fc60005800000 */
[----:B------:R-:W-:Y:S02]  /*11d80*/  IMAD R46, R45, UR6, RZ ;  /* 0x000000062d2e7c24 */ /* 0x000fe4000f8e02ff */
[----:B------:R-:W-:Y:S02]  /*11d90*/  IMAD R51, R47, UR13, R90 ;  /* 0x0000000d2f337c24 */ /* 0x000fe4000f8e025a */
[----:B------:R-:W-:Y:S02]  /*11da0*/  IMAD.MOV R45, RZ, RZ, -R34 ;  /* 0x000000ffff2d7224 */ /* 0x000fe400078e0a22 */
[----:B------:R2:W-:Y:S01]  /*11db0*/  @P0 STG.E.128 desc[UR16][R60.64], R36 ;  /* 0x000000243c000986 */ /* 0x0005e2000c101d10 */
[----:B------:R-:W-:Y:S01]  /*11dc0*/  IMAD R47, R35, UR7, R46 ;  /* 0x00000007232f7c24 */ /* 0x000fe2000f8e022e */
[----:B------:R-:W-:Y:S01]  /*11dd0*/  IADD3 R48, P0, R48, UR4, RZ ;  /* 0x0000000430307c10 */ /* 0x000fe2000ff1e0ff */
[----:B------:R-:W-:Y:S02]  /*11de0*/  IMAD R46, R94, R45, R57 ;  /* 0x0000002d5e2e7224 */ /* 0x000fe400078e0239 */
[----:B------:R-:W-:Y:S01]  /*11df0*/  IMAD R45, R44, UR10, R51 ;  /* 0x0000000a2c2d7c24 */ /* 0x000fe2000f8e0233 */
[----:B------:R-:W-:-:S02]  /*11e00*/  IADD3.X R49, R49, UR5, R47, P0, !PT ;  /* 0x0000000531317c10 */ /* 0x000fc400087fe42f */
[----:B------:R-:W-:Y:S01]  /*11e10*/  ISETP.LT.AND P0, PT, R35, UR9, P6 ;  /* 0x0000000923007c0c */ /* 0x000fe2000b701270 */
[----:B------:R-:W-:Y:S01]  /*11e20*/  IMAD.WIDE.U32 R50, R45, UR6, R100 ;  /* 0x000000062d327c25 */ /* 0x000fe2000f8e0064 */
[----:B------:R-:W-:-:S04]  /*11e30*/  IADD3 R44, R76, 0x28, RZ ;  /* 0x000000284c2c7810 */ /* 0x000fc80007ffe0ff */
[----:B------:R-:W-:Y:S01]  /*11e40*/  IABS R35, R44 ;  /* 0x0000002c00237213 */ /* 0x000fe20000000000 */
[C---:B-1----:R-:W-:Y:S02]  /*11e50*/  HMUL2 R40, R85.reuse.H0_H0, R40 ;  /* 0x0000002855287232 */ /* 0x042fe40000000800 */
[C---:B------:R-:W-:Y:S02]  /*11e60*/  HMUL2 R41, R85.reuse.H0_H0, R41 ;  /* 0x0000002955297232 */ /* 0x040fe40000000800 */
[C---:B------:R-:W-:Y:S02]  /*11e70*/  HMUL2 R42, R85.reuse.H0_H0, R42 ;  /* 0x0000002a552a7232 */ /* 0x040fe40000000800 */
[----:B------:R-:W-:-:S05]  /*11e80*/  HMUL2 R43, R85.H0_H0, R43 ;  /* 0x0000002b552b7232 */ /* 0x000fca0000000800 */
[----:B------:R1:W-:Y:S01]  /*11e90*/  @P0 STG.E.128 desc[UR16][R48.64], R40 ;  /* 0x0000002830000986 */ /* 0x0003e2000c101d10 */
[----:B------:R-:W-:Y:S01]  /*11ea0*/  BAR.SYNC.DEFER_BLOCKING 0x0 ;  /* 0x0000000000007b1d */ /* 0x000fe20000010000 */
[----:B------:R-:W-:Y:S02]  /*11eb0*/  IADD3 R50, P0, R50, UR4, RZ ;  /* 0x0000000432327c10 */ /* 0x000fe4000ff1e0ff */
[----:B--2---:R-:W-:Y:S02]  /*11ec0*/  SHF.R.S32.HI R37, RZ, 0x1f, R45 ;  /* 0x0000001fff257819 */ /* 0x004fe4000001142d */
[----:B------:R-:W-:-:S03]  /*11ed0*/  IABS R36, R46 ;  /* 0x0000002e00247213 */ /* 0x000fc60000000000 */
[----:B------:R-:W-:Y:S02]  /*11ee0*/  IMAD R38, R37, UR6, RZ ;  /* 0x0000000625267c24 */ /* 0x000fe4000f8e02ff */
[----:B------:R-:W-:-:S04]  /*11ef0*/  IMAD.HI.U32 R37, R79, R36, RZ ;  /* 0x000000244f257227 */ /* 0x000fc800078e00ff */
[----:B------:R-:W-:Y:S02]  /*11f00*/  IMAD R39, R45, UR7, R38 ;  /* 0x000000072d277c24 */ /* 0x000fe4000f8e0226 */
[----:B------:R-:W-:Y:S02]  /*11f10*/  IMAD R47, R37, R78, R36 ;  /* 0x0000004e252f7224 */ /* 0x000fe400078e0224 */
[----:B------:R-:W-:Y:S01]  /*11f20*/  IMAD.HI.U32 R36, R97, R35, RZ ;  /* 0x0000002361247227 */ /* 0x000fe200078e00ff */
[----:B------:R-:W-:Y:S02]  /*11f30*/  IADD3.X R51, R51, UR5, R39, P0, !PT ;  /* 0x0000000533337c10 */ /* 0x000fe400087fe427 */
[----:B------:R-:W-:Y:S01]  /*11f40*/  ISETP.GT.U32.AND P0, PT, R80, R47, PT ;  /* 0x0000002f5000720c */ /* 0x000fe20003f04070 */
[----:B------:R-:W-:Y:S01]  /*11f50*/  IMAD.MOV R36, RZ, RZ, -R36 ;  /* 0x000000ffff247224 */ /* 0x000fe200078e0a24 */
[----:B------:R-:W-:Y:S03]  /*11f60*/  STS [R93], R32 ;  /* 0x000000205d007388 */ /* 0x000fe60000000800 */
[----:B------:R-:W-:Y:S01]  /*11f70*/  IMAD R35, R98, R36, R35 ;  /* 0x0000002462237224 */ /* 0x000fe200078e0223 */
[----:B------:R-:W-:Y:S01]  /*11f80*/  LOP3.LUT R36, R46, R87, RZ, 0x3c, !PT ;  /* 0x000000572e247212 */ /* 0x000fe200078e3cff */
[----:B------:R-:W-:Y:S01]  /*11f90*/  STS [R93+0x10], R30 ;  /* 0x0000101e5d007388 */ /* 0x000fe20000000800 */
[----:B-1----:R-:W-:-:S03]  /*11fa0*/  IMAD R49, R34, UR12, R91 ;  /* 0x0000000c22317c24 */ /* 0x002fc6000f8e025b */
[----:B------:R1:W-:Y:S02]  /*11fb0*/  STS [R93+0x20], R28 ;  /* 0x0000201c5d007388 */ /* 0x0003e40000000800 */
[----:B------:R-:W-:Y:S01]  /*11fc0*/  @!P0 IADD3 R37, R37, 0x1, RZ ;  /* 0x0000000125258810 */ /* 0x000fe20007ffe0ff */
[----:B------:R-:W-:Y:S01]  /*11fd0*/  @!P0 IMAD.IADD R47, R47, 0x1, -R80 ;  /* 0x000000012f2f8824 */ /* 0x000fe200078e0a50 */
[C---:B------:R-:W-:Y:S01]  /*11fe0*/  ISETP.GT.U32.AND P0, PT, R98.reuse, R35, PT ;  /* 0x000000236200720c */ /* 0x040fe20003f04070 */
[----:B------:R2:W-:Y:S04]  /*11ff0*/  STS [R93+0x30], R26 ;  /* 0x0000301a5d007388 */ /* 0x0005e80000000800 */
[----:B------:R-:W-:Y:S04]  /*12000*/  STS [R93+0x40], R24 ;  /* 0x000040185d007388 */ /* 0x000fe80000000800 */
[----:B------:R-:W-:Y:S04]  /*12010*/  STS [R93+0x50], R22 ;  /* 0x000050165d007388 */ /* 0x000fe80000000800 */
[----:B------:R-:W-:Y:S01]  /*12020*/  @!P0 IADD3 R35, R35, -R98, RZ ;  /* 0x8000006223238210 */ /* 0x000fe20007ffe0ff */
[----:B------:R3:W-:Y:S03]  /*12030*/  STS [R93+0x60], R20 ;  /* 0x000060145d007388 */ /* 0x0007e60000000800 */
[----:B------:R-:W-:Y:S01]  /*12040*/  ISETP.GT.U32.AND P0, PT, R98, R35, PT ;  /* 0x000000236200720c */ /* 0x000fe20003f04070 */
[----:B------:R-:W-:-:S12]  /*12050*/  STS [R93+0x70], R18 ;  /* 0x000070125d007388 */ /* 0x000fd80000000800 */
[----:B------:R-:W-:Y:S01]  /*12060*/  @!P0 IMAD.IADD R35, R35, 0x1, -R98 ;  /* 0x0000000123238824 */ /* 0x000fe200078e0a62 */
[----:B------:R-:W-:Y:S01]  /*12070*/  BAR.SYNC.DEFER_BLOCKING 0x0 ;  /* 0x0000000000007b1d */ /* 0x000fe20000010000 */
[----:B------:R-:W-:-:S13]  /*12080*/  ISETP.GE.AND P0, PT, R44, RZ, PT ;  /* 0x000000ff2c00720c */ /* 0x000fda0003f06270 */
[----:B------:R-:W-:Y:S02]  /*12090*/  @!P0 IADD3 R35, -R35, RZ, RZ ;  /* 0x000000ff23238210 */ /* 0x000fe40007ffe1ff */
[----:B------:R-:W-:Y:S02]  /*120a0*/  ISETP.GE.U32.AND P0, PT, R47, R80, PT ;  /* 0x000000502f00720c */ /* 0x000fe40003f06070 */
[----:B------:R-:W-:-:S04]  /*120b0*/  SEL R35, R96, R35, !P5 ;  /* 0x0000002360237207 */ /* 0x000fc80006800000 */
[----:B------:R-:W-:Y:S02]  /*120c0*/  IABS R40, R35 ;  /* 0x0000002300287213 */ /* 0x000fe40000000000 */
[----:B-1----:R-:W-:-:S03]  /*120d0*/  LOP3.LUT R28, R35, R94, RZ, 0x3c, !PT ;  /* 0x0000005e231c7212 */ /* 0x002fc600078e3cff */
[----:B------:R-:W-:-:S04]  /*120e0*/  IMAD.HI.U32 R47, R83, R40, RZ ;  /* 0x00000028532f7227 */ /* 0x000fc800078e00ff */
[----:B------:R-:W-:Y:S01]  /*120f0*/  @P0 VIADD R37, R37, 0x1 ;  /* 0x0000000125250836 */ /* 0x000fe20000000000 */
[----:B------:R-:W-:Y:S01]  /*12100*/  ISETP.GE.AND P0, PT, R36, RZ, PT ;  /* 0x000000ff2400720c */ /* 0x000fe20003f06270 */
[----:B------:R-:W-:-:S03]  /*12110*/  IMAD R40, R47, R82, R40 ;  /* 0x000000522f287224 */ /* 0x000fc600078e0228 */
[----:B------:R-:W-:Y:S02]  /*12120*/  MOV R42, R37 ;  /* 0x00000025002a7202 */ /* 0x000fe40000000f00 */
[----:B------:R-:W1:Y:S07]  /*12130*/  LDS.128 R36, [R92+UR8] ;  /* 0x000000085c247984 */ /* 0x000e6e0008000c00 */
[----:B------:R-:W-:Y:S01]  /*12140*/  @!P0 IMAD.MOV R42, RZ, RZ, -R42 ;  /* 0x000000ffff2a8224 */ /* 0x000fe200078e0a2a */
[----:B------:R-:W-:-:S04]  /*12150*/  ISETP.GT.U32.AND P0, PT, R95, R40, PT ;  /* 0x000000285f00720c */ /* 0x000fc80003f04070 */
[----:B--2---:R-:W-:-:S05]  /*12160*/  SEL R26, R77, R42, !P4 ;  /* 0x0000002a4d1a7207 */ /* 0x004fca0006000000 */
[----:B---3--:R-:W-:-:S04]  /*12170*/  IMAD.MOV R20, RZ, RZ, -R26 ;  /* 0x000000ffff147224 */ /* 0x008fc800078e0a1a */
[----:B------:R-:W-:Y:S01]  /*12180*/  @!P0 IMAD.IADD R40, R40, 0x1, -R95 ;  /* 0x0000000128288824 */ /* 0x000fe200078e0a5f */
[----:B------:R-:W-:Y:S01]  /*12190*/  @!P0 IADD3 R47, R47, 0x1, RZ ;  /* 0x000000012f2f8810 */ /* 0x000fe20007ffe0ff */
[----:B------:R-:W-:-:S03]  /*121a0*/  IMAD R53, R87, R20, R46 ;  /* 0x0000001457357224 */ /* 0x000fc600078e022e */
[----:B------:R-:W-:Y:S01]  /*121b0*/  ISETP.GE.U32.AND P0, PT, R40, R95, PT ;  /* 0x0000005f2800720c */ /* 0x000fe20003f06070 */
[----:B------:R-:W-:Y:S01]  /*121c0*/  IMAD R20, R53, UR13, R90 ;  /* 0x0000000d35147c24 */ /* 0x000fe2000f8e025a */
[----:B------:R-:W2:Y:S11]  /*121d0*/  LDS.128 R40, [R92+UR8+0x240] ;  /* 0x000240085c287984 */ /* 0x000eb60008000c00 */
[----:B------:R-:W-:Y:S01]  /*121e0*/  @P0 IADD3 R47, R47, 0x1, RZ ;  /* 0x000000012f2f0810 */ /* 0x000fe20007ffe0ff */
[C---:B-1----:R-:W-:Y:S01]  /*121f0*/  HMUL2 R36, R85.reuse.H0_H0, R36 ;  /* 0x0000002455247232 */ /* 0x042fe20000000800 */
[----:B------:R-:W-:Y:S01]  /*12200*/  ISETP.GE.AND P0, PT, R28, RZ, PT ;  /* 0x000000ff1c00720c */ /* 0x000fe20003f06270 */
[----:B------:R-:W-:Y:S01]  /*12210*/  HMUL2 R37, R85.H0_H0, R37 ;  /* 0x0000002555257232 */ /* 0x000fe20000000800 */
[----:B------:R-:W-:Y:S01]  /*12220*/  MOV R18, R47 ;  /* 0x0000002f00127202 */ /* 0x000fe20000000f00 */
[----:B------:R-:W-:-:S02]  /*12230*/  IMAD R47, R26, UR11, R49 ;  /* 0x0000000b1a2f7c24 */ /* 0x000fc4000f8e0231 */
[C---:B------:R-:W-:Y:S01]  /*12240*/  HMUL2 R38, R85.reuse.H0_H0, R38 ;  /* 0x0000002655267232 */ /* 0x040fe20000000800 */
[----:B------:R-:W-:Y:S01]  /*12250*/  IADD3 R28, R76, 0x30, RZ ;  /* 0x000000304c1c7810 */ /* 0x000fe20007ffe0ff */
[----:B------:R-:W-:Y:S02]  /*12260*/  HMUL2 R39, R85.H0_H0, R39 ;  /* 0x0000002755277232 */ /* 0x000fe40000000800 */
[----:B------:R-:W-:-:S05]  /*12270*/  IMAD R47, R47, UR10, R20 ;  /* 0x0000000a2f2f7c24 */ /* 0x000fca000f8e0214 */
[----:B------:R-:W-:Y:S01]  /*12280*/  SHF.R.S32.HI R22, RZ, 0x1f, R47 ;  /* 0x0000001fff167819 */ /* 0x000fe2000001142f */
[----:B------:R-:W-:Y:S01]  /*12290*/  @!P0 IMAD.MOV R18, RZ, RZ, -R18 ;  /* 0x000000ffff128224 */ /* 0x000fe200078e0a12 */
[----:B------:R-:W-:Y:S01]  /*122a0*/  ISETP.LT.AND P0, PT, R45, UR9, P6 ;  /* 0x000000092d007c0c */ /* 0x000fe2000b701270 */
[----:B------:R-:W-:-:S03]  /*122b0*/  IMAD.WIDE.U32 R44, R47, UR6, R100 ;  /* 0x000000062f2c7c25 */ /* 0x000fc6000f8e0064 */
[----:B------:R-:W-:Y:S01]  /*122c0*/  SEL R18, R81, R18, !P3 ;  /* 0x0000001251127207 */ /* 0x000fe20005800000 */
[----:B------:R-:W-:-:S03]  /*122d0*/  IMAD R22, R22, UR6, RZ ;  /* 0x0000000616167c24 */ /* 0x000fc6000f8e02ff */
[----:B------:R-:W-:-:S05]  /*122e0*/  IADD3 R20, -R18, RZ, RZ ;  /* 0x000000ff12147210 */ /* 0x000fca0007ffe1ff */
        /* <DEDUP_REMOVED lines=23> */
[----:B------:R-:W-:Y:S01]  /*12460*/  @!P0 VIADD R35, R35, 0x1 ;  /* 0x0000000123238836 */ /* 0x000fe20000000000 */
[----:B------:R-:W-:Y:S01]  /*12470*/  @!P0 IADD3 R37, R37, -R80, RZ ;  /* 0x8000005025258210 */ /* 0x000fe20007ffe0ff */
[----:B------:R1:W-:Y:S01]  /*12480*/  STS [R93+0x10], R31 ;  /* 0x0000101f5d007388 */ /* 0x0003e20000000800 */
[----:B------:R-:W-:-:S03]  /*12490*/  ISETP.GT.U32.AND P0, PT, R98, R39, PT ;  /* 0x000000276200720c */ /* 0x000fc60003f04070 */
[----:B------:R2:W-:Y:S04]  /*124a0*/  STS [R93+0x20], R29 ;  /* 0x0000201d5d007388 */ /* 0x0005e80000000800 */
[----:B------:R-:W-:Y:S04]  /*124b0*/  STS [R93+0x30], R27 ;  /* 0x0000301b5d007388 */ /* 0x000fe80000000800 */
[----:B------:R-:W-:Y:S02]  /*124c0*/  STS [R93+0x40], R25 ;  /* 0x000040195d007388 */ /* 0x000fe40000000800 */
[----:B------:R-:W-:-:S02]  /*124d0*/  @!P0 IMAD.IADD R39, R39, 0x1, -R98 ;  /* 0x0000000127278824 */ /* 0x000fc400078e0a62 */
[----:B------:R-:W-:Y:S03]  /*124e0*/  STS [R93+0x50], R23 ;  /* 0x000050175d007388 */ /* 0x000fe60000000800 */
[----:B------:R-:W-:Y:S01]  /*124f0*/  ISETP.GT.U32.AND P0, PT, R98, R39, PT ;  /* 0x000000276200720c */ /* 0x000fe20003f04070 */
[----:B------:R3:W-:Y:S04]  /*12500*/  STS [R93+0x60], R21 ;  /* 0x000060155d007388 */ /* 0x0007e80000000800 */
[----:B------:R4:W-:Y:S01]  /*12510*/  STS [R93+0x70], R19 ;  /* 0x000070135d007388 */ /* 0x0009e20000000800 */
[----:B-1----:R-:W-:-:S07]  /*12520*/  IMAD R31, R18, UR12, R91 ;  /* 0x0000000c121f7c24 */ /* 0x002fce000f8e025b */
[----:B------:R-:W-:Y:S01]  /*12530*/  @!P0 IADD3 R39, R39, -R98, RZ ;  /* 0x8000006227278210 */ /* 0x000fe20007ffe0ff */
        /* <DEDUP_REMOVED lines=12> */
[----:B------:R-:W-:Y:S01]  /*12600*/  @!P0 IMAD.IADD R22, R22, 0x1, -R95 ;  /* 0x0000000116168824 */ /* 0x000fe200078e0a5f */
[----:B------:R-:W-:-:S04]  /*12610*/  @!P0 IADD3 R39, R39, 0x1, RZ ;  /* 0x0000000127278810 */ /* 0x000fc80007ffe0ff */
[----:B------:R-:W-:Y:S02]  /*12620*/  ISETP.GE.U32.AND P0, PT, R22, R95, PT ;  /* 0x0000005f1600720c */ /* 0x000fe40003f06070 */
[----:B------:R-:W-:-:S11]  /*12630*/  LOP3.LUT R22, R37, R94, RZ, 0x3c, !PT ;  /* 0x0000005e25167212 */ /* 0x000fd600078e3cff */
[----:B------:R-:W-:Y:S02]  /*12640*/  @P0 IADD3 R39, R39, 0x1, RZ ;  /* 0x0000000127270810 */ /* 0x000fe40007ffe0ff */
        /* <DEDUP_REMOVED lines=31> */
[----:B------:R-:W-:Y:S01]  /*12840*/  @!P0 IMAD.IADD R19, R19, 0x1, -R80 ;  /* 0x0000000113138824 */ /* 0x000fe200078e0a50 */
[----:B------:R-:W-:-:S04]  /*12850*/  @!P0 IADD3 R25, R25, 0x1, RZ ;  /* 0x0000000119198810 */ /* 0x000fc80007ffe0ff */
        /* <DEDUP_REMOVED lines=13> */
[----:B------:R-:W-:-:S04]  /*12930*/  HMUL2 R23, R85.H0_H0, R23 ;  /* 0x0000001755177232 */ /* 0x000fc80000000800 */
[----:B------:R-:W-:Y:S02]  /*12940*/  IMAD.MOV R25, RZ, RZ, -R26 ;  /* 0x000000ffff197224 */ /* 0x000fe400078e0a1a */
[----:B------:R-:W-:Y:S02]  /*12950*/  IMAD R27, R26, UR11, R27 ;  /* 0x0000000b1a1b7c24 */ /* 0x000fe4000f8e021b */
[----:B------:R-:W-:Y:S01]  /*12960*/  @!P0 IADD3 R19, R19, -R98, RZ ;  /* 0x8000006213138210 */ /* 0x000fe20007ffe0ff */
[----:B------:R-:W-:-:S03]  /*12970*/  IMAD R25, R87, R25, R24 ;  /* 0x0000001957197224 */ /* 0x000fc600078e0218 */
[----:B------:R-:W-:Y:S01]  /*12980*/  ISETP.GT.U32.AND P0, PT, R98, R19, PT ;  /* 0x000000136200720c */ /* 0x000fe20003f04070 */
[----:B------:R-:W-:-:S04]  /*12990*/  IMAD R18, R25, UR13, R90 ;  /* 0x0000000d19127c24 */ /* 0x000fc8000f8e025a */
[----:B------:R-:W-:-:S05]  /*129a0*/  IMAD R27, R27, UR10, R18 ;  /* 0x0000000a1b1b7c24 */ /* 0x000fca000f8e0212 */
[----:B------:R-:W-:-:S03]  /*129b0*/  SHF.R.S32.HI R18, RZ, 0x1f, R27 ;  /* 0x0000001fff127819 */ /* 0x000fc6000001141b */
[----:B------:R-:W-:Y:S02]  /*129c0*/  @!P0 IADD3 R19, R19, -R98, RZ ;  /* 0x8000006213138210 */ /* 0x000fe40007ffe0ff */
        /* <DEDUP_REMOVED lines=19> */
[----:B------:R-:W-:-:S08]  /*12b00*/  IMAD R31, R98, R31, R18 ;  /* 0x0000001f621f7224 */ /* 0x000fd000078e0212 */
[----:B------:R-:W-:Y:S01]  /*12b10*/  @!P0 IADD3 R27, R27, 0x1, RZ ;  /* 0x000000011b1b8810 */ /* 0x000fe20007ffe0ff */
[----:B------:R-:W-:Y:S01]  /*12b20*/  @!P0 IMAD.IADD R26, R26, 0x1, -R95 ;  /* 0x000000011a1a8824 */ /* 0x000fe200078e0a5f */
[----:B------:R-:W-:Y:S01]  /*12b30*/  ISETP.GT.U32.AND P0, PT, R98, R31, PT ;  /* 0x0000001f6200720c */ /* 0x000fe20003f04070 */
[----:B------:R-:W-:Y:S04]  /*12b40*/  STS [R93], R2 ;  /* 0x000000025d007388 */ /* 0x000fe80000000800 */
[----:B------:R-:W-:Y:S08]  /*12b50*/  STS [R93+0x10], R4 ;  /* 0x000010045d007388 */ /* 0x000ff00000000800 */
[----:B------:R-:W-:-:S02]  /*12b60*/  @!P0 IADD3 R31, R31, -R98, RZ ;  /* 0x800000621f1f8210 */ /* 0x000fc40007ffe0ff */
[----:B-1----:R-:W-:Y:S01]  /*12b70*/  LOP3.LUT R20, R25, R94, RZ, 0x3c, !PT ;  /* 0x0000005e19147212 */ /* 0x002fe200078e3cff */
[----:B------:R1:W-:Y:S01]  /*12b80*/  STS [R93+0x20], R6 ;  /* 0x000020065d007388 */ /* 0x0003e20000000800 */
[----:B------:R-:W-:Y:S02]  /*12b90*/  ISETP.GT.U32.AND P0, PT, R98, R31, PT ;  /* 0x0000001f6200720c */ /* 0x000fe40003f04070 */
[C---:B------:R-:W-:Y:S01]  /*12ba0*/  IADD3 R22, R76.reuse, 0x38, RZ ;  /* 0x000000384c167810 */ /* 0x040fe20007ffe0ff */
[----:B------:R-:W-:Y:S01]  /*12bb0*/  VIADD R76, R76, 0x3a ;  /* 0x0000003a4c4c7836 */ /* 0x000fe20000000000 */
[----:B------:R-:W-:Y:S02]  /*12bc0*/  STS [R93+0x30], R8 ;  /* 0x000030085d007388 */ /* 0x000fe40000000800 */
[----:B------:R-:W-:Y:S02]  /*12bd0*/  IABS R30, R22 ;  /* 0x00000016001e7213 */ /* 0x000fe40000000000 */
[----:B------:R-:W-:Y:S04]  /*12be0*/  STS [R93+0x40], R10 ;  /* 0x0000400a5d007388 */ /* 0x000fe80000000800 */
[----:B------:R-:W-:Y:S01]  /*12bf0*/  STS [R93+0x50], R12 ;  /* 0x0000500c5d007388 */ /* 0x000fe20000000800 */
[----:B------:R-:W-:Y:S01]  /*12c00*/  @!P0 IMAD.IADD R31, R31, 0x1, -R98 ;  /* 0x000000011f1f8824 */ /* 0x000fe200078e0a62 */
[----:B------:R-:W-:-:S02]  /*12c10*/  ISETP.GE.AND P0, PT, R19, RZ, PT ;  /* 0x000000ff1300720c */ /* 0x000fc40003f06270 */
[----:B------:R2:W-:Y:S04]  /*12c20*/  STS [R93+0x60], R14 ;  /* 0x0000600e5d007388 */ /* 0x0005e80000000800 */
[----:B------:R3:W-:Y:S07]  /*12c30*/  STS [R93+0x70], R16 ;  /* 0x000070105d007388 */ /* 0x0007ee0000000800 */
[----:B------:R-:W-:Y:S01]  /*12c40*/  @!P0 IADD3 R31, -R31, RZ, RZ ;  /* 0x000000ff1f1f8210 */ /* 0x000fe20007ffe1ff */
[----:B------:R-:W-:Y:S01]  /*12c50*/  BAR.SYNC.DEFER_BLOCKING 0x0 ;  /* 0x0000000000007b1d */ /* 0x000fe20000010000 */
[----:B------:R-:W-:-:S02]  /*12c60*/  ISETP.GE.U32.AND P0, PT, R26, R95, PT ;  /* 0x0000005f1a00720c */ /* 0x000fc40003f06070 */
[----:B------:R-:W-:-:S04]  /*12c70*/  SEL R19, R96, R31, !P5 ;  /* 0x0000001f60137207 */ /* 0x000fc80006800000 */
        /* <DEDUP_REMOVED lines=8> */
[----:B------:R-:W-:Y:S02]  /*12d00*/  IMAD.MOV R24, RZ, RZ, -R26 ;  /* 0x000000ffff187224 */ /* 0x000fe400078e0a1a */
[----:B------:R-:W-:Y:S02]  /*12d10*/  IMAD R26, R26, UR12, R91 ;  /* 0x0000000c1a1a7c24 */ /* 0x000fe4000f8e025b */
[----:B------:R-:W-:Y:S02]  /*12d20*/  IMAD R24, R94, R24, R25 ;  /* 0x000000185e187224 */ /* 0x000fe400078e0219 */
[-C--:B------:R-:W-:Y:S01]  /*12d30*/  @!P0 IADD3 R18, R18, -R95.reuse, RZ ;  /* 0x8000005f12128210 */ /* 0x080fe20007ffe0ff */
[----:B------:R-:W-:Y:S02]  /*12d40*/  @!P0 VIADD R21, R21, 0x1 ;  /* 0x0000000115158836 */ /* 0x000fe40000000000 */
[----:B------:R-:W-:Y:S02]  /*12d50*/  IABS R23, R24 ;  /* 0x0000001800177213 */ /* 0x000fe40000000000 */
[----:B------:R-:W-:-:S02]  /*12d60*/  ISETP.GE.U32.AND P0, PT, R18, R95, PT ;  /* 0x0000005f1200720c */ /* 0x000fc40003f06070 */
[----:B------:R-:W-:Y:S01]  /*12d70*/  LOP3.LUT R18, R19, R94, RZ, 0x3c, !PT ;  /* 0x0000005e13127212 */ /* 0x000fe200078e3cff */
[----:B------:R-:W-:-:S10]  /*12d80*/  IMAD.HI.U32 R20, R79, R23, RZ ;  /* 0x000000174f147227 */ /* 0x000fd400078e00ff */
[----:B------:R-:W-:Y:S02]  /*12d90*/  @P0 IADD3 R21, R21, 0x1, RZ ;  /* 0x0000000115150810 */ /* 0x000fe40007ffe0ff */
[----:B------:R-:W-:-:S03]  /*12da0*/  ISETP.GE.AND P0, PT, R18, RZ, PT ;  /* 0x000000ff1200720c */ /* 0x000fc60003f06270 */
[----:B------:R-:W-:Y:S02]  /*12db0*/  IMAD.MOV.U32 R28, RZ, RZ, R21 ;  /* 0x000000ffff1c7224 */ /* 0x000fe400078e0015 */
[----:B------:R-:W-:Y:S01]  /*12dc0*/  IMAD R21, R20, R78, R23 ;  /* 0x0000004e14157224 */ /* 0x000fe200078e0217 */
[----:B------:R-:W-:-:S07]  /*12dd0*/  IABS R23, R76 ;  /* 0x0000004c00177213 */ /* 0x000fce0000000000 */
[----:B------:R-:W-:Y:S02]  /*12de0*/  @!P0 IADD3 R28, -R28, RZ, RZ ;  /* 0x000000ff1c1c8210 */ /* 0x000fe40007ffe1ff */
[----:B------:R-:W-:Y:S02]  /*12df0*/  ISETP.GT.U32.AND P0, PT, R80, R21, PT ;  /* 0x000000155000720c */ /* 0x000fe40003f04070 */
[----:B------:R-:W-:-:S05]  /*12e00*/  SEL R28, R81, R28, !P3 ;  /* 0x0000001c511c7207 */ /* 0x000fca0005800000 */
[----:B------:R-:W-:-:S04]  /*12e10*/  IMAD.MOV R18, RZ, RZ, -R28 ;  /* 0x000000ffff127224 */ /* 0x000fc800078e0a1c */
[----:B------:R-:W-:Y:S01]  /*12e20*/  IMAD R18, R94, R18, R19 ;  /* 0x000000125e127224 */ /* 0x000fe200078e0213 */
[----:B------:R-:W-:Y:S01]  /*12e30*/  LOP3.LUT R19, R24, R87, RZ, 0x3c, !PT ;  /* 0x0000005718137212 */ /* 0x000fe200078e3cff */
[----:B------:R-:W-:Y:S01]  /*12e40*/  @!P0 VIADD R20, R20, 0x1 ;  /* 0x0000000114148836 */ /* 0x000fe20000000000 */
[----:B------:R-:W-:Y:S02]  /*12e50*/  @!P0 IADD3 R21, R21, -R80, RZ ;  /* 0x8000005015158210 */ /* 0x000fe40007ffe0ff */
[----:B------:R-:W-:Y:S02]  /*12e60*/  IABS R32, R18 ;  /* 0x0000001200207213 */ /* 0x000fe40000000000 */
[----:B------:R-:W-:-:S03]  /*12e70*/  ISETP.GE.U32.AND P0, PT, R21, R80, PT ;  /* 0x000000501500720c */ /* 0x000fc60003f06070 */
[----:B------:R-:W-:-:S04]  /*12e80*/  IMAD.HI.U32 R25, R79, R32, RZ ;  /* 0x000000204f197227 */ /* 0x000fc800078e00ff */
[----:B------:R-:W-:-:S06]  /*12e90*/  IMAD R21, R25, R78, R32 ;  /* 0x0000004e19157224 */ /* 0x000fcc00078e0220 */
[----:B------:R-:W-:Y:S01]  /*12ea0*/  @P0 VIADD R20, R20, 0x1 ;  /* 0x0000000114140836 */ /* 0x000fe20000000000 */
[----:B------:R-:W-:Y:S01]  /*12eb0*/  ISETP.GE.AND P0, PT, R19, RZ, PT ;  /* 0x000000ff1300720c */ /* 0x000fe20003f06270 */
[----:B------:R-:W-:-:S04]  /*12ec0*/  IMAD.HI.U32 R19, R97, R30, RZ ;  /* 0x0000001e61137227 */ /* 0x000fc800078e00ff */
[----:B------:R-:W-:Y:S02]  /*12ed0*/  IMAD.MOV R19, RZ, RZ, -R19 ;  /* 0x000000ffff137224 */ /* 0x000fe400078e0a13 */
[----:B------:R-:W-:-:S04]  /*12ee0*/  IMAD.HI.U32 R97, R97, R23, RZ ;  /* 0x0000001761617227 */ /* 0x000fc800078e00ff */
[----:B------:R-:W-:Y:S02]  /*12ef0*/  IMAD R19, R98, R19, R30 ;  /* 0x0000001362137224 */ /* 0x000fe400078e021e */
[----:B------:R-:W-:Y:S01]  /*12f00*/  @!P0 IADD3 R20, -R20, RZ, RZ ;  /* 0x000000ff14148210 */ /* 0x000fe20007ffe1ff */
[----:B------:R-:W-:Y:S01]  /*12f10*/  IMAD.MOV R97, RZ, RZ, -R97 ;  /* 0x000000ffff617224 */ /* 0x000fe200078e0a61 */
[----:B------:R-:W-:Y:S02]  /*12f20*/  ISETP.GT.U32.AND P0, PT, R80, R21, PT ;  /* 0x000000155000720c */ /* 0x000fe40003f04070 */
[----:B------:R-:W-:Y:S01]  /*12f30*/  SEL R33, R77, R20, !P4 ;  /* 0x000000144d217207 */ /* 0x000fe20006000000 */
[----:B------:R-:W-:-:S04]  /*12f40*/  IMAD R23, R98, R97, R23 ;  /* 0x0000006162177224 */ /* 0x000fc800078e0217 */
[----:B-1----:R-:W-:Y:S02]  /*12f50*/  IMAD.MOV R6, RZ, RZ, -R33 ;  /* 0x000000ffff067224 */ /* 0x002fe400078e0a21 */
[----:B------:R-:W-:-:S04]  /*12f60*/  IMAD R33, R33, UR11, R26 ;  /* 0x0000000b21217c24 */ /* 0x000fc8000f8e021a */
[----:B------:R-:W-:Y:S01]  /*12f70*/  @!P0 IADD3 R25, R25, 0x1, RZ ;  /* 0x0000000119198810 */ /* 0x000fe20007ffe0ff */
[----:B------:R-:W-:Y:S01]  /*12f80*/  @!P0 IMAD.IADD R21, R21, 0x1, -R80 ;  /* 0x0000000115158824 */ /* 0x000fe200078e0a50 */
[----:B------:R-:W-:-:S04]  /*12f90*/  ISETP.GT.U32.AND P0, PT, R98, R19, PT ;  /* 0x000000136200720c */ /* 0x000fc80003f04070 */
[----:B------:R-:W-:-:S09]  /*12fa0*/  ISETP.GE.U32.AND P1, PT, R21, R80, PT ;  /* 0x000000501500720c */ /* 0x000fd20003f26070 */
[----:B------:R-:W-:-:S04]  /*12fb0*/  @!P0 IADD3 R19, R19, -R98, RZ ;  /* 0x8000006213138210 */ /* 0x000fc80007ffe0ff */
[----:B------:R-:W-:Y:S01]  /*12fc0*/  ISETP.GT.U32.AND P0, PT, R98, R19, PT ;  /* 0x000000136200720c */ /* 0x000fe20003f04070 */
[----:B------:R-:W-:-:S12]  /*12fd0*/  @P1 VIADD R25, R25, 0x1 ;  /* 0x0000000119191836 */ /* 0x000fd80000000000 */
[----:B------:R-:W-:Y:S02]  /*12fe0*/  @!P0 IADD3 R19, R19, -R98, RZ ;  /* 0x8000006213138210 */ /* 0x000fe40007ffe0ff */
[----:B------:R-:W-:-:S13]  /*12ff0*/  ISETP.GE.AND P0, PT, R22, RZ, PT ;  /* 0x000000ff1600720c */ /* 0x000fda0003f06270 */
[----:B------:R-:W-:Y:S02]  /*13000*/  @!P0 IADD3 R19, -R19, RZ, RZ ;  /* 0x000000ff13138210 */ /* 0x000fe40007ffe1ff */
[----:B------:R-:W-:Y:S02]  /*13010*/  ISETP.GT.U32.AND P0, PT, R98, R23, PT ;  /* 0x000000176200720c */ /* 0x000fe40003f04070 */
[----:B------:R-:W-:-:S04]  /*13020*/  SEL R19, R96, R19, !P5 ;  /* 0x0000001360137207 */ /* 0x000fc80006800000 */
[----:B------:R-:W-:-:S05]  /*13030*/  IABS R22, R19 ;  /* 0x0000001300167213 */ /* 0x000fca0000000000 */
[----:B------:R-:W-:-:S04]  /*13040*/  IMAD.HI.U32 R27, R83, R22, RZ ;  /* 0x00000016531b7227 */ /* 0x000fc800078e00ff */
[----:B------:R-:W-:Y:S02]  /*13050*/  @!P0 IMAD.IADD R23, R23, 0x1, -R98 ;  /* 0x0000000117178824 */ /* 0x000fe400078e0a62 */
[----:B------:R-:W-:-:S03]  /*13060*/  IMAD R22, R27, R82, R22 ;  /* 0x000000521b167224 */ /* 0x000fc600078e0216 */
[----:B------:R-:W-:-:S13]  /*13070*/  ISETP.GT.U32.AND P0, PT, R98, R23, PT ;  /* 0x000000176200720c */ /* 0x000fda0003f04070 */
[----:B------:R-:W-:Y:S02]  /*13080*/  @!P0 IADD3 R23, R23, -R98, RZ ;  /* 0x8000006217178210 */ /* 0x000fe40007ffe0ff */
[----:B------:R-:W-:-:S13]  /*13090*/  ISETP.GE.AND P0, PT, R76, RZ, PT ;  /* 0x000000ff4c00720c */ /* 0x000fda0003f06270 */
[----:B------:R-:W-:Y:S01]  /*130a0*/  @!P0 IMAD.MOV R23, RZ, RZ, -R23 ;  /* 0x000000ffff178224 */ /* 0x000fe200078e0a17 */
[----:B------:R-:W-:-:S04]  /*130b0*/  ISETP.GT.U32.AND P0, PT, R95, R22, PT ;  /* 0x000000165f00720c */ /* 0x000fc80003f04070 */
[----:B------:R-:W-:-:S04]  /*130c0*/  SEL R29, R96, R23, !P5 ;  /* 0x00000017601d7207 */ /* 0x000fc80006800000 */
[----:B------:R-:W-:-:S05]  /*130d0*/  IABS R21, R29 ;  /* 0x0000001d00157213 */ /* 0x000fca0000000000 */
[----:B------:R-:W-:Y:S01]  /*130e0*/  @!P0 IADD3 R22, R22, -R95, RZ ;  /* 0x8000005f16168210 */ /* 0x000fe20007ffe0ff */
[----:B------:R-:W-:Y:S01]  /*130f0*/  IMAD.HI.U32 R83, R83, R21, RZ ;  /* 0x0000001553537227 */ /* 0x000fe200078e00ff */
[----:B------:R-:W-:Y:S02]  /*13100*/  @!P0 IADD3 R27, R27, 0x1, RZ ;  /* 0x000000011b1b8810 */ /* 0x000fe40007ffe0ff */
[----:B------:R-:W-:Y:S01]  /*13110*/  ISETP.GE.U32.AND P1, PT, R22, R95, PT ;  /* 0x0000005f1600720c */ /* 0x000fe20003f26070 */
[----:B------:R-:W-:Y:S01]  /*13120*/  IMAD R82, R83, R82, R21 ;  /* 0x0000005253527224 */ /* 0x000fe200078e0215 */
[----:B------:R-:W-:Y:S02]  /*13130*/  LOP3.LUT R21, R19, R94, RZ, 0x3c, !PT ;  /* 0x0000005e13157212 */ /* 0x000fe400078e3cff */
[----:B------:R-:W-:Y:S02]  /*13140*/  LOP3.LUT R22, R18, R87, RZ, 0x3c, !PT ;  /* 0x0000005712167212 */ /* 0x000fe400078e3cff */
[----:B------:R-:W-:-:S07]  /*13150*/  ISETP.GT.U32.AND P0, PT, R95, R82, PT ;  /* 0x000000525f00720c */ /* 0x000fce0003f04070 */
[----:B------:R-:W-:Y:S01]  /*13160*/  @P1 VIADD R27, R27, 0x1 ;  /* 0x000000011b1b1836 */ /* 0x000fe20000000000 */
[----:B------:R-:W-:Y:S02]  /*13170*/  ISETP.GE.AND P1, PT, R21, RZ, PT ;  /* 0x000000ff1500720c */ /* 0x000fe40003f26270 */
[----:B------:R-:W-:-:S03]  /*13180*/  LOP3.LUT R21, R29, R94, RZ, 0x3c, !PT ;  /* 0x0000005e1d157212 */ /* 0x000fc600078e3cff */
[----:B------:R-:W-:Y:S02]  /*13190*/  @!P0 IADD3 R82, R82, -R95, RZ ;  /* 0x8000005f52528210 */ /* 0x000fe40007ffe0ff */
[----:B------:R-:W-:Y:S02]  /*131a0*/  @!P0 IADD3 R83, R83, 0x1, RZ ;  /* 0x0000000153538810 */ /* 0x000fe40007ffe0ff */
[----:B------:R-:W-:-:S04]  /*131b0*/  ISETP.GE.AND P0, PT, R21, RZ, PT ;  /* 0x000000ff1500720c */ /* 0x000fc80003f06270 */
[----:B------:R-:W-:Y:S01]  /*131c0*/  @!P1 IMAD.MOV R27, RZ, RZ, -R27 ;  /* 0x000000ffff1b9224 */ /* 0x000fe200078e0a1b */
[----:B------:R-:W-:-:S04]  /*131d0*/  ISETP.GE.U32.AND P1, PT, R82, R95, PT ;  /* 0x0000005f5200720c */ /* 0x000fc80003f26070 */
[----:B------:R-:W-:Y:S01]  /*131e0*/  SEL R4, R81, R27, !P3 ;  /* 0x0000001b51047207 */ /* 0x000fe20005800000 */
[----:B------:R-:W-:-:S04]  /*131f0*/  IMAD R27, R87, R6, R24 ;  /* 0x00000006571b7224 */ /* 0x000fc800078e0218 */
[----:B--2---:R-:W-:Y:S02]  /*13200*/  IMAD R14, R27, UR13, R90 ;  /* 0x0000000d1b0e7c24 */ /* 0x004fe4000f8e025a */
[----:B------:R-:W-:Y:S02]  /*13210*/  IMAD.MOV R8, RZ, RZ, -R4 ;  /* 0x000000ffff087224 */ /* 0x000fe400078e0a04 */
[----:B------:R-:W-:Y:S01]  /*13220*/  @P1 VIADD R83, R83, 0x1 ;  /* 0x0000000153531836 */ /* 0x000fe20000000000 */
[----:B------:R-:W-:Y:S01]  /*13230*/  ISETP.GE.AND P1, PT, R22, RZ, PT ;  /* 0x000000ff1600720c */ /* 0x000fe20003f26270 */
[----:B------:R-:W-:Y:S01]  /*13240*/  IMAD R33, R33, UR10, R14 ;  /* 0x0000000a21217c24 */ /* 0x000fe2000f8e020e */
[----:B------:R-:W1:Y:S01]  /*13250*/  LDS.128 R20, [R92+UR8] ;  /* 0x000000085c147984 */ /* 0x000e620008000c00 */
[----:B------:R-:W-:Y:S01]  /*13260*/  IMAD R8, R94, R8, R19 ;  /* 0x000000085e087224 */ /* 0x000fe200078e0213 */
[----:B------:R-:W-:Y:S01]  /*13270*/  @!P0 IADD3 R83, -R83, RZ, RZ ;  /* 0x000000ff53538210 */ /* 0x000fe20007ffe1ff */
[----:B------:R-:W-:-:S02]  /*13280*/  IMAD R19, R28, UR12, R91 ;  /* 0x0000000c1c137c24 */ /* 0x000fc4000f8e025b */
[----:B------:R-:W-:Y:S01]  /*13290*/  IMAD R4, R4, UR12, R91 ;  /* 0x0000000c04047c24 */ /* 0x000fe2000f8e025b */
[----:B------:R-:W-:-:S04]  /*132a0*/  SEL R2, R81, R83, !P3 ;  /* 0x0000005351027207 */ /* 0x000fc80005800000 */
[C---:B------:R-:W-:Y:S01]  /*132b0*/  IADD3 R6, -R2.reuse, RZ, RZ ;  /* 0x000000ff02067210 */ /* 0x040fe20007ffe1ff */
[----:B------:R-:W-:Y:S01]  /*132c0*/  IMAD R2, R2, UR12, R91 ;  /* 0x0000000c02027c24 */ /* 0x000fe2000f8e025b */
[----:B------:R-:W-:Y:S02]  /*132d0*/  @!P1 IADD3 R25, -R25, RZ, RZ ;  /* 0x000000ff19199210 */ /* 0x000fe40007ffe1ff */
[----:B------:R-:W-:Y:S01]  /*132e0*/  ISETP.LT.AND P1, PT, R33, UR9, P6 ;  /* 0x0000000921007c0c */ /* 0x000fe2000b721270 */
[----:B------:R-:W-:Y:S01]  /*132f0*/  IMAD R6, R94, R6, R29 ;  /* 0x000000065e067224 */ /* 0x000fe200078e021d */
[----:B------:R-:W-:Y:S02]  /*13300*/  SEL R10, R77, R25, !P4 ;  /* 0x000000194d0a7207 */ /* 0x000fe40006000000 */
[----:B------:R-:W2:Y:S03]  /*13310*/  LDS.128 R24, [R92+UR8+0x240] ;  /* 0x000240085c187984 */ /* 0x000ea60008000c00 */
[----:B------:R-:W-:-:S02]  /*13320*/  IMAD.MOV R12, RZ, RZ, -R10 ;  /* 0x000000ffff0c7224 */ /* 0x000fc400078e0a0a */
[----:B---3--:R-:W-:Y:S01]  /*13330*/  IMAD R16, R10, UR11, R19 ;  /* 0x0000000b0a107c24 */ /* 0x008fe2000f8e0213 */
[----:B------:R-:W-:Y:S01]  /*13340*/  IABS R10, R8 ;  /* 0x00000008000a7213 */ /* 0x000fe20000000000 */
[----:B------:R-:W-:Y:S01]  /*13350*/  IMAD R31, R87, R12, R18 ;  /* 0x0000000c571f7224 */ /* 0x000fe200078e0212 */
[----:B------:R-:W-:Y:S01]  /*13360*/  SHF.R.S32.HI R12, RZ, 0x1f, R33 ;  /* 0x0000001fff0c7819 */ /* 0x000fe20000011421 */
[----:B------:R-:W-:-:S04]  /*13370*/  IMAD.WIDE.U32 R18, R33, UR6, R100 ;  /* 0x0000000621127c25 */ /* 0x000fc8000f8e0064 */
[----:B------:R-:W-:Y:S01]  /*13380*/  IMAD R31, R31, UR13, R90 ;  /* 0x0000000d1f1f7c24 */ /* 0x000fe2000f8e025a */
[----:B------:R-:W-:Y:S01]  /*13390*/  IADD3 R32, P0, R18, UR4, RZ ;  /* 0x0000000412207c10 */ /* 0x000fe2000ff1e0ff */
[----:B------:R-:W-:Y:S01]  /*133a0*/  IMAD R14, R12, UR6, RZ ;  /* 0x000000060c0e7c24 */ /* 0x000fe2000f8e02ff */
[----:B------:R-:W-:Y:S01]  /*133b0*/  MOV R12, R10 ;  /* 0x0000000a000c7202 */ /* 0x000fe20000000f00 */
[----:B------:R-:W-:Y:S01]  /*133c0*/  IMAD R31, R16, UR10, R31 ;  /* 0x0000000a101f7c24 */ /* 0x000fe2000f8e021f */
[----:B------:R-:W-:Y:S01]  /*133d0*/  IABS R10, R6 ;  /* 0x00000006000a7213 */ /* 0x000fe20000000000 */
[----:B------:R-:W-:Y:S02]  /*133e0*/  IMAD R33, R33, UR7, R14 ;  /* 0x0000000721217c24 */ /* 0x000fe4000f8e020e */
[----:B------:R-:W-:Y:S01]  /*133f0*/  IMAD.HI.U32 R29, R79, R12, RZ ;  /* 0x0000000c4f1d7227 */ /* 0x000fe200078e00ff */
[----:B------:R-:W-:-:S03]  /*13400*/  SHF.R.S32.HI R14, RZ, 0x1f, R31 ;  /* 0x0000001fff0e7819 */ /* 0x000fc6000001141f */
[C---:B-1----:R-:W-:Y:S01]  /*13410*/  HMUL2 R20, R85.reuse.H0_H0, R20 ;  /* 0x0000001455147232 */ /* 0x042fe20000000800 */
[----:B------:R-:W-:Y:S01]  /*13420*/  IADD3.X R33, R19, UR5, R33, P0, !PT ;  /* 0x0000000513217c10 */ /* 0x000fe200087fe421 */
[----:B------:R-:W-:Y:S01]  /*13430*/  IMAD R19, R29, R78, R12 ;  /* 0x0000004e1d137224 */ /* 0x000fe200078e020c */
[----:B------:R-:W-:Y:S01]  /*13440*/  ISETP.LT.AND P3, PT, R31, UR9, P6 ;  /* 0x000000091f007c0c */ /* 0x000fe2000b761270 */
[----:B------:R-:W-:Y:S02]  /*13450*/  IMAD R12, R14, UR6, RZ ;  /* 0x000000060e0c7c24 */ /* 0x000fe4000f8e02ff */
[----:B------:R-:W-:Y:S02]  /*13460*/  HMUL2 R21, R85.H0_H0, R21 ;  /* 0x0000001555157232 */ /* 0x000fe40000000800 */
[----:B------:R-:W-:-:S04]  /*13470*/  IMAD.HI.U32 R79, R79, R10, RZ ;  /* 0x0000000a4f4f7227 */ /* 0x000fc800078e00ff */
[C---:B------:R-:W-:Y:S01]  /*13480*/  HMUL2 R22, R85.reuse.H0_H0, R22 ;  /* 0x0000001655167232 */ /* 0x040fe20000000800 */
[----:B------:R-:W-:Y:S01]  /*13490*/  ISETP.GT.U32.AND P0, PT, R80, R19, PT ;  /* 0x000000135000720c */ /* 0x000fe20003f04070 */
[C---:B------:R-:W-:Y:S02]  /*134a0*/  HMUL2 R23, R85.reuse.H0_H0, R23 ;  /* 0x0000001755177232 */ /* 0x040fe40000000800 */
[C---:B------:R-:W-:Y:S02]  /*134b0*/  IMAD R12, R31.reuse, UR7, R12 ;  /* 0x000000071f0c7c24 */ /* 0x040fe4000f8e020c */
[----:B------:R-:W-:Y:S01]  /*134c0*/  IMAD.WIDE.U32 R30, R31, UR6, R100 ;  /* 0x000000061f1e7c25 */ /* 0x000fe2000f8e0064 */
[----:B------:R-:W-:Y:S03]  /*134d0*/  @P1 STG.E.128 desc[UR16][R32.64], R20 ;  /* 0x0000001420001986 */ /* 0x000fe6000c101d10 */
[----:B------:R-:W-:Y:S01]  /*134e0*/  IMAD R35, R79, R78, R10 ;  /* 0x0000004e4f237224 */ /* 0x000fe200078e020a */
[----:B------:R-:W-:Y:S01]  /*134f0*/  IADD3 R30, P1, R30, UR4, RZ ;  /* 0x000000041e1e7c10 */ /* 0x000fe2000ff3e0ff */
[C---:B--2---:R-:W-:Y:S01]  /*13500*/  HMUL2 R24, R85.reuse.H0_H0, R24 ;  /* 0x0000001855187232 */ /* 0x044fe20000000800 */
[----:B------:R-:W-:Y:S01]  /*13510*/  LOP3.LUT R10, R8, R87, RZ, 0x3c, !PT ;  /* 0x00000057080a7212 */ /* 0x000fe200078e3cff */
[C---:B------:R-:W-:Y:S01]  /*13520*/  HMUL2 R25, R85.reuse.H0_H0, R25 ;  /* 0x0000001955197232 */ /* 0x040fe20000000800 */
[----:B------:R-:W-:Y:S01]  /*13530*/  IADD3.X R31, R31, UR5, R12, P1, !PT ;  /* 0x000000051f1f7c10 */ /* 0x000fe20008ffe40c */
[----:B------:R-:W-:-:S02]  /*13540*/  HMUL2 R26, R85.H0_H0, R26 ;  /* 0x0000001a551a7232 */ /* 0x000fc40000000800 */
[----:B------:R-:W-:Y:S02]  /*13550*/  @!P0 IMAD.IADD R19, R19, 0x1, -R80 ;  /* 0x0000000113138824 */ /* 0x000fe400078e0a50 */
[----:B------:R-:W-:Y:S01]  /*13560*/  HMUL2 R27, R85.H0_H0, R27 ;  /* 0x0000001b551b7232 */ /* 0x000fe20000000800 */
[----:B------:R-:W-:Y:S02]  /*13570*/  ISETP.GT.U32.AND P2, PT, R80, R35, PT ;  /* 0x000000235000720c */ /* 0x000fe40003f44070 */
[----:B------:R-:W-:Y:S02]  /*13580*/  @!P0 IADD3 R29, R29, 0x1, RZ ;  /* 0x000000011d1d8810 */ /* 0x000fe40007ffe0ff */
[----:B------:R-:W-:Y:S01]  /*13590*/  @P3 STG.E.128 desc[UR16][R30.64], R24 ;  /* 0x000000181e003986 */ /* 0x000fe2000c101d10 */
[----:B------:R-:W-:Y:S01]  /*135a0*/  BAR.SYNC.DEFER_BLOCKING 0x0 ;  /* 0x0000000000007b1d */ /* 0x000fe20000010000 */
[----:B------:R-:W-:Y:S02]  /*135b0*/  ISETP.GE.U32.AND P1, PT, R19, R80, PT ;  /* 0x000000501300720c */ /* 0x000fe40003f26070 */
[----:B------:R-:W-:-:S05]  /*135c0*/  ISETP.GE.AND P0, PT, R10, RZ, PT ;  /* 0x000000ff0a00720c */ /* 0x000fca0003f06270 */
[----:B------:R-:W-:Y:S01]  /*135d0*/  @!P2 IMAD.IADD R35, R35, 0x1, -R80 ;  /* 0x000000012323a824 */ /* 0x000fe200078e0a50 */
[----:B------:R-:W-:Y:S02]  /*135e0*/  LOP3.LUT R10, R6, R87, RZ, 0x3c, !PT ;  /* 0x00000057060a7212 */ /* 0x000fe400078e3cff */
[----:B------:R-:W-:-:S03]  /*135f0*/  @!P2 IADD3 R79, R79, 0x1, RZ ;  /* 0x000000014f4fa810 */ /* 0x000fc60007ffe0ff */
[----:B------:R-:W-:Y:S02]  /*13600*/  @P1 IADD3 R29, R29, 0x1, RZ ;  /* 0x000000011d1d1810 */ /* 0x000fe40007ffe0ff */
[----:B------:R-:W-:-:S03]  /*13610*/  ISETP.GE.U32.AND P1, PT, R35, R80, PT ;  /* 0x000000502300720c */ /* 0x000fc60003f26070 */
[----:B------:R-:W-:Y:S01]  /*13620*/  @!P0 IMAD.MOV R29, RZ, RZ, -R29 ;  /* 0x000000ffff1d8224 */ /* 0x000fe200078e0a1d */
[----:B------:R-:W-:Y:S01]  /*13630*/  ISETP.GE.AND P0, PT, R10, RZ, PT ;  /* 0x000000ff0a00720c */ /* 0x000fe20003f06270 */
[----:B------:R1:W-:Y:S03]  /*13640*/  STS [R93], R3 ;  /* 0x000000035d007388 */ /* 0x0003e60000000800 */
[----:B------:R-:W-:Y:S01]  /*13650*/  SEL R29, R77, R29, !P4 ;  /* 0x0000001d4d1d7207 */ /* 0x000fe20006000000 */
[----:B------:R2:W-:Y:S04]  /*13660*/  STS [R93+0x10], R5 ;  /* 0x000010055d007388 */ /* 0x0005e80000000800 */
[----:B------:R-:W-:-:S02]  /*13670*/  @P1 VIADD R79, R79, 0x1 ;  /* 0x000000014f4f1836 */ /* 0x000fc40000000000 */
[----:B------:R-:W-:Y:S01]  /*13680*/  IMAD R4, R29, UR11, R4 ;  /* 0x0000000b1d047c24 */ /* 0x000fe2000f8e0204 */
[----:B------:R3:W-:Y:S01]  /*13690*/  STS [R93+0x20], R7 ;  /* 0x000020075d007388 */ /* 0x0007e20000000800 */
[----:B------:R-:W-:-:S03]  /*136a0*/  @!P0 IMAD.MOV R79, RZ, RZ, -R79 ;  /* 0x000000ffff4f8224 */ /* 0x000fc600078e0a4f */
[----:B------:R-:W-:Y:S02]  /*136b0*/  STS [R93+0x30], R9 ;  /* 0x000030095d007388 */ /* 0x000fe40000000800 */
[----:B------:R-:W-:Y:S02]  /*136c0*/  SEL R77, R77, R79, !P4 ;  /* 0x0000004f4d4d7207 */ /* 0x000fe40006000000 */
[----:B------:R-:W-:Y:S03]  /*136d0*/  STS [R93+0x40], R11 ;  /* 0x0000400b5d007388 */ /* 0x000fe60000000800 */
[----:B------:R-:W-:Y:S01]  /*136e0*/  IMAD R2, R77, UR11, R2 ;  /* 0x0000000b4d027c24 */ /* 0x000fe2000f8e0202 */
[----:B------:R-:W-:Y:S04]  /*136f0*/  STS [R93+0x50], R13 ;  /* 0x0000500d5d007388 */ /* 0x000fe80000000800 */
[----:B------:R-:W-:Y:S01]  /*13700*/  STS [R93+0x60], R15 ;  /* 0x0000600f5d007388 */ /* 0x000fe20000000800 */
[----:B-1----:R-:W-:-:S03]  /*13710*/  IADD3 R3, -R29, RZ, RZ ;  /* 0x000000ff1d037210 */ /* 0x002fc60007ffe1ff */
[----:B------:R-:W-:Y:S02]  /*13720*/  STS [R93+0x70], R17 ;  /* 0x000070115d007388 */ /* 0x000fe40000000800 */
[----:B------:R-:W-:Y:S01]  /*13730*/  IMAD R3, R87, R3, R8 ;  /* 0x0000000357037224 */ /* 0x000fe200078e0208 */
[----:B------:R-:W-:Y:S03]  /*13740*/  BAR.SYNC.DEFER_BLOCKING 0x0 ;  /* 0x0000000000007b1d */ /* 0x000fe60000010000 */
[----:B------:R-:W-:-:S04]  /*13750*/  IMAD R3, R3, UR13, R90 ;  /* 0x0000000d03037c24 */ /* 0x000fc8000f8e025a */
[----:B------:R-:W-:Y:S01]  /*13760*/  IMAD R3, R4, UR10, R3 ;  /* 0x0000000a04037c24 */ /* 0x000fe2000f8e0203 */
[----:B------:R-:W-:-:S04]  /*13770*/  IADD3 R4, -R77, RZ, RZ ;  /* 0x000000ff4d047210 */ /* 0x000fc80007ffe1ff */
[----:B--2---:R-:W-:Y:S01]  /*13780*/  SHF.R.S32.HI R5, RZ, 0x1f, R3 ;  /* 0x0000001fff057819 */ /* 0x004fe20000011403 */
[----:B------:R-:W-:Y:S01]  /*13790*/  IMAD R87, R87, R4, R6 ;  /* 0x0000000457577224 */ /* 0x000fe200078e0206 */
[C---:B------:R-:W-:Y:S01]  /*137a0*/  ISETP.LT.AND P1, PT, R3.reuse, UR9, P6 ;  /* 0x0000000903007c0c */ /* 0x040fe2000b721270 */
[----:B---3--:R-:W-:-:S04]  /*137b0*/  IMAD.WIDE.U32 R6, R3, UR6, R100 ;  /* 0x0000000603067c25 */ /* 0x008fc8000f8e0064 */
[----:B------:R-:W-:Y:S02]  /*137c0*/  IMAD R4, R5, UR6, RZ ;  /* 0x0000000605047c24 */ /* 0x000fe4000f8e02ff */
[----:B------:R-:W-:Y:S02]  /*137d0*/  IMAD R87, R87, UR13, R90 ;  /* 0x0000000d57577c24 */ /* 0x000fe4000f8e025a */
[----:B------:R-:W-:Y:S01]  /*137e0*/  IMAD R5, R3, UR7, R4 ;  /* 0x0000000703057c24 */ /* 0x000fe2000f8e0204 */
[----:B------:R-:W-:Y:S01]  /*137f0*/  IADD3 R4, P0, R6, UR4, RZ ;  /* 0x0000000406047c10 */ /* 0x000fe2000ff1e0ff */
[----:B------:R-:W1:Y:S01]  /*13800*/  LDS.128 R20, [R92+UR8] ;  /* 0x000000085c147984 */ /* 0x000e620008000c00 */
[----:B------:R-:W-:Y:S02]  /*13810*/  IMAD R3, R2, UR10, R87 ;  /* 0x0000000a02037c24 */ /* 0x000fe4000f8e0257 */
[----:B------:R-:W-:Y:S01]  /*13820*/  IADD3.X R5, R7, UR5, R5, P0, !PT ;  /* 0x0000000507057c10 */ /* 0x000fe200087fe405 */
[----:B------:R-:W2:Y:S01]  /*13830*/  LDS.128 R92, [R92+UR8+0x240] ;  /* 0x000240085c5c7984 */ /* 0x000ea20008000c00 */
[----:B------:R-:W-:Y:S01]  /*13840*/  IMAD.WIDE.U32 R100, R3, UR6, R100 ;  /* 0x0000000603647c25 */ /* 0x000fe2000f8e0064 */
[----:B------:R-:W-:-:S05]  /*13850*/  SHF.R.S32.HI R2, RZ, 0x1f, R3 ;  /* 0x0000001fff027819 */ /* 0x000fca0000011403 */
[----:B------:R-:W-:-:S04]  /*13860*/  IMAD R2, R2, UR6, RZ ;  /* 0x0000000602027c24 */ /* 0x000fc8000f8e02ff */
[----:B------:R-:W-:Y:S01]  /*13870*/  IMAD R6, R3, UR7, R2 ;  /* 0x0000000703067c24 */ /* 0x000fe2000f8e0202 */
[----:B------:R-:W-:Y:S01]  /*13880*/  IADD3 R2, P0, R100, UR4, RZ ;  /* 0x0000000464027c10 */ /* 0x000fe2000ff1e0ff */
[C---:B-1----:R-:W-:Y:S02]  /*13890*/  HMUL2 R20, R85.reuse.H0_H0, R20 ;  /* 0x0000001455147232 */ /* 0x042fe40000000800 */
[C---:B------:R-:W-:Y:S02]  /*138a0*/  HMUL2 R21, R85.reuse.H0_H0, R21 ;  /* 0x0000001555157232 */ /* 0x040fe40000000800 */
[C---:B------:R-:W-:Y:S02]  /*138b0*/  HMUL2 R22, R85.reuse.H0_H0, R22 ;  /* 0x0000001655167232 */ /* 0x040fe40000000800 */
[C---:B------:R-:W-:Y:S02]  /*138c0*/  HMUL2 R23, R85.reuse.H0_H0, R23 ;  /* 0x0000001755177232 */ /* 0x040fe40000000800 */
[----:B--2---:R-:W-:-:S02]  /*138d0*/  HMUL2 R92, R85.H0_H0, R92 ;  /* 0x0000005c555c7232 */ /* 0x004fc40000000800 */
[C---:B------:R-:W-:Y:S01]  /*138e0*/  HMUL2 R93, R85.reuse.H0_H0, R93 ;  /* 0x0000005d555d7232 */ /* 0x040fe20000000800 */
[----:B------:R2:W-:Y:S01]  /*138f0*/  @P1 STG.E.128 desc[UR16][R4.64], R20 ;  /* 0x0000001404001986 */ /* 0x0005e2000c101d10 */
[----:B------:R-:W-:Y:S01]  /*13900*/  ISETP.LT.AND P1, PT, R3, UR9, P6 ;  /* 0x0000000903007c0c */ /* 0x000fe2000b721270 */
[C---:B------:R-:W-:Y:S01]  /*13910*/  HMUL2 R94, R85.reuse.H0_H0, R94 ;  /* 0x0000005e555e7232 */ /* 0x040fe20000000800 */
[----:B------:R-:W-:Y:S01]  /*13920*/  IADD3.X R3, R101, UR5, R6, P0, !PT ;  /* 0x0000000565037c10 */ /* 0x000fe200087fe406 */
[----:B------:R-:W-:-:S10]  /*13930*/  HMUL2 R95, R85.H0_H0, R95 ;  /* 0x0000005f555f7232 */ /* 0x000fd40000000800 */
[----:B------:R-:W-:Y:S05]  /*13940*/  @!P1 BRA `(.L_x_25) ;  /* 0x0000004000489947 */ /* 0x000fea0003800000 */
[----:B------:R3:W-:Y:S01]  /*13950*/  STG.E.128 desc[UR16][R2.64], R92 ;  /* 0x0000005c02007986 */ /* 0x0007e2000c101d10 */
[----:B------:R-:W-:Y:S05]  /*13960*/  BRA `(.L_x_25) ;  /* 0x0000004000407947 */ /* 0x000fea0003800000 */
.L_x_19:
[----:B------:R-:W1:Y:S01]  /*13970*/  LDC R96, c[0x0][0x430] ;  /* 0x00010c00ff607b82 */ /* 0x000e620000000800 */
[-C--:B------:R-:W-:Y:S01]  /*13980*/  IMAD R95, R94, R87.reuse, RZ ;  /* 0x000000575e5f7224 */ /* 0x080fe200078e02ff */
[-C--:B------:R-:W-:Y:S01]  /*13990*/  IABS R94, R87.reuse ;  /* 0x00000057005e7213 */ /* 0x080fe20000000000 */
[----:B------:R-:W-:Y:S01]  /*139a0*/  IMAD.SHL.U32 R104, R104, 0x2, RZ ;  /* 0x0000000268687824 */ /* 0x000fe200078e00ff */
[----:B------:R-:W-:Y:S01]  /*139b0*/  IABS R82, R87 ;  /* 0x0000005700527213 */ /* 0x000fe20000000000 */
[----:B------:R-:W-:Y:S01]  /*139c0*/  ULDC.64 UR4, c[0x0][0x3a8] ;  /* 0x0000ea0000047ab9 */ /* 0x000fe20000000a00 */
[-C--:B------:R-:W-:Y:S02]  /*139d0*/  IABS R100, R95.reuse ;  /* 0x0000005f00647213 */ /* 0x080fe40000000000 */
[----:B------:R-:W-:Y:S01]  /*139e0*/  BAR.SYNC.DEFER_BLOCKING 0x0 ;  /* 0x0000000000007b1d */ /* 0x000fe20000010000 */
[----:B------:R-:W-:Y:S02]  /*139f0*/  IABS R99, R95 ;  /* 0x0000005f00637213 */ /* 0x000fe40000000000 */
[----:B------:R-:W-:-:S02]  /*13a00*/  ISETP.NE.AND P3, PT, R95, RZ, PT ;  /* 0x000000ff5f00720c */ /* 0x000fc40003f65270 */
[----:B------:R-:W-:Y:S01]  /*13a10*/  LOP3.LUT R101, RZ, R95, RZ, 0x33, !PT ;  /* 0x0000005fff657212 */ /* 0x000fe200078e33ff */
[----:B------:R-:W-:Y:S01]  /*13a20*/  IMAD.MOV R99, RZ, RZ, -R99 ;  /* 0x000000ffff637224 */ /* 0x000fe200078e0a63 */
[----:B------:R-:W-:Y:S02]  /*13a30*/  IADD3 R82, RZ, -R82, RZ ;  /* 0x80000052ff527210 */ /* 0x000fe40007ffe0ff */
[----:B------:R-:W-:Y:S02]  /*13a40*/  ISETP.NE.AND P4, PT, R87, RZ, PT ;  /* 0x000000ff5700720c */ /* 0x000fe40003f85270 */
[----:B------:R-:W-:Y:S02]  /*13a50*/  LOP3.LUT R81, RZ, R87, RZ, 0x33, !PT ;  /* 0x00000057ff517212 */ /* 0x000fe400078e33ff */
[----:B------:R-:W-:Y:S02]  /*13a60*/  SHF.R.S32.HI R105, RZ, 0x1f, R104 ;  /* 0x0000001fff697819 */ /* 0x000fe40000011468 */
[----:B------:R-:W-:-:S02]  /*13a70*/  LOP3.LUT P6, RZ, R86, 0x1, RZ, 0xc0, !PT ;  /* 0x0000000156ff7812 */ /* 0x000fc400078cc0ff */
[-C--:B-1----:R-:W-:Y:S02]  /*13a80*/  IABS R98, R96.reuse ;  /* 0x0000006000627213 */ /* 0x082fe40000000000 */
[----:B------:R-:W-:Y:S02]  /*13a90*/  ISETP.NE.AND P5, PT, R96, RZ, PT ;  /* 0x000000ff6000720c */ /* 0x000fe40003fa5270 */
[----:B------:R-:W1:Y:S01]  /*13aa0*/  I2F.RP R67, R98 ;  /* 0x0000006200437306 */ /* 0x000e620000209400 */
[----:B------:R-:W-:Y:S01]  /*13ab0*/  LOP3.LUT R96, RZ, R96, RZ, 0x33, !PT ;  /* 0x00000060ff607212 */ /* 0x000fe200078e33ff */
[----:B------:R-:W-:Y:S04]  /*13ac0*/  STS [R93], R64 ;  /* 0x000000405d007388 */ /* 0x000fe80000000800 */
[----:B------:R-:W-:Y:S04]  /*13ad0*/  STS [R93+0x10], R62 ;  /* 0x0000103e5d007388 */ /* 0x000fe80000000800 */
[----:B------:R2:W-:Y:S01]  /*13ae0*/  STS [R93+0x20], R60 ;  /* 0x0000203c5d007388 */ /* 0x0005e20000000800 */
[----:B-1----:R-:W1:Y:S03]  /*13af0*/  MUFU.RCP R68, R67 ;  /* 0x0000004300447308 */ /* 0x002e660000001000 */
[----:B------:R3:W-:Y:S04]  /*13b00*/  STS [R93+0x30], R58 ;  /* 0x0000303a5d007388 */ /* 0x0007e80000000800 */
[----:B------:R-:W-:Y:S04]  /*13b10*/  STS [R93+0x40], R56 ;  /* 0x000040385d007388 */ /* 0x000fe80000000800 */
[----:B------:R-:W-:Y:S04]  /*13b20*/  STS [R93+0x50], R54 ;  /* 0x000050365d007388 */ /* 0x000fe80000000800 */
[----:B------:R-:W-:Y:S01]  /*13b30*/  STS [R93+0x60], R52 ;  /* 0x000060345d007388 */ /* 0x000fe20000000800 */
[----:B-1----:R-:W-:-:S03]  /*13b40*/  VIADD R68, R68, 0xffffffe ;  /* 0x0ffffffe44447836 */ /* 0x002fc60000000000 */
[----:B------:R1:W-:Y:S01]  /*13b50*/  STS [R93+0x70], R50 ;  /* 0x000070325d007388 */ /* 0x0003e20000000800 */
[----:B------:R-:W4:Y:S02]  /*13b60*/  F2I.FTZ.U32.TRUNC.NTZ R69, R68 ;  /* 0x0000004400457305 */ /* 0x000f24000021f000 */
[----:B----4-:R-:W-:Y:S01]  /*13b70*/  IMAD.MOV R66, RZ, RZ, -R69 ;  /* 0x000000ffff427224 */ /* 0x010fe200078e0a45 */
[----:B------:R-:W-:-:S03]  /*13b80*/  MOV R68, RZ ;  /* 0x000000ff00447202 */ /* 0x000fc60000000f00 */
[----:B------:R-:W-:Y:S01]  /*13b90*/  IMAD R97, R66, R98, RZ ;  /* 0x0000006242617224 */ /* 0x000fe200078e02ff */
[----:B------:R-:W-:-:S03]  /*13ba0*/  IABS R66, R76 ;  /* 0x0000004c00427213 */ /* 0x000fc60000000000 */
[----:B------:R-:W-:Y:S02]  /*13bb0*/  IMAD.HI.U32 R97, R69, R97, R68 ;  /* 0x0000006145617227 */ /* 0x000fe400078e0044 */
[----:B------:R-:W4:Y:S04]  /*13bc0*/  I2F.RP R68, R100 ;  /* 0x0000006400447306 */ /* 0x000f280000209400 */
[----:B------:R-:W-:-:S04]  /*13bd0*/  IMAD.HI.U32 R71, R97, R66, RZ ;  /* 0x0000004261477227 */ /* 0x000fc800078e00ff */
[----:B------:R-:W-:-:S04]  /*13be0*/  IMAD.MOV R71, RZ, RZ, -R71 ;  /* 0x000000ffff477224 */ /* 0x000fc800078e0a47 */
[C---:B------:R-:W-:Y:S02]  /*13bf0*/  IMAD R71, R98.reuse, R71, R66 ;  /* 0x0000004762477224 */ /* 0x040fe400078e0242 */
[----:B----4-:R-:W4:Y:S01]  /*13c00*/  MUFU.RCP R66, R68 ;  /* 0x0000004400427308 */ /* 0x010f220000001000 */
[----:B------:R-:W-:Y:S02]  /*13c10*/  BAR.SYNC.DEFER_BLOCKING 0x0 ;  /* 0x0000000000007b1d */ /* 0x000fe40000010000 */
[----:B------:R-:W-:-:S13]  /*13c20*/  ISETP.GT.U32.AND P0, PT, R98, R71, PT ;  /* 0x000000476200720c */ /* 0x000fda0003f04070 */
[----:B------:R-:W-:Y:S01]  /*13c30*/  @!P0 IMAD.IADD R71, R71, 0x1, -R98 ;  /* 0x0000000147478824 */ /* 0x000fe200078e0a62 */
[----:B------:R-:W-:Y:S02]  /*13c40*/  ISETP.GE.AND P0, PT, R76, RZ, PT ;  /* 0x000000ff4c00720c */ /* 0x000fe40003f06270 */
[----:B----4-:R-:W-:Y:S02]  /*13c50*/  IADD3 R66, R66, 0xffffffe, RZ ;  /* 0x0ffffffe42427810 */ /* 0x010fe40007ffe0ff */
[----:B------:R-:W-:Y:S02]  /*13c60*/  ISETP.GT.U32.AND P1, PT, R98, R71, PT ;  /* 0x000000476200720c */ /* 0x000fe40003f24070 */
[----:B------:R-:W4:Y:S01]  /*13c70*/  F2I.FTZ.U32.TRUNC.NTZ R67, R66 ;  /* 0x0000004200437305 */ /* 0x000f22000021f000 */
[----:B------:R-:W-:-:S04]  /*13c80*/  IADD3 R68, R76, 0x2, RZ ;  /* 0x000000024c447810 */ /* 0x000fc80007ffe0ff */
[----:B------:R-:W-:-:S06]  /*13c90*/  IABS R72, R68 ;  /* 0x0000004400487213 */ /* 0x000fcc0000000000 */
[----:B------:R-:W-:Y:S02]  /*13ca0*/  @!P1 IMAD.IADD R71, R71, 0x1, -R98 ;  /* 0x0000000147479824 */ /* 0x000fe400078e0a62 */
[----:B----4-:R-:W-:-:S03]  /*13cb0*/  IMAD.MOV R69, RZ, RZ, -R67 ;  /* 0x000000ffff457224 */ /* 0x010fc600078e0a43 */
[----:B------:R-:W-:Y:S01]  /*13cc0*/  @!P0 IADD3 R71, -R71, RZ, RZ ;  /* 0x000000ff47478210 */ /* 0x000fe20007ffe1ff */
[----:B------:R-:W-:Y:S02]  /*13cd0*/  IMAD.MOV.U32 R66, RZ, RZ, RZ ;  /* 0x000000ffff427224 */ /* 0x000fe400078e00ff */
[----:B------:R-:W-:Y:S01]  /*13ce0*/  IMAD R102, R69, R100, RZ ;  /* 0x0000006445667224 */ /* 0x000fe200078e02ff */
[----:B------:R-:W-:Y:S01]  /*13cf0*/  SEL R70, R96, R71, !P5 ;  /* 0x0000004760467207 */ /* 0x000fe20006800000 */
[----:B------:R-:W4:Y:S02]  /*13d00*/  I2F.RP R69, R94 ;  /* 0x0000005e00457306 */ /* 0x000f240000209400 */
[----:B------:R-:W-:Y:S01]  /*13d10*/  IMAD.HI.U32 R102, R67, R102, R66 ;  /* 0x0000006643667227 */ /* 0x000fe200078e0042 */
[----:B------:R-:W-:-:S03]  /*13d20*/  IABS R71, R70 ;  /* 0x0000004600477213 */ /* 0x000fc60000000000 */
[----:B------:R-:W-:-:S04]  /*13d30*/  IMAD.HI.U32 R67, R97, R72, RZ ;  /* 0x0000004861437227 */ /* 0x000fc800078e00ff */
[----:B------:R-:W-:-:S04]  /*13d40*/  IMAD.HI.U32 R66, R102, R71, RZ ;  /* 0x0000004766427227 */ /* 0x000fc800078e00ff */
[----:B------:R-:W-:Y:S01]  /*13d50*/  IMAD R71, R66, R99, R71 ;  /* 0x0000006342477224 */ /* 0x000fe200078e0247 */
[----:B----4-:R-:W4:Y:S01]  /*13d60*/  MUFU.RCP R69, R69 ;  /* 0x0000004500457308 */ /* 0x010f220000001000 */
[----:B------:R-:W-:-:S03]  /*13d70*/  IMAD.MOV R67, RZ, RZ, -R67 ;  /* 0x000000ffff437224 */ /* 0x000fc600078e0a43 */
[----:B------:R-:W-:Y:S01]  /*13d80*/  ISETP.GT.U32.AND P0, PT, R100, R71, PT ;  /* 0x000000476400720c */ /* 0x000fe20003f04070 */
[----:B------:R-:W-:-:S12]  /*13d90*/  IMAD R67, R98, R67, R72 ;  /* 0x0000004362437224 */ /* 0x000fd800078e0248 */
[----:B------:R-:W-:Y:S01]  /*13da0*/  @!P0 IMAD.IADD R71, R71, 0x1, -R100 ;  /* 0x0000000147478824 */ /* 0x000fe200078e0a64 */
[----:B------:R-:W-:Y:S01]  /*13db0*/  @!P0 IADD3 R66, R66, 0x1, RZ ;  /* 0x0000000142428810 */ /* 0x000fe20007ffe0ff */
[----:B----4-:R-:W-:Y:S01]  /*13dc0*/  VIADD R72, R69, 0xffffffe ;  /* 0x0ffffffe45487836 */ /* 0x010fe20000000000 */
[----:B------:R-:W-:Y:S02]  /*13dd0*/  ISETP.GT.U32.AND P0, PT, R98, R67, PT ;  /* 0x000000436200720c */ /* 0x000fe40003f04070 */
[----:B------:R-:W-:Y:S01]  /*13de0*/  ISETP.GE.U32.AND P2, PT, R71, R100, PT ;  /* 0x000000644700720c */ /* 0x000fe20003f46070 */
[----:B------:R-:W4:Y:S01]  /*13df0*/  F2I.FTZ.U32.TRUNC.NTZ R73, R72 ;  /* 0x0000004800497305 */ /* 0x000f22000021f000 */
[----:B------:R-:W-:-:S04]  /*13e00*/  LOP3.LUT R71, R70, R95, RZ, 0x3c, !PT ;  /* 0x0000005f46477212 */ /* 0x000fc800078e3cff */
[----:B------:R-:W-:-:S05]  /*13e10*/  ISETP.GE.AND P1, PT, R71, RZ, PT ;  /* 0x000000ff4700720c */ /* 0x000fca0003f26270 */
[----:B------:R-:W-:Y:S02]  /*13e20*/  @!P0 IADD3 R67, R67, -R98, RZ ;  /* 0x8000006243438210 */ /* 0x000fe40007ffe0ff */
[----:B------:R-:W-:Y:S01]  /*13e30*/  @P2 VIADD R66, R66, 0x1 ;  /* 0x0000000142422836 */ /* 0x000fe20000000000 */
[----:B------:R-:W-:Y:S01]  /*13e40*/  ISETP.GE.AND P0, PT, R68, RZ, PT ;  /* 0x000000ff4400720c */ /* 0x000fe20003f06270 */
[----:B----4-:R-:W-:Y:S02]  /*13e50*/  IMAD.MOV R69, RZ, RZ, -R73 ;  /* 0x000000ffff457224 */ /* 0x010fe400078e0a49 */
[----:B------:R-:W-:Y:S02]  /*13e60*/  IMAD.MOV.U32 R72, RZ, RZ, RZ ;  /* 0x000000ffff487224 */ /* 0x000fe400078e00ff */
[----:B------:R-:W-:Y:S01]  /*13e70*/  @!P1 IMAD.MOV R66, RZ, RZ, -R66 ;  /* 0x000000ffff429224 */ /* 0x000fe200078e0a42 */
[----:B------:R-:W-:Y:S01]  /*13e80*/  ISETP.GT.U32.AND P1, PT, R98, R67, PT ;  /* 0x000000436200720c */ /* 0x000fe20003f24070 */
[----:B------:R-:W-:-:S03]  /*13e90*/  IMAD R69, R69, R94, RZ ;  /* 0x0000005e45457224 */ /* 0x000fc600078e02ff */
[----:B------:R-:W-:Y:S01]  /*13ea0*/  SEL R66, R101, R66, !P3 ;  /* 0x0000004265427207 */ /* 0x000fe20005800000 */
[----:B------:R-:W-:-:S03]  /*13eb0*/  IMAD.HI.U32 R83, R73, R69, R72 ;  /* 0x0000004549537227 */ /* 0x000fc600078e0048 */
[C---:B------:R-:W-:Y:S01]  /*13ec0*/  IADD3 R71, -R66.reuse, RZ, RZ ;  /* 0x000000ff42477210 */ /* 0x040fe20007ffe1ff */
[----:B------:R-:W-:-:S04]  /*13ed0*/  IMAD R66, R66, R80, R91 ;  /* 0x0000005042427224 */ /* 0x000fc800078e025b */
[----:B------:R-:W-:Y:S02]  /*13ee0*/  IMAD R70, R95, R71, R70 ;  /* 0x000000475f467224 */ /* 0x000fe400078e0246 */
[----:B------:R-:W-:-:S03]  /*13ef0*/  @!P1 IMAD.IADD R67, R67, 0x1, -R98 ;  /* 0x0000000143439824 */ /* 0x000fc600078e0a62 */
[----:B------:R-:W-:Y:S01]  /*13f00*/  IABS R68, R70 ;  /* 0x0000004600447213 */ /* 0x000fe20000000000 */
[----:B------:R-:W-:-:S04]  /*13f10*/  @!P0 IMAD.MOV R67, RZ, RZ, -R67 ;  /* 0x000000ffff438224 */ /* 0x000fc800078e0a43 */
[----:B------:R-:W-:Y:S01]  /*13f20*/  IMAD.HI.U32 R71, R83, R68, RZ ;  /* 0x0000004453477227 */ /* 0x000fe200078e00ff */
[----:B------:R-:W-:-:S03]  /*13f30*/  SEL R108, R96, R67, !P5 ;  /* 0x00000043606c7207 */ /* 0x000fc60006800000 */
[----:B------:R-:W-:Y:S01]  /*13f40*/  IMAD R69, R71, R82, R68 ;  /* 0x0000005247457224 */ /* 0x000fe200078e0244 */
[----:B------:R-:W-:-:S04]  /*13f50*/  IABS R67, R108 ;  /* 0x0000006c00437213 */ /* 0x000fc80000000000 */
[----:B------:R-:W-:Y:S01]  /*13f60*/  ISETP.GT.U32.AND P0, PT, R94, R69, PT ;  /* 0x000000455e00720c */ /* 0x000fe20003f04070 */
[----:B------:R-:W-:-:S04]  /*13f70*/  IMAD.HI.U32 R68, R102, R67, RZ ;  /* 0x0000004366447227 */ /* 0x000fc800078e00ff */
[----:B------:R-:W-:-:S08]  /*13f80*/  IMAD R67, R68, R99, R67 ;  /* 0x0000006344437224 */ /* 0x000fd000078e0243 */
[----:B------:R-:W-:Y:S01]  /*13f90*/  @!P0 VIADD R71, R71, 0x1 ;  /* 0x0000000147478836 */ /* 0x000fe20000000000 */
[-C--:B------:R-:W-:Y:S02]  /*13fa0*/  @!P0 IADD3 R69, R69, -R94.reuse, RZ ;  /* 0x8000005e45458210 */ /* 0x080fe40007ffe0ff */
[----:B------:R-:W-:Y:S02]  /*13fb0*/  ISETP.GT.U32.AND P0, PT, R100, R67, PT ;  /* 0x000000436400720c */ /* 0x000fe40003f04070 */
[----:B------:R-:W-:-:S11]  /*13fc0*/  ISETP.GE.U32.AND P1, PT, R69, R94, PT ;  /* 0x0000005e4500720c */ /* 0x000fd60003f26070 */
[----:B------:R-:W-:Y:S01]  /*13fd0*/  @!P0 IMAD.IADD R67, R67, 0x1, -R100 ;  /* 0x0000000143438824 */ /* 0x000fe200078e0a64 */
[----:B------:R-:W-:Y:S01]  /*13fe0*/  @!P0 IADD3 R68, R68, 0x1, RZ ;  /* 0x0000000144448810 */ /* 0x000fe20007ffe0ff */
[----:B------:R-:W-:-:S03]  /*13ff0*/  @P1 VIADD R71, R71, 0x1 ;  /* 0x0000000147471836 */ /* 0x000fc60000000000 */
[----:B------:R-:W-:Y:S02]  /*14000*/  ISETP.GE.U32.AND P2, PT, R67, R100, PT ;  /* 0x000000644300720c */ /* 0x000fe40003f46070 */
[----:B------:R-:W-:-:S04]  /*14010*/  LOP3.LUT R67, R70, R87, RZ, 0x3c, !PT ;  /* 0x0000005746437212 */ /* 0x000fc800078e3cff */
[----:B------:R-:W-:Y:S02]  /*14020*/  ISETP.GE.AND P1, PT, R67, RZ, PT ;  /* 0x000000ff4300720c */ /* 0x000fe40003f26270 */
[----:B------:R-:W-:-:S04]  /*14030*/  LOP3.LUT R67, R108, R95, RZ, 0x3c, !PT ;  /* 0x0000005f6c437212 */ /* 0x000fc800078e3cff */
[----:B------:R-:W-:Y:S01]  /*14040*/  ISETP.GE.AND P0, PT, R67, RZ, PT ;  /* 0x000000ff4300720c */ /* 0x000fe20003f06270 */
[----:B------:R-:W-:-:S04]  /*14050*/  @P2 VIADD R68, R68, 0x1 ;  /* 0x0000000144442836 */ /* 0x000fc80000000000 */
[----:B------:R-:W-:Y:S02]  /*14060*/  IMAD.MOV.U32 R72, RZ, RZ, R68 ;  /* 0x000000ffff487224 */ /* 0x000fe400078e0044 */
[----:B------:R-:W-:-:S04]  /*14070*/  @!P1 IADD3 R71, -R71, RZ, RZ ;  /* 0x000000ff47479210 */ /* 0x000fc80007ffe1ff */
[----:B------:R-:W-:Y:S02]  /*14080*/  SEL R68, R81, R71, !P4 ;  /* 0x0000004751447207 */ /* 0x000fe40006000000 */
[----:B------:R-:W-:-:S03]  /*14090*/  @!P0 IMAD.MOV R72, RZ, RZ, -R72 ;  /* 0x000000ffff488224 */ /* 0x000fc600078e0a48 */
[----:B------:R-:W-:Y:S02]  /*140a0*/  IMAD.MOV R71, RZ, RZ, -R68 ;  /* 0x000000ffff477224 */ /* 0x000fe400078e0a44 */
[----:B------:R-:W-:Y:S01]  /*140b0*/  SEL R67, R101, R72, !P3 ;  /* 0x0000004865437207 */ /* 0x000fe20005800000 */
[----:B------:R-:W-:Y:S02]  /*140c0*/  IMAD R103, R68, R77, R66 ;  /* 0x0000004d44677224 */ /* 0x000fe400078e0242 */
[----:B------:R-:W-:Y:S01]  /*140d0*/  IMAD R71, R87, R71, R70 ;  /* 0x0000004757477224 */ /* 0x000fe200078e0246 */
[C---:B------:R-:W-:Y:S01]  /*140e0*/  IADD3 R69, -R67.reuse, RZ, RZ ;  /* 0x000000ff43457210 */ /* 0x040fe20007ffe1ff */
[----:B------:R-:W-:Y:S02]  /*140f0*/  IMAD R67, R67, R80, R91 ;  /* 0x0000005043437224 */ /* 0x000fe400078e025b */
[----:B------:R-:W-:Y:S02]  /*14100*/  IMAD R66, R71, R79, R90 ;  /* 0x0000004f47427224 */ /* 0x000fe400078e025a */
[----:B------:R-:W-:-:S02]  /*14110*/  IMAD R108, R95, R69, R108 ;  /* 0x000000455f6c7224 */ /* 0x000fc400078e026c */
[----:B------:R-:W-:Y:S02]  /*14120*/  IMAD R103, R103, R78, R66 ;  /* 0x0000004e67677224 */ /* 0x000fe400078e0242 */
[----:B------:R-:W-:Y:S01]  /*14130*/  VIADD R69, R76, 0x8 ;  /* 0x000000084c457836 */ /* 0x000fe20000000000 */
[----:B------:R-:W-:Y:S01]  /*14140*/  IABS R71, R108 ;  /* 0x0000006c00477213 */ /* 0x000fe20000000000 */
[----:B------:R-:W-:Y:S01]  /*14150*/  IMAD.WIDE.U32 R74, R103, UR4, R104 ;  /* 0x00000004674a7c25 */ /* 0x000fe2000f8e0068 */
[----:B------:R-:W-:Y:S02]  /*14160*/  SHF.R.S32.HI R70, RZ, 0x1f, R103 ;  /* 0x0000001fff467819 */ /* 0x000fe40000011467 */
[----:B------:R-:W-:Y:S01]  /*14170*/  IABS R68, R69 ;  /* 0x0000004500447213 */ /* 0x000fe20000000000 */
        /* <DEDUP_REMOVED lines=22> */
[----:B--2---:R-:W-:-:S03]  /*142e0*/  LOP3.LUT R60, R66, R95, RZ, 0x3c, !PT ;  /* 0x0000005f423c7212 */ /* 0x004fc600078e3cff */
[----:B------:R-:W-:Y:S01]  /*142f0*/  @P0 IADD3 R72, R72, 0x1, RZ ;  /* 0x0000000148480810 */ /* 0x000fe20007ffe0ff */
[----:B------:R-:W-:Y:S01]  /*14300*/  IMAD.HI.U32 R110, R102, R73, RZ ;  /* 0x00000049666e7227 */ /* 0x000fe200078e00ff */
[----:B------:R-:W-:Y:S02]  /*14310*/  ISETP.GE.AND P0, PT, R68, RZ, PT ;  /* 0x000000ff4400720c */ /* 0x000fe40003f06270 */
[----:B------:R-:W2:Y:S01]  /*14320*/  LDS.128 R68, [R92+UR8] ;  /* 0x000000085c447984 */ /* 0x000ea20008000c00 */
[----:B------:R-:W-:-:S10]  /*14330*/  IMAD R73, R110, R99, R73 ;  /* 0x000000636e497224 */ /* 0x000fd400078e0249 */
[----:B------:R-:W-:Y:S01]  /*14340*/  @!P0 IMAD.MOV R72, RZ, RZ, -R72 ;  /* 0x000000ffff488224 */ /* 0x000fe200078e0a48 */
[----:B------:R-:W-:-:S04]  /*14350*/  ISETP.GT.U32.AND P0, PT, R100, R73, PT ;  /* 0x000000496400720c */ /* 0x000fc80003f04070 */
[----:B---3--:R-:W-:-:S05]  /*14360*/  SEL R58, R81, R72, !P4 ;  /* 0x00000048513a7207 */ /* 0x008fca0006000000 */
[----:B-1----:R-:W-:Y:S02]  /*14370*/  IMAD.MOV R50, RZ, RZ, -R58 ;  /* 0x000000ffff327224 */ /* 0x002fe400078e0a3a */
[----:B------:R-:W-:Y:S02]  /*14380*/  IMAD R67, R58, R77, R67 ;  /* 0x0000004d3a437224 */ /* 0x000fe400078e0243 */
[----:B------:R-:W-:Y:S01]  /*14390*/  @!P0 IADD3 R73, R73, -R100, RZ ;  /* 0x8000006449498210 */ /* 0x000fe20007ffe0ff */
[----:B------:R-:W-:Y:S02]  /*143a0*/  @!P0 VIADD R110, R110, 0x1 ;  /* 0x000000016e6e8836 */ /* 0x000fe40000000000 */
[----:B------:R-:W-:Y:S01]  /*143b0*/  IMAD R50, R87, R50, R108 ;  /* 0x0000003257327224 */ /* 0x000fe200078e026c */
[----:B------:R-:W-:Y:S02]  /*143c0*/  ISETP.GE.U32.AND P0, PT, R73, R100, PT ;  /* 0x000000644900720c */ /* 0x000fe40003f06070 */
[----:B------:R-:W1:Y:S01]  /*143d0*/  LDS.128 R72, [R92+UR8+0x240] ;  /* 0x000240085c487984 */ /* 0x000e620008000c00 */
[----:B------:R-:W-:-:S04]  /*143e0*/  IMAD R50, R50, R79, R90 ;  /* 0x0000004f32327224 */ /* 0x000fc800078e025a */
[----:B------:R-:W-:Y:S02]  /*143f0*/  IMAD R67, R67, R78, R50 ;  /* 0x0000004e43437224 */ /* 0x000fe400078e0232 */
[----:B--2---:R-:W-:-:S03]  /*14400*/  HMUL2 R68, R85.H0_H0, R68 ;  /* 0x0000004455447232 */ /* 0x004fc60000000800 */
[----:B------:R-:W-:Y:S01]  /*14410*/  SHF.R.S32.HI R54, RZ, 0x1f, R67 ;  /* 0x0000001fff367819 */ /* 0x000fe20000011443 */
[----:B------:R-:W-:Y:S01]  /*14420*/  @P0 VIADD R110, R110, 0x1 ;  /* 0x000000016e6e0836 */ /* 0x000fe20000000000 */
[----:B------:R-:W-:Y:S01]  /*14430*/  ISETP.GE.AND P0, PT, R60, RZ, PT ;  /* 0x000000ff3c00720c */ /* 0x000fe20003f06270 */
[----:B------:R-:W-:Y:S02]  /*14440*/  HMUL2 R69, R85.H0_H0, R69 ;  /* 0x0000004555457232 */ /* 0x000fe40000000800 */
[----:B------:R-:W-:-:S04]  /*14450*/  IMAD.WIDE.U32 R108, R67, UR4, R104 ;  /* 0x00000004436c7c25 */ /* 0x000fc8000f8e0068 */
[C---:B------:R-:W-:Y:S02]  /*14460*/  HMUL2 R70, R85.reuse.H0_H0, R70 ;  /* 0x0000004655467232 */ /* 0x040fe40000000800 */
[----:B------:R-:W-:Y:S02]  /*14470*/  HMUL2 R71, R85.H0_H0, R71 ;  /* 0x0000004755477232 */ /* 0x000fe40000000800 */
[----:B------:R-:W-:Y:S02]  /*14480*/  IMAD R54, R54, UR4, RZ ;  /* 0x0000000436367c24 */ /* 0x000fe4000f8e02ff */
[----:B------:R-:W-:Y:S02]  /*14490*/  @!P0 IADD3 R110, -R110, RZ, RZ ;  /* 0x000000ff6e6e8210 */ /* 0x000fe40007ffe1ff */
[----:B------:R-:W-:Y:S01]  /*144a0*/  ISETP.LT.AND P0, PT, R103, UR9, P6 ;  /* 0x0000000967007c0c */ /* 0x000fe2000b701270 */
[----:B------:R-:W-:Y:S01]  /*144b0*/  IMAD R103, R67, UR5, R54 ;  /* 0x0000000543677c24 */ /* 0x000fe2000f8e0236 */
[----:B------:R-:W-:Y:S01]  /*144c0*/  SEL R50, R101, R110, !P3 ;  /* 0x0000006e65327207 */ /* 0x000fe20005800000 */
[----:B------:R-:W-:-:S04]  /*144d0*/  VIADD R54, R76, 0xa ;  /* 0x0000000a4c367836 */ /* 0x000fc80000000000 */
[----:B------:R-:W-:Y:S01]  /*144e0*/  IMAD.MOV R52, RZ, RZ, -R50 ;  /* 0x000000ffff347224 */ /* 0x000fe200078e0a32 */
[----:B------:R-:W-:Y:S01]  /*144f0*/  IABS R56, R54 ;  /* 0x0000003600387213 */ /* 0x000fe20000000000 */
[----:B------:R-:W-:Y:S02]  /*14500*/  IMAD R50, R50, R80, R91 ;  /* 0x0000005032327224 */ /* 0x000fe400078e025b */
[----:B------:R-:W-:Y:S02]  /*14510*/  IMAD R52, R95, R52, R66 ;  /* 0x000000345f347224 */ /* 0x000fe400078e0242 */
[----:B------:R2:W-:Y:S01]  /*14520*/  @P0 STG.E.128 desc[UR16][R106.64], R68 ;  /* 0x000000446a000986 */ /* 0x0005e2000c101d10 */
[----:B------:R-:W-:Y:S01]  /*14530*/  IADD3 R108, P0, R108, UR6, RZ ;  /* 0x000000066c6c7c10 */ /* 0x000fe2000ff1e0ff */
[C---:B-1----:R-:W-:Y:S01]  /*14540*/  HMUL2 R72, R85.reuse.H0_H0, R72 ;  /* 0x0000004855487232 */ /* 0x042fe20000000800 */
[----:B------:R-:W-:Y:S01]  /*14550*/  IABS R58, R52 ;  /* 0x00000034003a7213 */ /* 0x000fe20000000000 */
[C---:B------:R-:W-:Y:S01]  /*14560*/  HMUL2 R73, R85.reuse.H0_H0, R73 ;  /* 0x0000004955497232 */ /* 0x040fe20000000800 */
[----:B------:R-:W-:Y:S01]  /*14570*/  IADD3.X R109, R109, UR7, R103, P0, !PT ;  /* 0x000000076d6d7c10 */ /* 0x000fe200087fe467 */
[----:B------:R-:W-:Y:S01]  /*14580*/  HMUL2 R74, R85.H0_H0, R74 ;  /* 0x0000004a554a7232 */ /* 0x000fe20000000800 */
[----:B------:R-:W-:Y:S01]  /*14590*/  ISETP.LT.AND P0, PT, R67, UR9, P6 ;  /* 0x0000000943007c0c */ /* 0x000fe2000b701270 */
[----:B------:R-:W-:-:S04]  /*145a0*/  IMAD.HI.U32 R67, R83, R58, RZ ;  /* 0x0000003a53437227 */ /* 0x000fc800078e00ff */
[----:B------:R-:W-:-:S08]  /*145b0*/  HMUL2 R75, R85.H0_H0, R75 ;  /* 0x0000004b554b7232 */ /* 0x000fd00000000800 */
[----:B------:R-:W-:Y:S01]  /*145c0*/  @P0 STG.E.128 desc[UR16][R108.64], R72 ;  /* 0x000000486c000986 */ /* 0x000fe2000c101d10 */
[----:B------:R-:W-:Y:S01]  /*145d0*/  BAR.SYNC.DEFER_BLOCKING 0x0 ;  /* 0x0000000000007b1d */ /* 0x000fe20000010000 */
[----:B--2---:R-:W-:Y:S02]  /*145e0*/  IMAD R69, R67, R82, R58 ;  /* 0x0000005243457224 */ /* 0x004fe400078e023a */
[----:B------:R-:W-:-:S03]  /*145f0*/  IMAD.HI.U32 R58, R97, R56, RZ ;  /* 0x00000038613a7227 */ /* 0x000fc600078e00ff */
[----:B------:R-:W-:Y:S02]  /*14600*/  ISETP.GT.U32.AND P0, PT, R94, R69, PT ;  /* 0x000000455e00720c */ /* 0x000fe40003f04070 */
[----:B------:R-:W-:-:S05]  /*14610*/  IADD3 R71, -R58, RZ, RZ ;  /* 0x000000ff3a477210 */ /* 0x000fca0007ffe1ff */
[----:B------:R-:W-:Y:S01]  /*14620*/  IMAD R71, R98, R71, R56 ;  /* 0x0000004762477224 */ /* 0x000fe200078e0238 */
[----:B------:R-:W-:Y:S01]  /*14630*/  LOP3.LUT R56, R52, R87, RZ, 0x3c, !PT ;  /* 0x0000005734387212 */ /* 0x000fe200078e3cff */
[----:B------:R-:W-:Y:S04]  /*14640*/  STS [R93], R65 ;  /* 0x000000415d007388 */ /* 0x000fe80000000800 */
[----:B------:R-:W-:Y:S01]  /*14650*/  @!P0 VIADD R67, R67, 0x1 ;  /* 0x0000000143438836 */ /* 0x000fe20000000000 */
[----:B------:R-:W-:Y:S01]  /*14660*/  STS [R93+0x10], R63 ;  /* 0x0000103f5d007388 */ /* 0x000fe20000000800 */
[----:B------:R-:W-:Y:S01]  /*14670*/  @!P0 IMAD.IADD R69, R69, 0x1, -R94 ;  /* 0x0000000145458824 */ /* 0x000fe200078e0a5e */
[C---:B------:R-:W-:Y:S02]  /*14680*/  ISETP.GT.U32.AND P0, PT, R98.reuse, R71, PT ;  /* 0x000000476200720c */ /* 0x040fe40003f04070 */
[----:B------:R-:W-:Y:S04]  /*14690*/  STS [R93+0x20], R61 ;  /* 0x0000203d5d007388 */ /* 0x000fe80000000800 */
[----:B------:R1:W-:Y:S04]  /*146a0*/  STS [R93+0x30], R59 ;  /* 0x0000303b5d007388 */ /* 0x0003e80000000800 */
[----:B------:R-:W-:Y:S03]  /*146b0*/  STS [R93+0x40], R57 ;  /* 0x000040395d007388 */ /* 0x000fe60000000800 */
[----:B------:R-:W-:Y:S01]  /*146c0*/  @!P0 IADD3 R71, R71, -R98, RZ ;  /* 0x8000006247478210 */ /* 0x000fe20007ffe0ff */
[----:B------:R-:W-:Y:S03]  /*146d0*/  STS [R93+0x50], R55 ;  /* 0x000050375d007388 */ /* 0x000fe60000000800 */
[----:B------:R-:W-:Y:S01]  /*146e0*/  ISETP.GT.U32.AND P0, PT, R98, R71, PT ;  /* 0x000000476200720c */ /* 0x000fe20003f04070 */
[----:B------:R2:W-:Y:S04]  /*146f0*/  STS [R93+0x60], R53 ;  /* 0x000060355d007388 */ /* 0x0005e80000000800 */
[----:B------:R3:W-:Y:S08]  /*14700*/  STS [R93+0x70], R51 ;  /* 0x000070335d007388 */ /* 0x0007f00000000800 */
[----:B------:R-:W-:Y:S01]  /*14710*/  @!P0 IMAD.IADD R71, R71, 0x1, -R98 ;  /* 0x0000000147478824 */ /* 0x000fe200078e0a62 */
[----:B------:R-:W-:Y:S01]  /*14720*/  BAR.SYNC.DEFER_BLOCKING 0x0 ;  /* 0x0000000000007b1d */ /* 0x000fe20000010000 */
[----:B------:R-:W-:-:S13]  /*14730*/  ISETP.GE.AND P0, PT, R54, RZ, PT ;  /* 0x000000ff3600720c */ /* 0x000fda0003f06270 */
[----:B------:R-:W-:Y:S01]  /*14740*/  @!P0 IMAD.MOV R71, RZ, RZ, -R71 ;  /* 0x000000ffff478224 */ /* 0x000fe200078e0a47 */
[----:B------:R-:W-:-:S04]  /*14750*/  ISETP.GE.U32.AND P0, PT, R69, R94, PT ;  /* 0x0000005e4500720c */ /* 0x000fc80003f06070 */
[----:B------:R-:W-:-:S04]  /*14760*/  SEL R54, R96, R71, !P5 ;  /* 0x0000004760367207 */ /* 0x000fc80006800000 */
[----:B------:R-:W-:Y:S02]  /*14770*/  IABS R69, R54 ;  /* 0x0000003600457213 */ /* 0x000fe40000000000 */
[----:B------:R-:W-:-:S03]  /*14780*/  LOP3.LUT R58, R54, R95, RZ, 0x3c, !PT ;  /* 0x0000005f363a7212 */ /* 0x000fc600078e3cff */
[----:B------:R-:W-:Y:S02]  /*14790*/  @P0 IADD3 R67, R67, 0x1, RZ ;  /* 0x0000000143430810 */ /* 0x000fe40007ffe0ff */
[----:B------:R-:W-:Y:S01]  /*147a0*/  ISETP.GE.AND P0, PT, R56, RZ, PT ;  /* 0x000000ff3800720c */ /* 0x000fe20003f06270 */
[----:B------:R-:W-:-:S04]  /*147b0*/  IMAD.HI.U32 R56, R102, R69, RZ ;  /* 0x0000004566387227 */ /* 0x000fc800078e00ff */
[----:B------:R-:W-:-:S08]  /*147c0*/  IMAD R69, R56, R99, R69 ;  /* 0x0000006338457224 */ /* 0x000fd000078e0245 */
[----:B------:R-:W-:Y:S01]  /*147d0*/  @!P0 IMAD.MOV R67, RZ, RZ, -R67 ;  /* 0x000000ffff438224 */ /* 0x000fe200078e0a43 */
[----:B------:R-:W-:-:S13]  /*147e0*/  ISETP.GT.U32.AND P0, PT, R100, R69, PT ;  /* 0x000000456400720c */ /* 0x000fda0003f04070 */
[----:B------:R-:W-:Y:S01]  /*147f0*/  @!P0 IADD3 R69, R69, -R100, RZ ;  /* 0x8000006445458210 */ /* 0x000fe20007ffe0ff */
[----:B------:R-:W-:-:S03]  /*14800*/  @!P0 VIADD R56, R56, 0x1 ;  /* 0x0000000138388836 */ /* 0x000fc60000000000 */
[----:B------:R-:W-:-:S13]  /*14810*/  ISETP.GE.U32.AND P0, PT, R69, R100, PT ;  /* 0x000000644500720c */ /* 0x000fda0003f06070 */
[----:B------:R-:W-:Y:S01]  /*14820*/  @P0 VIADD R56, R56, 0x1 ;  /* 0x0000000138380836 */ /* 0x000fe20000000000 */
[----:B------:R-:W-:Y:S02]  /*14830*/  ISETP.GE.AND P0, PT, R58, RZ, PT ;  /* 0x000000ff3a00720c */ /* 0x000fe40003f06270 */
[----:B------:R-:W-:Y:S02]  /*14840*/  SEL R58, R81, R67, !P4 ;  /* 0x00000043513a7207 */ /* 0x000fe40006000000 */
[----:B------:R-:W4:Y:S03]  /*14850*/  LDS.128 R64, [R92+UR8] ;  /* 0x000000085c407984 */ /* 0x000f260008000c00 */
[----:B------:R-:W-:Y:S02]  /*14860*/  IMAD.MOV R60, RZ, RZ, -R58 ;  /* 0x000000ffff3c7224 */ /* 0x000fe400078e0a3a */
[----:B-1----:R-:W-:-:S02]  /*14870*/  IMAD R59, R58, R77, R50 ;  /* 0x0000004d3a3b7224 */ /* 0x002fc400078e0232 */
[----:B------:R-:W-:Y:S02]  /*14880*/  IMAD R60, R87, R60, R52 ;  /* 0x0000003c573c7224 */ /* 0x000fe400078e0234 */
[----:B------:R-:W-:Y:S02]  /*14890*/  @!P0 IADD3 R56, -R56, RZ, RZ ;  /* 0x000000ff38388210 */ /* 0x000fe40007ffe1ff */
[----:B------:R-:W-:Y:S02]  /*148a0*/  IMAD R60, R60, R79, R90 ;  /* 0x0000004f3c3c7224 */ /* 0x000fe400078e025a */
[----:B------:R-:W-:Y:S02]  /*148b0*/  SEL R50, R101, R56, !P3 ;  /* 0x0000003865327207 */ /* 0x000fe40005800000 */
[----:B--2---:R-:W-:Y:S02]  /*148c0*/  IMAD R53, R59, R78, R60 ;  /* 0x0000004e3b357224 */ /* 0x004fe400078e023c */
[----:B------:R-:W-:-:S02]  /*148d0*/  VIADD R60, R76, 0x10 ;  /* 0x000000104c3c7836 */ /* 0x000fc40000000000 */
[----:B------:R-:W-:Y:S01]  /*148e0*/  IMAD.WIDE.U32 R58, R53, UR4, R104 ;  /* 0x00000004353a7c25 */ /* 0x000fe2000f8e0068 */
[----:B------:R-:W-:Y:S02]  /*148f0*/  SHF.R.S32.HI R52, RZ, 0x1f, R53 ;  /* 0x0000001fff347819 */ /* 0x000fe40000011435 */
[----:B------:R-:W-:Y:S01]  /*14900*/  IABS R61, R60 ;  /* 0x0000003c003d7213 */ /* 0x000fe20000000000 */
[----:B------:R-:W-:Y:S01]  /*14910*/  IMAD.MOV R56, RZ, RZ, -R50 ;  /* 0x000000ffff387224 */ /* 0x000fe200078e0a32 */
[----:B------:R-:W-:Y:S01]  /*14920*/  IADD3 R58, P0, R58, UR6, RZ ;  /* 0x000000063a3a7c10 */ /* 0x000fe2000ff1e0ff */
[----:B------:R-:W-:Y:S02]  /*14930*/  IMAD R52, R52, UR4, RZ ;  /* 0x0000000434347c24 */ /* 0x000fe4000f8e02ff */
[----:B------:R-:W-:Y:S02]  /*14940*/  IMAD R56, R95, R56, R54 ;  /* 0x000000385f387224 */ /* 0x000fe400078e0236 */
[----:B------:R-:W-:-:S02]  /*14950*/  IMAD R52, R53, UR5, R52 ;  /* 0x0000000535347c24 */ /* 0x000fc4000f8e0234 */
[----:B------:R-:W-:Y:S01]  /*14960*/  IMAD R50, R50, R80, R91 ;  /* 0x0000005032327224 */ /* 0x000fe200078e025b */
[----:B---3--:R-:W-:Y:S02]  /*14970*/  IABS R51, R56 ;  /* 0x0000003800337213 */ /* 0x008fe40000000000 */
[----:B------:R-:W-:Y:S02]  /*14980*/  IADD3.X R59, R59, UR7, R52, P0, !PT ;  /* 0x000000073b3b7c10 */ /* 0x000fe400087fe434 */
[----:B------:R-:W-:Y:S01]  /*14990*/  ISETP.LT.AND P0, PT, R53, UR9, P6 ;  /* 0x0000000935007c0c */ /* 0x000fe2000b701270 */
[----:B------:R-:W-:Y:S01]  /*149a0*/  IMAD.HI.U32 R57, R83, R51, RZ ;  /* 0x0000003353397227 */ /* 0x000fe200078e00ff */
[----:B------:R-:W-:-:S03]  /*149b0*/  LOP3.LUT R62, R56, R87, RZ, 0x3c, !PT ;  /* 0x00000057383e7212 */ /* 0x000fc600078e3cff */
[C---:B----4-:R-:W-:Y:S02]  /*149c0*/  HMUL2 R52, R85.reuse.H0_H0, R64 ;  /* 0x0000004055347232 */ /* 0x050fe40000000800 */
[----:B------:R-:W-:Y:S02]  /*149d0*/  IMAD R51, R57, R82, R51 ;  /* 0x0000005239337224 */ /* 0x000fe400078e0233 */
[C---:B------:R-:W-:Y:S02]  /*149e0*/  HMUL2 R53, R85.reuse.H0_H0, R65 ;  /* 0x0000004155357232 */ /* 0x040fe40000000800 */
[C---:B------:R-:W-:Y:S02]  /*149f0*/  HMUL2 R54, R85.reuse.H0_H0, R66 ;  /* 0x0000004255367232 */ /* 0x040fe40000000800 */
[----:B------:R-:W-:-:S05]  /*14a00*/  HMUL2 R55, R85.H0_H0, R67 ;  /* 0x0000004355377232 */ /* 0x000fca0000000800 */
[----:B------:R-:W-:Y:S01]  /*14a10*/  @P0 STG.E.128 desc[UR16][R58.64], R52 ;  /* 0x000000343a000986 */ /* 0x000fe2000c101d10 */
[----:B------:R-:W-:-:S03]  /*14a20*/  ISETP.GT.U32.AND P0, PT, R94, R51, PT ;  /* 0x000000335e00720c */ /* 0x000fc60003f04070 */
[----:B------:R-:W1:Y:S10]  /*14a30*/  LDS.128 R52, [R92+UR8+0x240] ;  /* 0x000240085c347984 */ /* 0x000e740008000c00 */
        /* <DEDUP_REMOVED lines=8> */
[----:B-1----:R-:W-:-:S12]  /*14ac0*/  HMUL2 R52, R85.H0_H0, R52 ;  /* 0x0000003455347232 */ /* 0x002fd80000000800 */
[----:B------:R-:W-:Y:S01]  /*14ad0*/  @!P0 IMAD.MOV R57, RZ, RZ, -R57 ;  /* 0x000000ffff398224 */ /* 0x000fe200078e0a39 */
[----:B------:R-:W-:Y:S01]  /*14ae0*/  ISETP.GT.U32.AND P0, PT, R98, R51, PT ;  /* 0x000000336200720c */ /* 0x000fe20003f04070 */
[C---:B------:R-:W-:Y:S02]  /*14af0*/  HMUL2 R53, R85.reuse.H0_H0, R53 ;  /* 0x0000003555357232 */ /* 0x040fe40000000800 */
[C---:B------:R-:W-:Y:S01]  /*14b00*/  HMUL2 R54, R85.reuse.H0_H0, R54 ;  /* 0x0000003655367232 */ /* 0x040fe20000000800 */
[----:B------:R-:W-:Y:S01]  /*14b10*/  SEL R58, R81, R57, !P4 ;  /* 0x00000039513a7207 */ /* 0x000fe20006000000 */
[----:B------:R-:W-:-:S03]  /*14b20*/  HMUL2 R55, R85.H0_H0, R55 ;  /* 0x0000003755377232 */ /* 0x000fc60000000800 */
[C---:B------:R-:W-:Y:S01]  /*14b30*/  IADD3 R57, -R58.reuse, RZ, RZ ;  /* 0x000000ff3a397210 */ /* 0x040fe20007ffe1ff */
[----:B------:R-:W-:-:S04]  /*14b40*/  IMAD R59, R58, R77, R50 ;  /* 0x0000004d3a3b7224 */ /* 0x000fc800078e0232 */
[----:B------:R-:W-:Y:S02]  /*14b50*/  @!P0 IMAD.IADD R51, R51, 0x1, -R98 ;  /* 0x0000000133338824 */ /* 0x000fe400078e0a62 */
[----:B------:R-:W-:-:S03]  /*14b60*/  IMAD R57, R87, R57, R56 ;  /* 0x0000003957397224 */ /* 0x000fc600078e0238 */
[----:B------:R-:W-:Y:S01]  /*14b70*/  ISETP.GT.U32.AND P0, PT, R98, R51, PT ;  /* 0x000000336200720c */ /* 0x000fe20003f04070 */
[----:B------:R-:W-:-:S04]  /*14b80*/  IMAD R57, R57, R79, R90 ;  /* 0x0000004f39397224 */ /* 0x000fc800078e025a */
[----:B------:R-:W-:-:S05]  /*14b90*/  IMAD R59, R59, R78, R57 ;  /* 0x0000004e3b3b7224 */ /* 0x000fca00078e0239 */
        /* <DEDUP_REMOVED lines=25> */
[----:B------:R-:W-:Y:S01]  /*14d30*/  ISETP.GT.U32.AND P0, PT, R98, R57, PT ;  /* 0x000000396200720c */ /* 0x000fe20003f04070 */
[----:B------:R2:W-:Y:S04]  /*14d40*/  STS [R93], R34 ;  /* 0x000000225d007388 */ /* 0x0005e80000000800 */
[----:B------:R-:W-:Y:S01]  /*14d50*/  STS [R93+0x10], R36 ;  /* 0x000010245d007388 */ /* 0x000fe20000000800 */
[----:B-1----:R-:W-:-:S07]  /*14d60*/  VIADD R55, R76, 0x18 ;  /* 0x000000184c377836 */ /* 0x002fce0000000000 */
[--C-:B------:R-:W-:Y:S01]  /*14d70*/  @!P0 IMAD.IADD R57, R57, 0x1, -R98.reuse ;  /* 0x0000000139398824 */ /* 0x100fe200078e0a62 */
[----:B------:R1:W-:Y:S04]  /*14d80*/  STS [R93+0x20], R38 ;  /* 0x000020265d007388 */ /* 0x0003e80000000800 */
[----:B------:R-:W-:Y:S01]  /*14d90*/  ISETP.GT.U32.AND P0, PT, R98, R57, PT ;  /* 0x000000396200720c */ /* 0x000fe20003f04070 */
[----:B------:R3:W-:Y:S04]  /*14da0*/  STS [R93+0x30], R40 ;  /* 0x000030285d007388 */ /* 0x0007e80000000800 */
[----:B------:R-:W-:Y:S04]  /*14db0*/  STS [R93+0x40], R42 ;  /* 0x0000402a5d007388 */ /* 0x000fe80000000800 */
[----:B------:R-:W-:Y:S04]  /*14dc0*/  STS [R93+0x50], R44 ;  /* 0x0000502c5d007388 */ /* 0x000fe80000000800 */
[----:B------:R-:W-:Y:S01]  /*14dd0*/  @!P0 IMAD.IADD R57, R57, 0x1, -R98 ;  /* 0x0000000139398824 */ /* 0x000fe200078e0a62 */
[----:B------:R-:W-:Y:S01]  /*14de0*/  ISETP.GE.AND P0, PT, R51, RZ, PT ;  /* 0x000000ff3300720c */ /* 0x000fe20003f06270 */
[----:B------:R-:W-:Y:S04]  /*14df0*/  STS [R93+0x60], R46 ;  /* 0x0000602e5d007388 */ /* 0x000fe80000000800 */
[----:B------:R-:W-:Y:S08]  /*14e00*/  STS [R93+0x70], R48 ;  /* 0x000070305d007388 */ /* 0x000ff00000000800 */
        /* <DEDUP_REMOVED lines=9> */
[----:B------:R-:W-:Y:S01]  /*14ea0*/  @!P0 IMAD.MOV R58, RZ, RZ, -R58 ;  /* 0x000000ffff3a8224 */ /* 0x000fe200078e0a3a */
[----:B------:R-:W-:-:S04]  /*14eb0*/  ISETP.GT.U32.AND P0, PT, R100, R51, PT ;  /* 0x000000336400720c */ /* 0x000fc80003f04070 */
[----:B------:R-:W-:-:S05]  /*14ec0*/  SEL R50, R101, R58, !P3 ;  /* 0x0000003a65327207 */ /* 0x000fca0005800000 */
[----:B------:R-:W-:Y:S02]  /*14ed0*/  IMAD.MOV R60, RZ, RZ, -R50 ;  /* 0x000000ffff3c7224 */ /* 0x000fe400078e0a32 */
[----:B------:R-:W-:Y:S02]  /*14ee0*/  IMAD R50, R50, R80, R91 ;  /* 0x0000005032327224 */ /* 0x000fe400078e025b */
[----:B------:R-:W-:Y:S01]  /*14ef0*/  @!P0 IMAD.IADD R51, R51, 0x1, -R100 ;  /* 0x0000000133338824 */ /* 0x000fe200078e0a64 */
[----:B------:R-:W-:Y:S01]  /*14f00*/  @!P0 IADD3 R62, R62, 0x1, RZ ;  /* 0x000000013e3e8810 */ /* 0x000fe20007ffe0ff */
[----:B------:R-:W-:-:S03]  /*14f10*/  IMAD R60, R95, R60, R56 ;  /* 0x0000003c5f3c7224 */ /* 0x000fc600078e0238 */
[----:B------:R-:W-:Y:S02]  /*14f20*/  ISETP.GE.U32.AND P0, PT, R51, R100, PT ;  /* 0x000000643300720c */ /* 0x000fe40003f06070 */
[----:B------:R-:W-:Y:S02]  /*14f30*/  LOP3.LUT R51, R54, R95, RZ, 0x3c, !PT ;  /* 0x0000005f36337212 */ /* 0x000fe400078e3cff */
[----:B------:R-:W-:-:S05]  /*14f40*/  IABS R53, R60 ;  /* 0x0000003c00357213 */ /* 0x000fca0000000000 */
[----:B------:R-:W-:-:S04]  /*14f50*/  IMAD.HI.U32 R52, R83, R53, RZ ;  /* 0x0000003553347227 */ /* 0x000fc800078e00ff */
[----:B------:R-:W-:Y:S01]  /*14f60*/  @P0 IADD3 R62, R62, 0x1, RZ ;  /* 0x000000013e3e0810 */ /* 0x000fe20007ffe0ff */
[----:B------:R-:W-:Y:S01]  /*14f70*/  IMAD R53, R52, R82, R53 ;  /* 0x0000005234357224 */ /* 0x000fe200078e0235 */
[----:B------:R-:W-:-:S13]  /*14f80*/  ISETP.GE.AND P0, PT, R51, RZ, PT ;  /* 0x000000ff3300720c */ /* 0x000fda0003f06270 */
[----:B------:R-:W-:Y:S01]  /*14f90*/  @!P0 IMAD.MOV R62, RZ, RZ, -R62 ;  /* 0x000000ffff3e8224 */ /* 0x000fe200078e0a3e */
[----:B------:R-:W-:-:S04]  /*14fa0*/  ISETP.GT.U32.AND P0, PT, R94, R53, PT ;  /* 0x000000355e00720c */ /* 0x000fc80003f04070 */
[----:B------:R-:W-:-:S05]  /*14fb0*/  SEL R51, R101, R62, !P3 ;  /* 0x0000003e65337207 */ /* 0x000fca0005800000 */
[----:B------:R-:W-:-:S04]  /*14fc0*/  IMAD.MOV R58, RZ, RZ, -R51 ;  /* 0x000000ffff3a7224 */ /* 0x000fc800078e0a33 */
[----:B------:R-:W-:Y:S01]  /*14fd0*/  @!P0 IADD3 R53, R53, -R94, RZ ;  /* 0x8000005e35358210 */ /* 0x000fe20007ffe0ff */
[----:B------:R-:W-:Y:S02]  /*14fe0*/  @!P0 VIADD R52, R52, 0x1 ;  /* 0x0000000134348836 */ /* 0x000fe40000000000 */
[----:B------:R-:W-:Y:S01]  /*14ff0*/  IMAD R58, R95, R58, R54 ;  /* 0x0000003a5f3a7224 */ /* 0x000fe200078e0236 */
[----:B------:R-:W-:Y:S02]  /*15000*/  ISETP.GE.U32.AND P0, PT, R53, R94, PT ;  /* 0x0000005e3500720c */ /* 0x000fe40003f06070 */
[----:B------:R-:W-:Y:S02]  /*15010*/  LOP3.LUT R53, R60, R87, RZ, 0x3c, !PT ;  /* 0x000000573c357212 */ /* 0x000fe400078e3cff */
[----:B------:R-:W-:Y:S02]  /*15020*/  IABS R57, R58 ;  /* 0x0000003a00397213 */ /* 0x000fe40000000000 */
[----:B------:R-:W-:-:S03]  /*15030*/  IABS R54, R55 ;  /* 0x0000003700367213 */ /* 0x000fc60000000000 */
[----:B------:R-:W-:-:S04]  /*15040*/  IMAD.HI.U32 R64, R83, R57, RZ ;  /* 0x0000003953407227 */ /* 0x000fc800078e00ff */
[----:B------:R-:W-:Y:S01]  /*15050*/  @P0 IADD3 R52, R52, 0x1, RZ ;  /* 0x0000000134340810 */ /* 0x000fe20007ffe0ff */
[----:B------:R-:W-:Y:S01]  /*15060*/  IMAD R57, R64, R82, R57 ;  /* 0x0000005240397224 */ /* 0x000fe200078e0239 */
[----:B------:R-:W-:Y:S01]  /*15070*/  ISETP.GE.AND P0, PT, R53, RZ, PT ;  /* 0x000000ff3500720c */ /* 0x000fe20003f06270 */
[----:B------:R-:W-:-:S04]  /*15080*/  IMAD.HI.U32 R53, R97, R54, RZ ;  /* 0x0000003661357227 */ /* 0x000fc800078e00ff */
[----:B------:R-:W-:-:S04]  /*15090*/  IMAD.MOV R53, RZ, RZ, -R53 ;  /* 0x000000ffff357224 */ /* 0x000fc800078e0a35 */
[----:B------:R-:W-:Y:S01]  /*150a0*/  IMAD R53, R98, R53, R54 ;  /* 0x0000003562357224 */ /* 0x000fe200078e0236 */
[----:B------:R-:W-:-:S03]  /*150b0*/  LOP3.LUT R54, R58, R87, RZ, 0x3c, !PT ;  /* 0x000000573a367212 */ /* 0x000fc600078e3cff */
[----:B------:R-:W-:Y:S01]  /*150c0*/  @!P0 IMAD.MOV R52, RZ, RZ, -R52 ;  /* 0x000000ffff348224 */ /* 0x000fe200078e0a34 */
[----:B------:R-:W-:-:S04]  /*150d0*/  ISETP.GT.U32.AND P0, PT, R94, R57, PT ;  /* 0x000000395e00720c */ /* 0x000fc80003f04070 */
[----:B------:R-:W-:-:S09]  /*150e0*/  SEL R66, R81, R52, !P4 ;  /* 0x0000003451427207 */ /* 0x000fd20006000000 */
[----:B------:R-:W-:Y:S01]  /*150f0*/  @!P0 IADD3 R64, R64, 0x1, RZ ;  /* 0x0000000140408810 */ /* 0x000fe20007ffe0ff */
[----:B------:R-:W-:Y:S01]  /*15100*/  @!P0 IMAD.IADD R57, R57, 0x1, -R94 ;  /* 0x0000000139398824 */ /* 0x000fe200078e0a5e */
[----:B------:R-:W-:-:S13]  /*15110*/  ISETP.GT.U32.AND P0, PT, R98, R53, PT ;  /* 0x000000356200720c */ /* 0x000fda0003f04070 */
[----:B------:R-:W-:-:S05]  /*15120*/  @!P0 IMAD.IADD R53, R53, 0x1, -R98 ;  /* 0x0000000135358824 */ /* 0x000fca00078e0a62 */
[----:B------:R-:W-:-:S13]  /*15130*/  ISETP.GT.U32.AND P0, PT, R98, R53, PT ;  /* 0x000000356200720c */ /* 0x000fda0003f04070 */
[----:B------:R-:W-:Y:S02]  /*15140*/  @!P0 IADD3 R53, R53, -R98, RZ ;  /* 0x8000006235358210 */ /* 0x000fe40007ffe0ff */
[----:B------:R-:W-:-:S13]  /*15150*/  ISETP.GE.AND P0, PT, R55, RZ, PT ;  /* 0x000000ff3700720c */ /* 0x000fda0003f06270 */
[----:B------:R-:W-:Y:S01]  /*15160*/  @!P0 IMAD.MOV R53, RZ, RZ, -R53 ;  /* 0x000000ffff358224 */ /* 0x000fe200078e0a35 */
[----:B------:R-:W-:Y:S01]  /*15170*/  ISETP.GE.U32.AND P0, PT, R57, R94, PT ;  /* 0x0000005e3900720c */ /* 0x000fe20003f06070 */
[----:B------:R-:W-:-:S03]  /*15180*/  IMAD.MOV R57, RZ, RZ, -R66 ;  /* 0x000000ffff397224 */ /* 0x000fc600078e0a42 */
[----:B------:R-:W-:Y:S01]  /*15190*/  SEL R56, R96, R53, !P5 ;  /* 0x0000003560387207 */ /* 0x000fe20006800000 */
[----:B--2---:R-:W-:Y:S02]  /*151a0*/  IMAD R34, R87, R57, R60 ;  /* 0x0000003957227224 */ /* 0x004fe400078e023c */
[----:B------:R-:W-:Y:S01]  /*151b0*/  IMAD R57, R51, R80, R91 ;  /* 0x0000005033397224 */ /* 0x000fe200078e025b */
[----:B------:R-:W-:Y:S01]  /*151c0*/  IABS R53, R56 ;  /* 0x0000003800357213 */ /* 0x000fe20000000000 */
[----:B------:R-:W-:Y:S01]  /*151d0*/  IMAD R34, R34, R79, R90 ;  /* 0x0000004f22227224 */ /* 0x000fe200078e025a */
[----:B------:R-:W-:-:S03]  /*151e0*/  LOP3.LUT R59, R56, R95, RZ, 0x3c, !PT ;  /* 0x0000005f383b7212 */ /* 0x000fc600078e3cff */
[----:B------:R-:W-:Y:S01]  /*151f0*/  @P0 VIADD R64, R64, 0x1 ;  /* 0x0000000140400836 */ /* 0x000fe20000000000 */
[----:B------:R-:W-:Y:S01]  /*15200*/  ISETP.GE.AND P0, PT, R54, RZ, PT ;  /* 0x000000ff3600720c */ /* 0x000fe20003f06270 */
[----:B------:R-:W-:-:S04]  /*15210*/  IMAD.HI.U32 R62, R102, R53, RZ ;  /* 0x00000035663e7227 */ /* 0x000fc800078e00ff */
[----:B------:R-:W-:-:S08]  /*15220*/  IMAD R53, R62, R99, R53 ;  /* 0x000000633e357224 */ /* 0x000fd000078e0235 */
[----:B------:R-:W-:Y:S02]  /*15230*/  @!P0 IADD3 R64, -R64, RZ, RZ ;  /* 0x000000ff40408210 */ /* 0x000fe40007ffe1ff */
[----:B------:R-:W-:Y:S02]  /*15240*/  ISETP.GT.U32.AND P0, PT, R100, R53, PT ;  /* 0x000000356400720c */ /* 0x000fe40003f04070 */
[----:B------:R-:W-:-:S05]  /*15250*/  SEL R64, R81, R64, !P4 ;  /* 0x0000004051407207 */ /* 0x000fca0006000000 */
[----:B-1----:R-:W-:Y:S02]  /*15260*/  IMAD.MOV R38, RZ, RZ, -R64 ;  /* 0x000000ffff267224 */ /* 0x002fe400078e0a40 */
[----:B------:R-:W-:Y:S02]  /*15270*/  IMAD R57, R64, R77, R57 ;  /* 0x0000004d40397224 */ /* 0x000fe400078e0239 */
[----:B------:R-:W-:Y:S02]  /*15280*/  IMAD R38, R87, R38, R58 ;  /* 0x0000002657267224 */ /* 0x000fe400078e023a */
[-C--:B------:R-:W-:Y:S01]  /*15290*/  @!P0 IADD3 R53, R53, -R100.reuse, RZ ;  /* 0x8000006435358210 */ /* 0x080fe20007ffe0ff */
[----:B------:R-:W-:Y:S02]  /*152a0*/  @!P0 VIADD R62, R62, 0x1 ;  /* 0x000000013e3e8836 */ /* 0x000fe40000000000 */
[----:B------:R-:W-:Y:S01]  /*152b0*/  IMAD R38, R38, R79, R90 ;  /* 0x0000004f26267224 */ /* 0x000fe200078e025a */
[----:B------:R-:W-:-:S02]  /*152c0*/  ISETP.GE.U32.AND P0, PT, R53, R100, PT ;  /* 0x000000643500720c */ /* 0x000fc40003f06070 */
[----:B------:R-:W1:Y:S01]  /*152d0*/  LDS.128 R52, [R92+UR8] ;  /* 0x000000085c347984 */ /* 0x000e620008000c00 */
[----:B------:R-:W-:-:S05]  /*152e0*/  IMAD R57, R57, R78, R38 ;  /* 0x0000004e39397224 */ /* 0x000fca00078e0226 */
[----:B------:R-:W-:-:S05]  /*152f0*/  SHF.R.S32.HI R38, RZ, 0x1f, R57 ;  /* 0x0000001fff267819 */ /* 0x000fca0000011439 */
[----:B------:R-:W-:Y:S01]  /*15300*/  @P0 IADD3 R62, R62, 0x1, RZ ;  /* 0x000000013e3e0810 */ /* 0x000fe20007ffe0ff */
[----:B------:R-:W-:Y:S01]  /*15310*/  IMAD R38, R38, UR4, RZ ;  /* 0x0000000426267c24 */ /* 0x000fe2000f8e02ff */
[----:B------:R-:W-:Y:S01]  /*15320*/  ISETP.GE.AND P0, PT, R59, RZ, PT ;  /* 0x000000ff3b00720c */ /* 0x000fe20003f06270 */
[----:B------:R-:W-:Y:S02]  /*15330*/  IMAD R59, R66, R77, R50 ;  /* 0x0000004d423b7224 */ /* 0x000fe400078e0232 */
[----:B------:R-:W-:Y:S02]  /*15340*/  IMAD R65, R57, UR5, R38 ;  /* 0x0000000539417c24 */ /* 0x000fe4000f8e0226 */
[----:B------:R-:W-:-:S04]  /*15350*/  IMAD R59, R59, R78, R34 ;  /* 0x0000004e3b3b7224 */ /* 0x000fc800078e0222 */
[----:B------:R-:W-:Y:S01]  /*15360*/  IMAD.WIDE.U32 R50, R59, UR4, R104 ;  /* 0x000000043b327c25 */ /* 0x000fe2000f8e0068 */
[----:B------:R-:W-:-:S03]  /*15370*/  SHF.R.S32.HI R36, RZ, 0x1f, R59 ;  /* 0x0000001fff247819 */ /* 0x000fc6000001143b */
[----:B------:R-:W-:Y:S02]  /*15380*/  @!P0 IADD3 R62, -R62, RZ, RZ ;  /* 0x000000ff3e3e8210 */ /* 0x000fe40007ffe1ff */
[----:B------:R-:W-:Y:S01]  /*15390*/  IMAD R36, R36, UR4, RZ ;  /* 0x0000000424247c24 */ /* 0x000fe2000f8e02ff */
[----:B------:R-:W-:Y:S02]  /*153a0*/  IADD3 R50, P0, R50, UR6, RZ ;  /* 0x0000000632327c10 */ /* 0x000fe4000ff1e0ff */
[----:B------:R-:W-:Y:S01]  /*153b0*/  SEL R34, R101, R62, !P3 ;  /* 0x0000003e65227207 */ /* 0x000fe20005800000 */
[----:B------:R-:W-:-:S04]  /*153c0*/  IMAD R36, R59, UR5, R36 ;  /* 0x000000053b247c24 */ /* 0x000fc8000f8e0224 */
[----:B---3--:R-:W-:Y:S01]  /*153d0*/  IMAD.MOV R40, RZ, RZ, -R34 ;  /* 0x000000ffff287224 */ /* 0x008fe200078e0a22 */
[----:B------:R-:W-:Y:S01]  /*153e0*/  IADD3.X R51, R51, UR7, R36, P0, !PT ;  /* 0x0000000733337c10 */ /* 0x000fe200087fe424 */
[----:B------:R-:W-:Y:S01]  /*153f0*/  IMAD R34, R34, R80, R91 ;  /* 0x0000005022227224 */ /* 0x000fe200078e025b */
[----:B------:R-:W-:Y:S01]  /*15400*/  ISETP.LT.AND P0, PT, R59, UR9, P6 ;  /* 0x000000093b007c0c */ /* 0x000fe2000b701270 */
[----:B------:R-:W-:Y:S02]  /*15410*/  IMAD R56, R95, R40, R56 ;  /* 0x000000285f387224 */ /* 0x000fe400078e0238 */
[----:B-1----:R-:W-:Y:S02]  /*15420*/  HMUL2 R52, R85.H0_H0, R52 ;  /* 0x0000003455347232 */ /* 0x002fe40000000800 */
[----:B------:R-:W-:-:S04]  /*15430*/  IMAD.WIDE.U32 R58, R57, UR4, R104 ;  /* 0x00000004393a7c25 */ /* 0x000fc8000f8e0068 */
[C---:B------:R-:W-:Y:S01]  /*15440*/  HMUL2 R53, R85.reuse.H0_H0, R53 ;  /* 0x0000003555357232 */ /* 0x040fe20000000800 */
[----:B------:R-:W-:Y:S01]  /*15450*/  IABS R36, R56 ;  /* 0x0000003800247213 */ /* 0x000fe20000000000 */
[C---:B------:R-:W-:Y:S01]  /*15460*/  HMUL2 R54, R85.reuse.H0_H0, R54 ;  /* 0x0000003655367232 */ /* 0x040fe20000000800 */
[----:B------:R-:W-:Y:S01]  /*15470*/  LOP3.LUT R40, R56, R87, RZ, 0x3c, !PT ;  /* 0x0000005738287212 */ /* 0x000fe200078e3cff */
[----:B------:R-:W-:Y:S02]  /*15480*/  HMUL2 R55, R85.H0_H0, R55 ;  /* 0x0000003755377232 */ /* 0x000fe40000000800 */
[----:B------:R-:W-:-:S03]  /*15490*/  IMAD.HI.U32 R61, R83, R36, RZ ;  /* 0x00000024533d7227 */ /* 0x000fc600078e00ff */
[----:B------:R1:W-:Y:S01]  /*154a0*/  @P0 STG.E.128 desc[UR16][R50.64], R52 ;  /* 0x0000003432000986 */ /* 0x0003e2000c101d10 */
[----:B------:R-:W-:Y:S01]  /*154b0*/  IMAD R63, R61, R82, R36 ;  /* 0x000000523d3f7224 */ /* 0x000fe200078e0224 */
[----:B------:R-:W-:Y:S02]  /*154c0*/  IADD3 R58, P0, R58, UR6, RZ ;  /* 0x000000063a3a7c10 */ /* 0x000fe4000ff1e0ff */
[----:B------:R-:W-:Y:S01]  /*154d0*/  IADD3 R36, R76, 0x1a, RZ ;  /* 0x0000001a4c247810 */ /* 0x000fe20007ffe0ff */
[----:B------:R-:W2:Y:S01]  /*154e0*/  LDS.128 R52, [R92+UR8+0x240] ;  /* 0x000240085c347984 */ /* 0x000ea20008000c00 */
        /* <DEDUP_REMOVED lines=8> */
[----:B------:R-:W-:Y:S02]  /*15570*/  @P0 IADD3 R61, R61, 0x1, RZ ;  /* 0x000000013d3d0810 */ /* 0x000fe40007ffe0ff */
[----:B------:R-:W-:Y:S01]  /*15580*/  ISETP.GE.AND P0, PT, R40, RZ, PT ;  /* 0x000000ff2800720c */ /* 0x000fe20003f06270 */
[----:B------:R-:W-:Y:S02]  /*15590*/  IMAD.MOV R38, RZ, RZ, -R38 ;  /* 0x000000ffff267224 */ /* 0x000fe400078e0a26 */
[C---:B--2---:R-:W-:Y:S02]  /*155a0*/  HMUL2 R52, R85.reuse.H0_H0, R52 ;  /* 0x0000003455347232 */ /* 0x044fe40000000800 */
[----:B------:R-:W-:Y:S02]  /*155b0*/  IMAD R51, R98, R38, R51 ;  /* 0x0000002662337224 */ /* 0x000fe400078e0233 */
[C---:B------:R-:W-:Y:S02]  /*155c0*/  HMUL2 R53, R85.reuse.H0_H0, R53 ;  /* 0x0000003555357232 */ /* 0x040fe40000000800 */
[----:B------:R-:W-:-:S02]  /*155d0*/  HMUL2 R54, R85.H0_H0, R54 ;  /* 0x0000003655367232 */ /* 0x000fc40000000800 */
[----:B------:R-:W-:Y:S02]  /*155e0*/  HMUL2 R55, R85.H0_H0, R55 ;  /* 0x0000003755377232 */ /* 0x000fe40000000800 */
[----:B------:R-:W-:Y:S02]  /*155f0*/  @!P0 IADD3 R61, -R61, RZ, RZ ;  /* 0x000000ff3d3d8210 */ /* 0x000fe40007ffe1ff */
[----:B------:R-:W-:Y:S02]  /*15600*/  ISETP.GT.U32.AND P0, PT, R98, R51, PT ;  /* 0x000000336200720c */ /* 0x000fe40003f04070 */
[----:B------:R-:W-:-:S05]  /*15610*/  SEL R38, R81, R61, !P4 ;  /* 0x0000003d51267207 */ /* 0x000fca0006000000 */
[----:B------:R-:W-:-:S06]  /*15620*/  IMAD R63, R38, R77, R34 ;  /* 0x0000004d263f7224 */ /* 0x000fcc00078e0222 */
[----:B------:R-:W-:-:S05]  /*15630*/  @!P0 IMAD.IADD R51, R51, 0x1, -R98 ;  /* 0x0000000133338824 */ /* 0x000fca00078e0a62 */
[----:B------:R-:W-:-:S13]  /*15640*/  ISETP.GT.U32.AND P0, PT, R98, R51, PT ;  /* 0x000000336200720c */ /* 0x000fda0003f04070 */
[----:B------:R-:W-:Y:S02]  /*15650*/  @!P0 IADD3 R51, R51, -R98, RZ ;  /* 0x8000006233338210 */ /* 0x000fe40007ffe0ff */
[----:B------:R-:W-:Y:S01]  /*15660*/  ISETP.GE.AND P0, PT, R36, RZ, PT ;  /* 0x000000ff2400720c */ /* 0x000fe20003f06270 */
[----:B------:R-:W-:Y:S01]  /*15670*/  IMAD.MOV R36, RZ, RZ, -R38 ;  /* 0x000000ffff247224 */ /* 0x000fe200078e0a26 */
[----:B------:R-:W-:Y:S02]  /*15680*/  MOV R61, R51 ;  /* 0x00000033003d7202 */ /* 0x000fe40000000f00 */
[----:B------:R-:W-:Y:S01]  /*15690*/  IADD3 R38, R76, 0x20, RZ ;  /* 0x000000204c267810 */ /* 0x000fe20007ffe0ff */
[----:B------:R-:W-:-:S03]  /*156a0*/  IMAD R36, R87, R36, R56 ;  /* 0x0000002457247224 */ /* 0x000fc600078e0238 */
[----:B------:R-:W-:Y:S01]  /*156b0*/  IABS R34, R38 ;  /* 0x0000002600227213 */ /* 0x000fe20000000000 */
[----:B------:R-:W-:-:S04]  /*156c0*/  IMAD R36, R36, R79, R90 ;  /* 0x0000004f24247224 */ /* 0x000fc800078e025a */
[----:B------:R-:W-:Y:S01]  /*156d0*/  @!P0 IMAD.MOV R61, RZ, RZ, -R61 ;  /* 0x000000ffff3d8224 */ /* 0x000fe200078e0a3d */
[----:B------:R-:W-:Y:S01]  /*156e0*/  ISETP.LT.AND P0, PT, R57, UR9, P6 ;  /* 0x0000000939007c0c */ /* 0x000fe2000b701270 */
[----:B------:R-:W-:-:S03]  /*156f0*/  IMAD R51, R63, R78, R36 ;  /* 0x0000004e3f337224 */ /* 0x000fc600078e0224 */
        /* <DEDUP_REMOVED lines=15> */
[----:B------:R-:W-:Y:S01]  /*157f0*/  IMAD R61, R98, R61, R34 ;  /* 0x0000003d623d7224 */ /* 0x000fe200078e0222 */
[----:B------:R-:W-:-:S05]  /*15800*/  LOP3.LUT R34, R40, R95, RZ, 0x3c, !PT ;  /* 0x0000005f28227212 */ /* 0x000fca00078e3cff */
[----:B------:R-:W-:Y:S01]  /*15810*/  @!P0 IADD3 R44, R44, 0x1, RZ ;  /* 0x000000012c2c8810 */ /* 0x000fe20007ffe0ff */
[----:B------:R-:W-:Y:S01]  /*15820*/  @!P0 IMAD.IADD R63, R63, 0x1, -R100 ;  /* 0x000000013f3f8824 */ /* 0x000fe200078e0a64 */
[C---:B------:R-:W-:Y:S01]  /*15830*/  ISETP.GT.U32.AND P0, PT, R98.reuse, R61, PT ;  /* 0x0000003d6200720c */ /* 0x040fe20003f04070 */
[----:B------:R-:W-:Y:S04]  /*15840*/  STS [R93], R35 ;  /* 0x000000235d007388 */ /* 0x000fe80000000800 */
[----:B------:R-:W-:Y:S04]  /*15850*/  STS [R93+0x10], R37 ;  /* 0x000010255d007388 */ /* 0x000fe80000000800 */
        /* <DEDUP_REMOVED lines=13> */
[----:B------:R-:W-:-:S04]  /*15930*/  SEL R36, R96, R61, !P5 ;  /* 0x0000003d60247207 */ /* 0x000fc80006800000 */
[----:B-1----:R-:W-:-:S07]  /*15940*/  IABS R53, R36 ;  /* 0x0000002400357213 */ /* 0x002fce0000000000 */
[----:B------:R-:W-:Y:S01]  /*15950*/  @P0 VIADD R44, R44, 0x1 ;  /* 0x000000012c2c0836 */ /* 0x000fe20000000000 */
[----:B------:R-:W-:Y:S01]  /*15960*/  ISETP.GE.AND P0, PT, R34, RZ, PT ;  /* 0x000000ff2200720c */ /* 0x000fe20003f06270 */
[----:B------:R-:W-:-:S04]  /*15970*/  IMAD.HI.U32 R34, R102, R53, RZ ;  /* 0x0000003566227227 */ /* 0x000fc800078e00ff */
[----:B------:R-:W-:-:S08]  /*15980*/  IMAD R53, R34, R99, R53 ;  /* 0x0000006322357224 */ /* 0x000fd000078e0235 */
[----:B------:R-:W-:Y:S02]  /*15990*/  @!P0 IADD3 R44, -R44, RZ, RZ ;  /* 0x000000ff2c2c8210 */ /* 0x000fe40007ffe1ff */
[----:B------:R-:W-:Y:S02]  /*159a0*/  ISETP.GT.U32.AND P0, PT, R100, R53, PT ;  /* 0x000000356400720c */ /* 0x000fe40003f04070 */
[----:B------:R-:W-:Y:S01]  /*159b0*/  SEL R42, R101, R44, !P3 ;  /* 0x0000002c652a7207 */ /* 0x000fe20005800000 */
[----:B------:R-:W-:-:S04]  /*159c0*/  VIADD R44, R76, 0x22 ;  /* 0x000000224c2c7836 */ /* 0x000fc80000000000 */
[----:B------:R-:W-:-:S04]  /*159d0*/  IMAD.MOV R38, RZ, RZ, -R42 ;  /* 0x000000ffff267224 */ /* 0x000fc800078e0a2a */
[----:B------:R-:W-:Y:S01]  /*159e0*/  IMAD R40, R95, R38, R40 ;  /* 0x000000265f287224 */ /* 0x000fe200078e0228 */
[----:B------:R-:W-:Y:S01]  /*159f0*/  LOP3.LUT R38, R36, R95, RZ, 0x3c, !PT ;  /* 0x0000005f24267212 */ /* 0x000fe200078e3cff */
[----:B------:R-:W-:Y:S01]  /*15a00*/  @!P0 VIADD R34, R34, 0x1 ;  /* 0x0000000122228836 */ /* 0x000fe20000000000 */
[----:B------:R-:W-:-:S04]  /*15a10*/  @!P0 IADD3 R53, R53, -R100, RZ ;  /* 0x8000006435358210 */ /* 0x000fc80007ffe0ff */
[----:B------:R-:W-:Y:S02]  /*15a20*/  ISETP.GE.U32.AND P0, PT, R53, R100, PT ;  /* 0x000000643500720c */ /* 0x000fe40003f06070 */
[----:B------:R-:W-:-:S05]  /*15a30*/  IABS R53, R40 ;  /* 0x0000002800357213 */ /* 0x000fca0000000000 */
[----:B------:R-:W-:-:S04]  /*15a40*/  IMAD.HI.U32 R48, R83, R53, RZ ;  /* 0x0000003553307227 */ /* 0x000fc800078e00ff */
[----:B------:R-:W-:Y:S02]  /*15a50*/  IMAD R53, R48, R82, R53 ;  /* 0x0000005230357224 */ /* 0x000fe400078e0235 */
[----:B------:R-:W-:Y:S02]  /*15a60*/  @P0 IADD3 R34, R34, 0x1, RZ ;  /* 0x0000000122220810 */ /* 0x000fe40007ffe0ff */
[----:B------:R-:W-:-:S13]  /*15a70*/  ISETP.GE.AND P0, PT, R38, RZ, PT ;  /* 0x000000ff2600720c */ /* 0x000fda0003f06270 */
[----:B------:R-:W-:Y:S01]  /*15a80*/  @!P0 IMAD.MOV R34, RZ, RZ, -R34 ;  /* 0x000000ffff228224 */ /* 0x000fe200078e0a22 */
[----:B------:R-:W-:-:S04]  /*15a90*/  ISETP.GT.U32.AND P0, PT, R94, R53, PT ;  /* 0x000000355e00720c */ /* 0x000fc80003f04070 */
[----:B------:R-:W-:-:S04]  /*15aa0*/  SEL R38, R101, R34, !P3 ;  /* 0x0000002265267207 */ /* 0x000fc80005800000 */
[C---:B------:R-:W-:Y:S01]  /*15ab0*/  IADD3 R34, -R38.reuse, RZ, RZ ;  /* 0x000000ff26227210 */ /* 0x040fe20007ffe1ff */
[----:B--2---:R-:W-:-:S04]  /*15ac0*/  IMAD R47, R38, R80, R91 ;  /* 0x00000050262f7224 */ /* 0x004fc800078e025b */
[----:B------:R-:W-:Y:S01]  /*15ad0*/  @!P0 IMAD.IADD R53, R53, 0x1, -R94 ;  /* 0x0000000135358824 */ /* 0x000fe200078e0a5e */
[----:B------:R-:W-:Y:S01]  /*15ae0*/  @!P0 IADD3 R48, R48, 0x1, RZ ;  /* 0x0000000130308810 */ /* 0x000fe20007ffe0ff */
[----:B------:R-:W-:Y:S01]  /*15af0*/  IMAD R36, R95, R34, R36 ;  /* 0x000000225f247224 */ /* 0x000fe200078e0224 */
[----:B------:R-:W-:Y:S02]  /*15b00*/  LOP3.LUT R34, R40, R87, RZ, 0x3c, !PT ;  /* 0x0000005728227212 */ /* 0x000fe400078e3cff */
[----:B------:R-:W-:Y:S02]  /*15b10*/  ISETP.GE.U32.AND P0, PT, R53, R94, PT ;  /* 0x0000005e3500720c */ /* 0x000fe40003f06070 */
[----:B------:R-:W-:-:S05]  /*15b20*/  IABS R55, R36 ;  /* 0x0000002400377213 */ /* 0x000fca0000000000 */
[----:B------:R-:W-:-:S04]  /*15b30*/  IMAD.HI.U32 R46, R83, R55, RZ ;  /* 0x00000037532e7227 */ /* 0x000fc800078e00ff */
[----:B------:R-:W-:Y:S02]  /*15b40*/  IMAD R55, R46, R82, R55 ;  /* 0x000000522e377224 */ /* 0x000fe400078e0237 */
[----:B------:R-:W-:Y:S02]  /*15b50*/  @P0 IADD3 R48, R48, 0x1, RZ ;  /* 0x0000000130300810 */ /* 0x000fe40007ffe0ff */
[----:B------:R-:W-:Y:S02]  /*15b60*/  ISETP.GE.AND P0, PT, R34, RZ, PT ;  /* 0x000000ff2200720c */ /* 0x000fe40003f06270 */
[----:B------:R-:W-:-:S05]  /*15b70*/  IABS R34, R44 ;  /* 0x0000002c00227213 */ /* 0x000fca0000000000 */
[----:B------:R-:W-:-:S05]  /*15b80*/  IMAD.HI.U32 R53, R97, R34, RZ ;  /* 0x0000002261357227 */ /* 0x000fca00078e00ff */
[----:B------:R-:W-:Y:S01]  /*15b90*/  IADD3 R53, -R53, RZ, RZ ;  /* 0x000000ff35357210 */ /* 0x000fe20007ffe1ff */
[----:B------:R-:W-:Y:S01]  /*15ba0*/  @!P0 IMAD.MOV R48, RZ, RZ, -R48 ;  /* 0x000000ffff308224 */ /* 0x000fe200078e0a30 */
[----:B------:R-:W-:-:S03]  /*15bb0*/  ISETP.GT.U32.AND P0, PT, R94, R55, PT ;  /* 0x000000375e00720c */ /* 0x000fc60003f04070 */
[----:B------:R-:W-:Y:S01]  /*15bc0*/  IMAD R53, R98, R53, R34 ;  /* 0x0000003562357224 */ /* 0x000fe200078e0222 */
[----:B------:R-:W-:-:S05]  /*15bd0*/  SEL R48, R81, R48, !P4 ;  /* 0x0000003051307207 */ /* 0x000fca0006000000 */
[----:B------:R-:W-:-:S04]  /*15be0*/  IMAD.MOV R37, RZ, RZ, -R48 ;  /* 0x000000ffff257224 */ /* 0x000fc800078e0a30 */
[----:B------:R-:W-:Y:S01]  /*15bf0*/  @!P0 VIADD R46, R46, 0x1 ;  /* 0x000000012e2e8836 */ /* 0x000fe20000000000 */
[----:B------:R-:W-:Y:S01]  /*15c00*/  @!P0 IADD3 R55, R55, -R94, RZ ;  /* 0x8000005e37378210 */ /* 0x000fe20007ffe0ff */
[----:B------:R-:W-:Y:S01]  /*15c10*/  IMAD R37, R87, R37, R40 ;  /* 0x0000002557257224 */ /* 0x000fe200078e0228 */
[----:B------:R-:W-:-:S03]  /*15c20*/  ISETP.GT.U32.AND P0, PT, R98, R53, PT ;  /* 0x000000356200720c */ /* 0x000fc60003f04070 */
[----:B------:R-:W-:-:S10]  /*15c30*/  IMAD R37, R37, R79, R90 ;  /* 0x0000004f25257224 */ /* 0x000fd400078e025a */
[----:B------:R-:W-:-:S05]  /*15c40*/  @!P0 IMAD.IADD R53, R53, 0x1, -R98 ;  /* 0x0000000135358824 */ /* 0x000fca00078e0a62 */
[----:B------:R-:W-:-:S13]  /*15c50*/  ISETP.GT.U32.AND P0, PT, R98, R53, PT ;  /* 0x000000356200720c */ /* 0x000fda0003f04070 */
[----:B------:R-:W-:Y:S02]  /*15c60*/  @!P0 IADD3 R53, R53, -R98, RZ ;  /* 0x8000006235358210 */ /* 0x000fe40007ffe0ff */
[----:B------:R-:W-:Y:S02]  /*15c70*/  ISETP.GE.AND P0, PT, R44, RZ, PT ;  /* 0x000000ff2c00720c */ /* 0x000fe40003f06270 */
[----:B------:R-:W-:-:S11]  /*15c80*/  LOP3.LUT R44, R36, R87, RZ, 0x3c, !PT ;  /* 0x00000057242c7212 */ /* 0x000fd600078e3cff */
[----:B------:R-:W-:Y:S01]  /*15c90*/  @!P0 IMAD.MOV R53, RZ, RZ, -R53 ;  /* 0x000000ffff358224 */ /* 0x000fe200078e0a35 */
[----:B------:R-:W-:-:S04]  /*15ca0*/  ISETP.GE.U32.AND P0, PT, R55, R94, PT ;  /* 0x0000005e3700720c */ /* 0x000fc80003f06070 */
[----:B------:R-:W-:Y:S02]  /*15cb0*/  SEL R34, R96, R53, !P5 ;  /* 0x0000003560227207 */ /* 0x000fe40006800000 */
[----:B------:R-:W1:Y:S02]  /*15cc0*/  LDS.128 R52, [R92+UR8] ;  /* 0x000000085c347984 */ /* 0x000e640008000c00 */
[----:B------:R-:W-:Y:S02]  /*15cd0*/  IABS R59, R34 ;  /* 0x00000022003b7213 */ /* 0x000fe40000000000 */
[----:B------:R-:W-:-:S03]  /*15ce0*/  LOP3.LUT R35, R34, R95, RZ, 0x3c, !PT ;  /* 0x0000005f22237212 */ /* 0x000fc600078e3cff */
[----:B------:R-:W-:Y:S02]  /*15cf0*/  @P0 IADD3 R46, R46, 0x1, RZ ;  /* 0x000000012e2e0810 */ /* 0x000fe40007ffe0ff */
[----:B------:R-:W-:Y:S01]  /*15d00*/  ISETP.GE.AND P0, PT, R44, RZ, PT ;  /* 0x000000ff2c00720c */ /* 0x000fe20003f06270 */
[----:B------:R-:W-:-:S04]  /*15d10*/  IMAD.HI.U32 R44, R102, R59, RZ ;  /* 0x0000003b662c7227 */ /* 0x000fc800078e00ff */
[----:B------:R-:W-:-:S08]  /*15d20*/  IMAD R59, R44, R99, R59 ;  /* 0x000000632c3b7224 */ /* 0x000fd000078e023b */
[----:B------:R-:W-:Y:S01]  /*15d30*/  @!P0 IMAD.MOV R46, RZ, RZ, -R46 ;  /* 0x000000ffff2e8224 */ /* 0x000fe200078e0a2e */
[----:B------:R-:W-:-:S04]  /*15d40*/  ISETP.GT.U32.AND P0, PT, R100, R59, PT ;  /* 0x0000003b6400720c */ /* 0x000fc80003f04070 */
[----:B------:R-:W-:-:S05]  /*15d50*/  SEL R46, R81, R46, !P4 ;  /* 0x0000002e512e7207 */ /* 0x000fca0006000000 */
[----:B------:R-:W-:-:S04]  /*15d60*/  IMAD R47, R46, R77, R47 ;  /* 0x0000004d2e2f7224 */ /* 0x000fc800078e022f */
[----:B------:R-:W-:Y:S01]  /*15d70*/  @!P0 IMAD.IADD R59, R59, 0x1, -R100 ;  /* 0x000000013b3b8824 */ /* 0x000fe200078e0a64 */
[----:B------:R-:W-:Y:S01]  /*15d80*/  @!P0 IADD3 R44, R44, 0x1, RZ ;  /* 0x000000012c2c8810 */ /* 0x000fe20007ffe0ff */
[----:B-1----:R-:W-:-:S03]  /*15d90*/  HMUL2 R38, R85.H0_H0, R54 ;  /* 0x0000003655267232 */ /* 0x002fc60000000800 */
[----:B------:R-:W-:Y:S01]  /*15da0*/  ISETP.GE.U32.AND P0, PT, R59, R100, PT ;  /* 0x000000643b00720c */ /* 0x000fe20003f06070 */
[----:B------:R-:W-:-:S12]  /*15db0*/  HMUL2 R39, R85.H0_H0, R55 ;  /* 0x0000003755277232 */ /* 0x000fd80000000800 */
[----:B------:R-:W-:Y:S02]  /*15dc0*/  @P0 IADD3 R44, R44, 0x1, RZ ;  /* 0x000000012c2c0810 */ /* 0x000fe40007ffe0ff */
[----:B------:R-:W-:Y:S01]  /*15dd0*/  ISETP.GE.AND P0, PT, R35, RZ, PT ;  /* 0x000000ff2300720c */ /* 0x000fe20003f06270 */
[----:B------:R-:W-:Y:S02]  /*15de0*/  IMAD R35, R42, R80, R91 ;  /* 0x000000502a237224 */ /* 0x000fe400078e025b */
[----:B------:R-:W1:Y:S02]  /*15df0*/  LDS.128 R40, [R92+UR8+0x240] ;  /* 0x000240085c287984 */ /* 0x000e640008000c00 */
[----:B------:R-:W-:Y:S02]  /*15e00*/  IMAD R35, R48, R77, R35 ;  /* 0x0000004d30237224 */ /* 0x000fe400078e0223 */
[----:B------:R-:W-:Y:S02]  /*15e10*/  IMAD.MOV R48, RZ, RZ, -R46 ;  /* 0x000000ffff307224 */ /* 0x000fe400078e0a2e */
[----:B------:R-:W-:-:S02]  /*15e20*/  IMAD R45, R35, R78, R37 ;  /* 0x0000004e232d7224 */ /* 0x000fc400078e0225 */
[C---:B------:R-:W-:Y:S02]  /*15e30*/  HMUL2 R37, R85.reuse.H0_H0, R53 ;  /* 0x0000003555257232 */ /* 0x040fe40000000800 */
[----:B------:R-:W-:Y:S02]  /*15e40*/  IMAD R48, R87, R48, R36 ;  /* 0x0000003057307224 */ /* 0x000fe400078e0224 */
[----:B------:R-:W-:Y:S01]  /*15e50*/  HMUL2 R36, R85.H0_H0, R52 ;  /* 0x0000003455247232 */ /* 0x000fe20000000800 */
[----:B------:R-:W-:Y:S02]  /*15e60*/  @!P0 IADD3 R44, -R44, RZ, RZ ;  /* 0x000000ff2c2c8210 */ /* 0x000fe40007ffe1ff */
[----:B------:R-:W-:Y:S01]  /*15e70*/  ISETP.LT.AND P0, PT, R51, UR9, P6 ;  /* 0x0000000933007c0c */ /* 0x000fe2000b701270 */
[----:B------:R-:W-:Y:S01]  /*15e80*/  IMAD.WIDE.U32 R50, R45, UR4, R104 ;  /* 0x000000042d327c25 */ /* 0x000fe2000f8e0068 */
[----:B------:R-:W-:Y:S02]  /*15e90*/  SHF.R.S32.HI R46, RZ, 0x1f, R45 ;  /* 0x0000001fff2e7819 */ /* 0x000fe4000001142d */
[----:B------:R-:W-:Y:S01]  /*15ea0*/  SEL R35, R101, R44, !P3 ;  /* 0x0000002c65237207 */ /* 0x000fe20005800000 */
[----:B------:R-:W-:-:S02]  /*15eb0*/  IMAD R52, R48, R79, R90 ;  /* 0x0000004f30347224 */ /* 0x000fc400078e025a */
[----:B------:R-:W-:Y:S01]  /*15ec0*/  IMAD R46, R46, UR4, RZ ;  /* 0x000000042e2e7c24 */ /* 0x000fe2000f8e02ff */
[----:B------:R-:W-:Y:S01]  /*15ed0*/  IADD3 R44, -R35, RZ, RZ ;  /* 0x000000ff232c7210 */ /* 0x000fe20007ffe1ff */
[----:B------:R-:W-:Y:S02]  /*15ee0*/  IMAD R47, R47, R78, R52 ;  /* 0x0000004e2f2f7224 */ /* 0x000fe400078e0234 */
[----:B------:R-:W-:Y:S02]  /*15ef0*/  IMAD R49, R45, UR5, R46 ;  /* 0x000000052d317c24 */ /* 0x000fe4000f8e022e */
[----:B------:R2:W-:Y:S01]  /*15f00*/  @P0 STG.E.128 desc[UR16][R56.64], R36 ;  /* 0x0000002438000986 */ /* 0x0005e2000c101d10 */
[----:B------:R-:W-:Y:S01]  /*15f10*/  IADD3 R48, P0, R50, UR6, RZ ;  /* 0x0000000632307c10 */ /* 0x000fe2000ff1e0ff */
[----:B------:R-:W-:Y:S02]  /*15f20*/  IMAD R34, R95, R44, R34 ;  /* 0x0000002c5f227224 */ /* 0x000fe400078e0222 */
[----:B------:R-:W-:Y:S01]  /*15f30*/  VIADD R44, R76, 0x28 ;  /* 0x000000284c2c7836 */ /* 0x000fe20000000000 */
[----:B------:R-:W-:Y:S01]  /*15f40*/  IADD3.X R49, R51, UR7, R49, P0, !PT ;  /* 0x0000000733317c10 */ /* 0x000fe200087fe431 */
[----:B------:R-:W-:Y:S01]  /*15f50*/  IMAD.WIDE.U32 R50, R47, UR4, R104 ;  /* 0x000000042f327c25 */ /* 0x000fe2000f8e0068 */
[----:B------:R-:W-:-:S02]  /*15f60*/  ISETP.LT.AND P0, PT, R45, UR9, P6 ;  /* 0x000000092d007c0c */ /* 0x000fc4000b701270 */
[----:B------:R-:W-:Y:S01]  /*15f70*/  IABS R45, R44 ;  /* 0x0000002c002d7213 */ /* 0x000fe20000000000 */
[----:B------:R-:W-:Y:S02]  /*15f80*/  IMAD R35, R35, R80, R91 ;  /* 0x0000005023237224 */ /* 0x000fe400078e025b */
        /* <DEDUP_REMOVED lines=15> */
[----:B------:R-:W-:Y:S02]  /*16080*/  ISETP.GT.U32.AND P0, PT, R94, R53, PT ;  /* 0x000000355e00720c */ /* 0x000fe40003f04070 */
[----:B------:R-:W-:Y:S01]  /*16090*/  IADD3 R36, -R36, RZ, RZ ;  /* 0x000000ff24247210 */ /* 0x000fe20007ffe1ff */
[----:B------:R-:W-:Y:S04]  /*160a0*/  STS [R93], R32 ;  /* 0x000000205d007388 */ /* 0x000fe80000000800 */
[----:B------:R-:W-:Y:S01]  /*160b0*/  IMAD R45, R98, R36, R45 ;  /* 0x00000024622d7224 */ /* 0x000fe200078e022d */
[----:B------:R-:W-:Y:S01]  /*160c0*/  LOP3.LUT R36, R34, R87, RZ, 0x3c, !PT ;  /* 0x0000005722247212 */ /* 0x000fe200078e3cff */
[----:B------:R-:W-:Y:S04]  /*160d0*/  STS [R93+0x10], R30 ;  /* 0x0000101e5d007388 */ /* 0x000fe80000000800 */
        /* <DEDUP_REMOVED lines=8> */
[----:B------:R4:W-:Y:S03]  /*16160*/  STS [R93+0x60], R20 ;  /* 0x000060145d007388 */ /* 0x0009e60000000800 */
[----:B------:R-:W-:Y:S01]  /*16170*/  ISETP.GT.U32.AND P0, PT, R98, R45, PT ;  /* 0x0000002d6200720c */ /* 0x000fe20003f04070 */
[----:B------:R-:W-:-:S12]  /*16180*/  STS [R93+0x70], R18 ;  /* 0x000070125d007388 */ /* 0x000fd80000000800 */
[----:B------:R-:W-:Y:S01]  /*16190*/  @!P0 IADD3 R45, R45, -R98, RZ ;  /* 0x800000622d2d8210 */ /* 0x000fe20007ffe0ff */
[----:B------:R-:W-:Y:S01]  /*161a0*/  BAR.SYNC.DEFER_BLOCKING 0x0 ;  /* 0x0000000000007b1d */ /* 0x000fe20000010000 */
[----:B------:R-:W-:-:S13]  /*161b0*/  ISETP.GE.AND P0, PT, R44, RZ, PT ;  /* 0x000000ff2c00720c */ /* 0x000fda0003f06270 */
[----:B------:R-:W-:Y:S01]  /*161c0*/  @!P0 IMAD.MOV R45, RZ, RZ, -R45 ;  /* 0x000000ffff2d8224 */ /* 0x000fe200078e0a2d */
[----:B------:R-:W-:-:S04]  /*161d0*/  ISETP.GE.U32.AND P0, PT, R53, R94, PT ;  /* 0x0000005e3500720c */ /* 0x000fc80003f06070 */
[----:B------:R-:W-:-:S04]  /*161e0*/  SEL R44, R96, R45, !P5 ;  /* 0x0000002d602c7207 */ /* 0x000fc80006800000 */
[----:B-1----:R-:W-:Y:S02]  /*161f0*/  IABS R41, R44 ;  /* 0x0000002c00297213 */ /* 0x002fe40000000000 */
[----:B--2---:R-:W-:-:S03]  /*16200*/  LOP3.LUT R28, R44, R95, RZ, 0x3c, !PT ;  /* 0x0000005f2c1c7212 */ /* 0x004fc600078e3cff */
[----:B------:R-:W-:Y:S01]  /*16210*/  @P0 IADD3 R37, R37, 0x1, RZ ;  /* 0x0000000125250810 */ /* 0x000fe20007ffe0ff */
[----:B------:R-:W-:Y:S01]  /*16220*/  IMAD.HI.U32 R46, R102, R41, RZ ;  /* 0x00000029662e7227 */ /* 0x000fe200078e00ff */
[----:B------:R-:W-:-:S03]  /*16230*/  ISETP.GE.AND P0, PT, R36, RZ, PT ;  /* 0x000000ff2400720c */ /* 0x000fc60003f06270 */
[----:B------:R-:W-:Y:S02]  /*16240*/  IMAD.MOV.U32 R40, RZ, RZ, R37 ;  /* 0x000000ffff287224 */ /* 0x000fe400078e0025 */
[----:B------:R-:W-:Y:S01]  /*16250*/  IMAD R41, R46, R99, R41 ;  /* 0x000000632e297224 */ /* 0x000fe200078e0229 */
[----:B------:R-:W1:Y:S07]  /*16260*/  LDS.128 R36, [R92+UR8] ;  /* 0x000000085c247984 */ /* 0x000e6e0008000c00 */
[----:B------:R-:W-:-:S02]  /*16270*/  @!P0 IADD3 R40, -R40, RZ, RZ ;  /* 0x000000ff28288210 */ /* 0x000fc40007ffe1ff */
[----:B------:R-:W-:Y:S02]  /*16280*/  ISETP.GT.U32.AND P0, PT, R100, R41, PT ;  /* 0x000000296400720c */ /* 0x000fe40003f04070 */
[----:B---3--:R-:W-:-:S04]  /*16290*/  SEL R26, R81, R40, !P4 ;  /* 0x00000028511a7207 */ /* 0x008fc80006000000 */
[C---:B----4-:R-:W-:Y:S01]  /*162a0*/  IADD3 R20, -R26.reuse, RZ, RZ ;  /* 0x000000ff1a147210 */ /* 0x050fe20007ffe1ff */
[----:B------:R-:W-:-:S04]  /*162b0*/  IMAD R35, R26, R77, R35 ;  /* 0x0000004d1a237224 */ /* 0x000fc800078e0223 */
[----:B------:R-:W-:Y:S02]  /*162c0*/  IMAD R20, R87, R20, R34 ;  /* 0x0000001457147224 */ /* 0x000fe400078e0222 */
[-C--:B------:R-:W-:Y:S01]  /*162d0*/  @!P0 IADD3 R41, R41, -R100.reuse, RZ ;  /* 0x8000006429298210 */ /* 0x080fe20007ffe0ff */
[----:B------:R-:W-:Y:S02]  /*162e0*/  @!P0 VIADD R46, R46, 0x1 ;  /* 0x000000012e2e8836 */ /* 0x000fe40000000000 */
[----:B------:R-:W-:Y:S01]  /*162f0*/  IMAD R20, R20, R79, R90 ;  /* 0x0000004f14147224 */ /* 0x000fe200078e025a */
[----:B------:R-:W-:Y:S02]  /*16300*/  ISETP.GE.U32.AND P0, PT, R41, R100, PT ;  /* 0x000000642900720c */ /* 0x000fe40003f06070 */
[----:B------:R-:W2:Y:S01]  /*16310*/  LDS.128 R40, [R92+UR8+0x240] ;  /* 0x000240085c287984 */ /* 0x000ea20008000c00 */
[----:B------:R-:W-:-:S05]  /*16320*/  IMAD R35, R35, R78, R20 ;  /* 0x0000004e23237224 */ /* 0x000fca00078e0214 */
[----:B------:R-:W-:-:S05]  /*16330*/  SHF.R.S32.HI R22, RZ, 0x1f, R35 ;  /* 0x0000001fff167819 */ /* 0x000fca0000011423 */
[----:B------:R-:W-:Y:S01]  /*16340*/  @P0 VIADD R46, R46, 0x1 ;  /* 0x000000012e2e0836 */ /* 0x000fe20000000000 */
[----:B------:R-:W-:Y:S01]  /*16350*/  ISETP.GE.AND P0, PT, R28, RZ, PT ;  /* 0x000000ff1c00720c */ /* 0x000fe20003f06270 */
[C---:B-1----:R-:W-:Y:S02]  /*16360*/  HMUL2 R36, R85.reuse.H0_H0, R36 ;  /* 0x0000002455247232 */ /* 0x042fe40000000800 */
[----:B------:R-:W-:Y:S02]  /*16370*/  IMAD R22, R22, UR4, RZ ;  /* 0x0000000416167c24 */ /* 0x000fe4000f8e02ff */
[C---:B------:R-:W-:Y:S01]  /*16380*/  HMUL2 R37, R85.reuse.H0_H0, R37 ;  /* 0x0000002555257232 */ /* 0x040fe20000000800 */
[----:B------:R-:W-:Y:S01]  /*16390*/  IADD3 R28, R76, 0x30, RZ ;  /* 0x000000304c1c7810 */ /* 0x000fe20007ffe0ff */
[----:B------:R-:W-:Y:S02]  /*163a0*/  HMUL2 R38, R85.H0_H0, R38 ;  /* 0x0000002655267232 */ /* 0x000fe40000000800 */
[----:B------:R-:W-:-:S02]  /*163b0*/  IMAD R45, R35, UR5, R22 ;  /* 0x00000005232d7c24 */ /* 0x000fc4000f8e0216 */
[----:B------:R-:W-:Y:S02]  /*163c0*/  HMUL2 R39, R85.H0_H0, R39 ;  /* 0x0000002755277232 */ /* 0x000fe40000000800 */
[----:B------:R-:W-:Y:S01]  /*163d0*/  @!P0 IMAD.MOV R46, RZ, RZ, -R46 ;  /* 0x000000ffff2e8224 */ /* 0x000fe200078e0a2e */
[----:B------:R-:W-:-:S04]  /*163e0*/  ISETP.LT.AND P0, PT, R47, UR9, P6 ;  /* 0x000000092f007c0c */ /* 0x000fc8000b701270 */
[----:B------:R-:W-:Y:S01]  /*163f0*/  SEL R18, R101, R46, !P3 ;  /* 0x0000002e65127207 */ /* 0x000fe20005800000 */
[----:B------:R-:W-:-:S03]  /*16400*/  IMAD.WIDE.U32 R46, R35, UR4, R104 ;  /* 0x00000004232e7c25 */ /* 0x000fc6000f8e0068 */
[C---:B------:R-:W-:Y:S01]  /*16410*/  IADD3 R20, -R18.reuse, RZ, RZ ;  /* 0x000000ff12147210 */ /* 0x040fe20007ffe1ff */
[----:B------:R-:W-:-:S04]  /*16420*/  IMAD R18, R18, R80, R91 ;  /* 0x0000005012127224 */ /* 0x000fc800078e025b */
[----:B------:R1:W-:Y:S01]  /*16430*/  @P0 STG.E.128 desc[UR16][R50.64], R36 ;  /* 0x0000002432000986 */ /* 0x0003e2000c101d10 */
[----:B------:R-:W-:Y:S01]  /*16440*/  IMAD R44, R95, R20, R44 ;  /* 0x000000145f2c7224 */ /* 0x000fe200078e022c */
[----:B------:R-:W-:Y:S01]  /*16450*/  IADD3 R46, P0, R46, UR6, RZ ;  /* 0x000000062e2e7c10 */ /* 0x000fe2000ff1e0ff */
[----:B------:R-:W-:Y:S02]  /*16460*/  VIADD R20, R76, 0x2a ;  /* 0x0000002a4c147836 */ /* 0x000fe40000000000 */
[C---:B--2---:R-:W-:Y:S01]  /*16470*/  HMUL2 R40, R85.reuse.H0_H0, R40 ;  /* 0x0000002855287232 */ /* 0x044fe20000000800 */
[----:B------:R-:W-:Y:S01]  /*16480*/  IADD3.X R47, R47, UR7, R45, P0, !PT ;  /* 0x000000072f2f7c10 */ /* 0x000fe200087fe42d */
[C---:B------:R-:W-:Y:S01]  /*16490*/  HMUL2 R41, R85.reuse.H0_H0, R41 ;  /* 0x0000002955297232 */ /* 0x040fe20000000800 */
[----:B------:R-:W-:Y:S01]  /*164a0*/  IABS R24, R44 ;  /* 0x0000002c00187213 */ /* 0x000fe20000000000 */
[C---:B------:R-:W-:Y:S01]  /*164b0*/  HMUL2 R42, R85.reuse.H0_H0, R42 ;  /* 0x0000002a552a7232 */ /* 0x040fe20000000800 */
[----:B------:R-:W-:Y:S01]  /*164c0*/  ISETP.LT.AND P0, PT, R35, UR9, P6 ;  /* 0x0000000923007c0c */ /* 0x000fe2000b701270 */
[----:B------:R-:W-:Y:S01]  /*164d0*/  HMUL2 R43, R85.H0_H0, R43 ;  /* 0x0000002b552b7232 */ /* 0x000fe20000000800 */
[----:B------:R-:W-:Y:S01]  /*164e0*/  IABS R22, R20 ;  /* 0x0000001400167213 */ /* 0x000fe20000000000 */
[----:B------:R-:W-:-:S10]  /*164f0*/  IMAD.HI.U32 R35, R83, R24, RZ ;  /* 0x0000001853237227 */ /* 0x000fd400078e00ff */
[----:B------:R-:W-:Y:S01]  /*16500*/  @P0 STG.E.128 desc[UR16][R46.64], R40 ;  /* 0x000000282e000986 */ /* 0x000fe2000c101d10 */
[----:B------:R-:W-:Y:S01]  /*16510*/  BAR.SYNC.DEFER_BLOCKING 0x0 ;  /* 0x0000000000007b1d */ /* 0x000fe20000010000 */
[----:B-1----:R-:W-:Y:S02]  /*16520*/  IMAD R37, R35, R82, R24 ;  /* 0x0000005223257224 */ /* 0x002fe400078e0218 */
[----:B------:R-:W-:-:S03]  /*16530*/  IMAD.HI.U32 R24, R97, R22, RZ ;  /* 0x0000001661187227 */ /* 0x000fc600078e00ff */
[----:B------:R-:W-:Y:S02]  /*16540*/  ISETP.GT.U32.AND P0, PT, R94, R37, PT ;  /* 0x000000255e00720c */ /* 0x000fe40003f04070 */
[----:B------:R-:W-:-:S05]  /*16550*/  IADD3 R39, -R24, RZ, RZ ;  /* 0x000000ff18277210 */ /* 0x000fca0007ffe1ff */
[----:B------:R-:W-:Y:S01]  /*16560*/  IMAD R39, R98, R39, R22 ;  /* 0x0000002762277224 */ /* 0x000fe200078e0216 */
[----:B------:R-:W-:-:S05]  /*16570*/  LOP3.LUT R22, R44, R87, RZ, 0x3c, !PT ;  /* 0x000000572c167212 */ /* 0x000fca00078e3cff */
[----:B------:R-:W-:Y:S01]  /*16580*/  @!P0 VIADD R35, R35, 0x1 ;  /* 0x0000000123238836 */ /* 0x000fe20000000000 */
[----:B------:R-:W-:Y:S01]  /*16590*/  @!P0 IADD3 R37, R37, -R94, RZ ;  /* 0x8000005e25258210 */ /* 0x000fe20007ffe0ff */
[----:B------:R-:W-:Y:S01]  /*165a0*/  STS [R93], R33 ;  /* 0x000000215d007388 */ /* 0x000fe20000000800 */
[----:B------:R-:W-:-:S03]  /*165b0*/  ISETP.GT.U32.AND P0, PT, R98, R39, PT ;  /* 0x000000276200720c */ /* 0x000fc60003f04070 */
[----:B------:R-:W-:Y:S04]  /*165c0*/  STS [R93+0x10], R31 ;  /* 0x0000101f5d007388 */ /* 0x000fe80000000800 */
[----:B------:R1:W-:Y:S04]  /*165d0*/  STS [R93+0x20], R29 ;  /* 0x0000201d5d007388 */ /* 0x0003e80000000800 */
[----:B------:R2:W-:Y:S02]  /*165e0*/  STS [R93+0x30], R27 ;  /* 0x0000301b5d007388 */ /* 0x0005e40000000800 */
[----:B------:R-:W-:-:S02]  /*165f0*/  @!P0 IMAD.IADD R39, R39, 0x1, -R98 ;  /* 0x0000000127278824 */ /* 0x000fc400078e0a62 */
[----:B------:R-:W-:Y:S03]  /*16600*/  STS [R93+0x40], R25 ;  /* 0x000040195d007388 */ /* 0x000fe60000000800 */
[----:B------:R-:W-:Y:S01]  /*16610*/  ISETP.GT.U32.AND P0, PT, R98, R39, PT ;  /* 0x000000276200720c */ /* 0x000fe20003f04070 */
[----:B------:R-:W-:Y:S04]  /*16620*/  STS [R93+0x50], R23 ;  /* 0x000050175d007388 */ /* 0x000fe80000000800 */
[----:B------:R3:W-:Y:S04]  /*16630*/  STS [R93+0x60], R21 ;  /* 0x000060155d007388 */ /* 0x0007e80000000800 */
[----:B------:R4:W-:Y:S04]  /*16640*/  STS [R93+0x70], R19 ;  /* 0x000070135d007388 */ /* 0x0009e80000000800 */
[----:B------:R-:W-:Y:S01]  /*16650*/  @!P0 IADD3 R39, R39, -R98, RZ ;  /* 0x8000006227278210 */ /* 0x000fe20007ffe0ff */
[----:B------:R-:W-:Y:S01]  /*16660*/  BAR.SYNC.DEFER_BLOCKING 0x0 ;  /* 0x0000000000007b1d */ /* 0x000fe20000010000 */
[----:B------:R-:W-:-:S02]  /*16670*/  ISETP.GE.AND P0, PT, R20, RZ, PT ;  /* 0x000000ff1400720c */ /* 0x000fc40003f06270 */
[----:B-1----:R-:W-:-:S11]  /*16680*/  IABS R29, R28 ;  /* 0x0000001c001d7213 */ /* 0x002fd60000000000 */
        /* <DEDUP_REMOVED lines=11> */
[----:B------:R-:W-:Y:S01]  /*16740*/  @!P0 IMAD.IADD R37, R37, 0x1, -R100 ;  /* 0x0000000125258824 */ /* 0x000fe200078e0a64 */
[----:B------:R-:W-:-:S04]  /*16750*/  @!P0 IADD3 R22, R22, 0x1, RZ ;  /* 0x0000000116168810 */ /* 0x000fc80007ffe0ff */
[----:B------:R-:W-:-:S13]  /*16760*/  ISETP.GE.U32.AND P0, PT, R37, R100, PT ;  /* 0x000000642500720c */ /* 0x000fda0003f06070 */
[----:B------:R-:W-:Y:S02]  /*16770*/  @P0 IADD3 R22, R22, 0x1, RZ ;  /* 0x0000000116160810 */ /* 0x000fe40007ffe0ff */
[----:B------:R-:W-:Y:S02]  /*16780*/  ISETP.GE.AND P0, PT, R24, RZ, PT ;  /* 0x000000ff1800720c */ /* 0x000fe40003f06270 */
[----:B------:R-:W-:Y:S02]  /*16790*/  SEL R24, R81, R35, !P4 ;  /* 0x0000002351187207 */ /* 0x000fe40006000000 */
[----:B------:R-:W1:Y:S03]  /*167a0*/  LDS.128 R32, [R92+UR8] ;  /* 0x000000085c207984 */ /* 0x000e660008000c00 */
[----:B------:R-:W-:Y:S02]  /*167b0*/  IMAD.MOV R26, RZ, RZ, -R24 ;  /* 0x000000ffff1a7224 */ /* 0x000fe400078e0a18 */
[----:B--2---:R-:W-:-:S02]  /*167c0*/  IMAD R27, R24, R77, R18 ;  /* 0x0000004d181b7224 */ /* 0x004fc400078e0212 */
[----:B------:R-:W-:Y:S02]  /*167d0*/  IMAD R26, R87, R26, R44 ;  /* 0x0000001a571a7224 */ /* 0x000fe400078e022c */
[----:B------:R-:W-:Y:S02]  /*167e0*/  @!P0 IADD3 R22, -R22, RZ, RZ ;  /* 0x000000ff16168210 */ /* 0x000fe40007ffe1ff */
[----:B------:R-:W-:Y:S02]  /*167f0*/  IMAD R26, R26, R79, R90 ;  /* 0x0000004f1a1a7224 */ /* 0x000fe400078e025a */
[----:B------:R-:W-:Y:S02]  /*16800*/  SEL R18, R101, R22, !P3 ;  /* 0x0000001665127207 */ /* 0x000fe40005800000 */
[----:B---3--:R-:W-:-:S03]  /*16810*/  IMAD R21, R27, R78, R26 ;  /* 0x0000004e1b157224 */ /* 0x008fc600078e021a */
[----:B------:R-:W-:Y:S02]  /*16820*/  IMAD.MOV R24, RZ, RZ, -R18 ;  /* 0x000000ffff187224 */ /* 0x000fe400078e0a12 */
[----:B------:R-:W-:Y:S01]  /*16830*/  SHF.R.S32.HI R22, RZ, 0x1f, R21 ;  /* 0x0000001fff167819 */ /* 0x000fe20000011415 */
[----:B------:R-:W-:-:S04]  /*16840*/  IMAD.WIDE.U32 R26, R21, UR4, R104 ;  /* 0x00000004151a7c25 */ /* 0x000fc8000f8e0068 */
[----:B------:R-:W-:Y:S01]  /*16850*/  IMAD R22, R22, UR4, RZ ;  /* 0x0000000416167c24 */ /* 0x000fe2000f8e02ff */
[----:B------:R-:W-:Y:S01]  /*16860*/  IADD3 R26, P0, R26, UR6, RZ ;  /* 0x000000061a1a7c10 */ /* 0x000fe2000ff1e0ff */
[----:B------:R-:W-:Y:S02]  /*16870*/  IMAD R24, R95, R24, R20 ;  /* 0x000000185f187224 */ /* 0x000fe400078e0214 */
[----:B------:R-:W-:Y:S02]  /*16880*/  IMAD R20, R21, UR5, R22 ;  /* 0x0000000515147c24 */ /* 0x000fe4000f8e0216 */
[----:B------:R-:W-:Y:S01]  /*16890*/  IMAD R18, R18, R80, R91 ;  /* 0x0000005012127224 */ /* 0x000fe200078e025b */
        /* <DEDUP_REMOVED lines=10> */
[----:B------:R-:W-:Y:S01]  /*16940*/  @P0 STG.E.128 desc[UR16][R26.64], R20 ;  /* 0x000000141a000986 */ /* 0x000fe2000c101d10 */
[----:B------:R-:W-:-:S03]  /*16950*/  ISETP.GT.U32.AND P0, PT, R94, R19, PT ;  /* 0x000000135e00720c */ /* 0x000fc60003f04070 */
[----:B------:R-:W1:Y:S10]  /*16960*/  LDS.128 R20, [R92+UR8+0x240] ;  /* 0x000240085c147984 */ /* 0x000e740008000c00 */
        /* <DEDUP_REMOVED lines=14> */
[----:B------:R-:W-:-:S04]  /*16a50*/  HMUL2 R23, R85.H0_H0, R23 ;  /* 0x0000001755177232 */ /* 0x000fc80000000800 */
[----:B------:R-:W-:Y:S02]  /*16a60*/  IMAD.MOV R25, RZ, RZ, -R26 ;  /* 0x000000ffff197224 */ /* 0x000fe400078e0a1a */
[----:B------:R-:W-:Y:S02]  /*16a70*/  IMAD R27, R26, R77, R18 ;  /* 0x0000004d1a1b7224 */ /* 0x000fe400078e0212 */
[----:B------:R-:W-:Y:S01]  /*16a80*/  @!P0 IADD3 R19, R19, -R98, RZ ;  /* 0x8000006213138210 */ /* 0x000fe20007ffe0ff */
[----:B------:R-:W-:-:S03]  /*16a90*/  IMAD R25, R87, R25, R24 ;  /* 0x0000001957197224 */ /* 0x000fc600078e0218 */
[----:B------:R-:W-:Y:S01]  /*16aa0*/  ISETP.GT.U32.AND P0, PT, R98, R19, PT ;  /* 0x000000136200720c */ /* 0x000fe20003f04070 */
[----:B------:R-:W-:-:S04]  /*16ab0*/  IMAD R25, R25, R79, R90 ;  /* 0x0000004f19197224 */ /* 0x000fc800078e025a */
[----:B------:R-:W-:-:S05]  /*16ac0*/  IMAD R27, R27, R78, R25 ;  /* 0x0000004e1b1b7224 */ /* 0x000fca00078e0219 */
        /* <DEDUP_REMOVED lines=29> */
[----:B------:R-:W-:Y:S01]  /*16ca0*/  STS [R93+0x20], R6 ;  /* 0x000020065d007388 */ /* 0x000fe20000000800 */
[----:B------:R-:W-:-:S03]  /*16cb0*/  ISETP.GT.U32.AND P0, PT, R98, R25, PT ;  /* 0x000000196200720c */ /* 0x000fc60003f04070 */
[----:B------:R1:W-:Y:S04]  /*16cc0*/  STS [R93+0x30], R8 ;  /* 0x000030085d007388 */ /* 0x0003e80000000800 */
[----:B------:R2:W-:Y:S04]  /*16cd0*/  STS [R93+0x40], R10 ;  /* 0x0000400a5d007388 */ /* 0x0005e80000000800 */
[----:B------:R3:W-:Y:S02]  /*16ce0*/  STS [R93+0x50], R12 ;  /* 0x0000500c5d007388 */ /* 0x0007e40000000800 */
        /* <DEDUP_REMOVED lines=18> */
[----:B------:R-:W-:Y:S01]  /*16e10*/  @!P0 IADD3 R19, R19, -R100, RZ ;  /* 0x8000006413138210 */ /* 0x000fe20007ffe0ff */
[----:B------:R-:W-:Y:S02]  /*16e20*/  @!P0 VIADD R22, R22, 0x1 ;  /* 0x0000000116168836 */ /* 0x000fe40000000000 */
[----:B------:R-:W-:Y:S02]  /*16e30*/  IABS R21, R26 ;  /* 0x0000001a00157213 */ /* 0x000fe40000000000 */
[----:B------:R-:W-:Y:S02]  /*16e40*/  ISETP.GE.U32.AND P0, PT, R19, R100, PT ;  /* 0x000000641300720c */ /* 0x000fe40003f06070 */
[----:B------:R-:W-:Y:S01]  /*16e50*/  LOP3.LUT R19, R18, R95, RZ, 0x3c, !PT ;  /* 0x0000005f12137212 */ /* 0x000fe200078e3cff */
[----:B------:R-:W-:-:S04]  /*16e60*/  IMAD.HI.U32 R20, R83, R21, RZ ;  /* 0x0000001553147227 */ /* 0x000fc800078e00ff */
[----:B------:R-:W-:-:S06]  /*16e70*/  IMAD R21, R20, R82, R21 ;  /* 0x0000005214157224 */ /* 0x000fcc00078e0215 */
[----:B------:R-:W-:Y:S02]  /*16e80*/  @P0 IADD3 R22, R22, 0x1, RZ ;  /* 0x0000000116160810 */ /* 0x000fe40007ffe0ff */
[----:B------:R-:W-:-:S13]  /*16e90*/  ISETP.GE.AND P0, PT, R19, RZ, PT ;  /* 0x000000ff1300720c */ /* 0x000fda0003f06270 */
[----:B------:R-:W-:Y:S01]  /*16ea0*/  @!P0 IMAD.MOV R22, RZ, RZ, -R22 ;  /* 0x000000ffff168224 */ /* 0x000fe200078e0a16 */
[----:B------:R-:W-:-:S04]  /*16eb0*/  ISETP.GT.U32.AND P0, PT, R94, R21, PT ;  /* 0x000000155e00720c */ /* 0x000fc80003f04070 */
[----:B------:R-:W-:-:S04]  /*16ec0*/  SEL R19, R101, R22, !P3 ;  /* 0x0000001665137207 */ /* 0x000fc80005800000 */
[C---:B------:R-:W-:Y:S01]  /*16ed0*/  IADD3 R24, -R19.reuse, RZ, RZ ;  /* 0x000000ff13187210 */ /* 0x040fe20007ffe1ff */
[----:B-1----:R-:W-:-:S04]  /*16ee0*/  IMAD R8, R19, R80, R91 ;  /* 0x0000005013087224 */ /* 0x002fc800078e025b */
[----:B------:R-:W-:Y:S01]  /*16ef0*/  @!P0 IMAD.IADD R21, R21, 0x1, -R94 ;  /* 0x0000000115158824 */ /* 0x000fe200078e0a5e */
[----:B------:R-:W-:Y:S01]  /*16f00*/  @!P0 IADD3 R20, R20, 0x1, RZ ;  /* 0x0000000114148810 */ /* 0x000fe20007ffe0ff */
[----:B------:R-:W-:Y:S02]  /*16f10*/  IMAD R24, R95, R24, R18 ;  /* 0x000000185f187224 */ /* 0x000fe400078e0212 */
[----:B------:R-:W-:Y:S01]  /*16f20*/  VIADD R18, R76, 0x38 ;  /* 0x000000384c127836 */ /* 0x000fe20000000000 */
[----:B------:R-:W-:Y:S02]  /*16f30*/  ISETP.GE.U32.AND P0, PT, R21, R94, PT ;  /* 0x0000005e1500720c */ /* 0x000fe40003f06070 */
[----:B------:R-:W-:Y:S02]  /*16f40*/  LOP3.LUT R21, R26, R87, RZ, 0x3c, !PT ;  /* 0x000000571a157212 */ /* 0x000fe400078e3cff */
[----:B------:R-:W-:Y:S02]  /*16f50*/  IABS R28, R24 ;  /* 0x00000018001c7213 */ /* 0x000fe40000000000 */
[----:B------:R-:W-:-:S02]  /*16f60*/  IABS R22, R18 ;  /* 0x0000001200167213 */ /* 0x000fc40000000000 */
[----:B------:R-:W-:Y:S01]  /*16f70*/  IADD3 R76, R76, 0x3a, RZ ;  /* 0x0000003a4c4c7810 */ /* 0x000fe20007ffe0ff */
[----:B------:R-:W-:-:S04]  /*16f80*/  IMAD.HI.U32 R23, R83, R28, RZ ;  /* 0x0000001c53177227 */ /* 0x000fc800078e00ff */
[----:B------:R-:W-:Y:S01]  /*16f90*/  @P0 IADD3 R20, R20, 0x1, RZ ;  /* 0x0000000114140810 */ /* 0x000fe20007ffe0ff */
[----:B------:R-:W-:Y:S01]  /*16fa0*/  IMAD.HI.U32 R27, R97, R22, RZ ;  /* 0x00000016611b7227 */ /* 0x000fe200078e00ff */
[----:B------:R-:W-:-:S03]  /*16fb0*/  ISETP.GE.AND P0, PT, R21, RZ, PT ;  /* 0x000000ff1500720c */ /* 0x000fc60003f06270 */
[----:B------:R-:W-:Y:S01]  /*16fc0*/  IMAD R21, R23, R82, R28 ;  /* 0x0000005217157224 */ /* 0x000fe200078e021c */
[----:B------:R-:W-:-:S05]  /*16fd0*/  IADD3 R27, -R27, RZ, RZ ;  /* 0x000000ff1b1b7210 */ /* 0x000fca0007ffe1ff */
[----:B------:R-:W-:Y:S01]  /*16fe0*/  IMAD R27, R98, R27, R22 ;  /* 0x0000001b621b7224 */ /* 0x000fe200078e0216 */
[----:B------:R-:W-:-:S03]  /*16ff0*/  IABS R22, R76 ;  /* 0x0000004c00167213 */ /* 0x000fc60000000000 */
[----:B------:R-:W-:Y:S01]  /*17000*/  @!P0 IMAD.MOV R20, RZ, RZ, -R20 ;  /* 0x000000ffff148224 */ /* 0x000fe200078e0a14 */
[----:B------:R-:W-:Y:S01]  /*17010*/  ISETP.GT.U32.AND P0, PT, R94, R21, PT ;  /* 0x000000155e00720c */ /* 0x000fe20003f04070 */
[----:B------:R-:W-:-:S03]  /*17020*/  IMAD.HI.U32 R97, R97, R22, RZ ;  /* 0x0000001661617227 */ /* 0x000fc600078e00ff */
[----:B------:R-:W-:Y:S02]  /*17030*/  SEL R32, R81, R20, !P4 ;  /* 0x0000001451207207 */ /* 0x000fe40006000000 */
[----:B------:R-:W-:-:S03]  /*17040*/  IADD3 R97, -R97, RZ, RZ ;  /* 0x000000ff61617210 */ /* 0x000fc60007ffe1ff */
[----:B------:R-:W-:Y:S02]  /*17050*/  IMAD.MOV R6, RZ, RZ, -R32 ;  /* 0x000000ffff067224 */ /* 0x000fe400078e0a20 */
[C---:B------:R-:W-:Y:S02]  /*17060*/  IMAD R29, R98.reuse, R97, R22 ;  /* 0x00000061621d7224 */ /* 0x040fe400078e0216 */
[----:B------:R-:W-:Y:S01]  /*17070*/  @!P0 VIADD R23, R23, 0x1 ;  /* 0x0000000117178836 */ /* 0x000fe20000000000 */
[----:B------:R-:W-:Y:S01]  /*17080*/  @!P0 IADD3 R21, R21, -R94, RZ ;  /* 0x8000005e15158210 */ /* 0x000fe20007ffe0ff */
[----:B--2---:R-:W-:Y:S01]  /*17090*/  IMAD R10, R87, R6, R26 ;  /* 0x00000006570a7224 */ /* 0x004fe200078e021a */
[----:B------:R-:W-:Y:S02]  /*170a0*/  ISETP.GT.U32.AND P0, PT, R98, R27, PT ;  /* 0x0000001b6200720c */ /* 0x000fe40003f04070 */
[----:B------:R-:W-:Y:S01]  /*170b0*/  ISETP.GE.U32.AND P1, PT, R21, R94, PT ;  /* 0x0000005e1500720c */ /* 0x000fe20003f26070 */
[----:B------:R-:W-:-:S10]  /*170c0*/  IMAD R10, R10, R79, R90 ;  /* 0x0000004f0a0a7224 */ /* 0x000fd400078e025a */
[----:B------:R-:W-:Y:S02]  /*170d0*/  @!P0 IMAD.IADD R27, R27, 0x1, -R98 ;  /* 0x000000011b1b8824 */ /* 0x000fe400078e0a62 */
[----:B------:R-:W-:-:S03]  /*170e0*/  @P1 VIADD R23, R23, 0x1 ;  /* 0x0000000117171836 */ /* 0x000fc60000000000 */
[----:B------:R-:W-:Y:S02]  /*170f0*/  ISETP.GT.U32.AND P0, PT, R98, R27, PT ;  /* 0x0000001b6200720c */ /* 0x000fe40003f04070 */
[----:B------:R-:W-:-:S11]  /*17100*/  MOV R30, R23 ;  /* 0x00000017001e7202 */ /* 0x000fd60000000f00 */
[----:B------:R-:W-:Y:S01]  /*17110*/  @!P0 IMAD.IADD R27, R27, 0x1, -R98 ;  /* 0x000000011b1b8824 */ /* 0x000fe200078e0a62 */
[----:B------:R-:W-:-:S13]  /*17120*/  ISETP.GE.AND P0, PT, R18, RZ, PT ;  /* 0x000000ff1200720c */ /* 0x000fda0003f06270 */
[----:B------:R-:W-:Y:S01]  /*17130*/  @!P0 IMAD.MOV R27, RZ, RZ, -R27 ;  /* 0x000000ffff1b8224 */ /* 0x000fe200078e0a1b */
[----:B------:R-:W-:-:S04]  /*17140*/  ISETP.GT.U32.AND P0, PT, R98, R29, PT ;  /* 0x0000001d6200720c */ /* 0x000fc80003f04070 */
[----:B------:R-:W-:-:S04]  /*17150*/  SEL R28, R96, R27, !P5 ;  /* 0x0000001b601c7207 */ /* 0x000fc80006800000 */
[----:B------:R-:W-:Y:S02]  /*17160*/  IABS R18, R28 ;  /* 0x0000001c00127213 */ /* 0x000fe40000000000 */
[----:B------:R-:W-:Y:S02]  /*17170*/  LOP3.LUT R22, R28, R95, RZ, 0x3c, !PT ;  /* 0x0000005f1c167212 */ /* 0x000fe400078e3cff */
[----:B------:R-:W-:Y:S02]  /*17180*/  MOV R27, R18 ;  /* 0x00000012001b7202 */ /* 0x000fe40000000f00 */
[----:B------:R-:W-:-:S03]  /*17190*/  @!P0 IADD3 R29, R29, -R98, RZ ;  /* 0x800000621d1d8210 */ /* 0x000fc60007ffe0ff */
[----:B------:R-:W-:Y:S01]  /*171a0*/  IMAD.HI.U32 R18, R102, R27, RZ ;  /* 0x0000001b66127227 */ /* 0x000fe200078e00ff */
[----:B------:R-:W-:-:S03]  /*171b0*/  ISETP.GT.U32.AND P0, PT, R98, R29, PT ;  /* 0x0000001d6200720c */ /* 0x000fc60003f04070 */
[----:B------:R-:W-:-:S10]  /*171c0*/  IMAD R27, R18, R99, R27 ;  /* 0x00000063121b7224 */ /* 0x000fd400078e021b */
[----:B------:R-:W-:Y:S01]  /*171d0*/  @!P0 IMAD.IADD R29, R29, 0x1, -R98 ;  /* 0x000000011d1d8824 */ /* 0x000fe200078e0a62 */
[----:B------:R-:W-:-:S13]  /*171e0*/  ISETP.GE.AND P0, PT, R76, RZ, PT ;  /* 0x000000ff4c00720c */ /* 0x000fda0003f06270 */
[----:B------:R-:W-:Y:S01]  /*171f0*/  @!P0 IMAD.MOV R29, RZ, RZ, -R29 ;  /* 0x000000ffff1d8224 */ /* 0x000fe200078e0a1d */
[----:B------:R-:W-:-:S04]  /*17200*/  ISETP.GT.U32.AND P0, PT, R100, R27, PT ;  /* 0x0000001b6400720c */ /* 0x000fc80003f04070 */
[----:B------:R-:W-:Y:S01]  /*17210*/  SEL R96, R96, R29, !P5 ;  /* 0x0000001d60607207 */ /* 0x000fe20006800000 */
[----:B------:R-:W-:-:S03]  /*17220*/  IMAD R29, R25, R80, R91 ;  /* 0x00000050191d7224 */ /* 0x000fc600078e025b */
[----:B------:R-:W-:Y:S01]  /*17230*/  IABS R21, R96 ;  /* 0x0000006000157213 */ /* 0x000fe20000000000 */
[----:B------:R-:W-:-:S04]  /*17240*/  IMAD R29, R32, R77, R29 ;  /* 0x0000004d201d7224 */ /* 0x000fc800078e021d */
[-C--:B------:R-:W-:Y:S01]  /*17250*/  @!P0 IADD3 R27, R27, -R100.reuse, RZ ;  /* 0x800000641b1b8210 */ /* 0x080fe20007ffe0ff */
[----:B------:R-:W-:Y:S01]  /*17260*/  IMAD.HI.U32 R102, R102, R21, RZ ;  /* 0x0000001566667227 */ /* 0x000fe200078e00ff */
[----:B------:R-:W-:Y:S02]  /*17270*/  @!P0 IADD3 R18, R18, 0x1, RZ ;  /* 0x0000000112128810 */ /* 0x000fe40007ffe0ff */
[----:B------:R-:W-:Y:S01]  /*17280*/  ISETP.GE.U32.AND P1, PT, R27, R100, PT ;  /* 0x000000641b00720c */ /* 0x000fe20003f26070 */
[----:B------:R-:W-:Y:S02]  /*17290*/  IMAD R21, R102, R99, R21 ;  /* 0x0000006366157224 */ /* 0x000fe400078e0215 */
[----:B------:R-:W-:-:S03]  /*172a0*/  IMAD R19, R29, R78, R10 ;  /* 0x0000004e1d137224 */ /* 0x000fc600078e020a */
[----:B------:R-:W-:Y:S01]  /*172b0*/  ISETP.GT.U32.AND P0, PT, R100, R21, PT ;  /* 0x000000156400720c */ /* 0x000fe20003f04070 */
[----:B------:R-:W-:-:S06]  /*172c0*/  IMAD.WIDE.U32 R34, R19, UR4, R104 ;  /* 0x0000000413227c25 */ /* 0x000fcc000f8e0068 */
[----:B------:R-:W-:Y:S01]  /*172d0*/  @P1 VIADD R18, R18, 0x1 ;  /* 0x0000000112121836 */ /* 0x000fe20000000000 */
[----:B------:R-:W-:Y:S02]  /*172e0*/  ISETP.GE.AND P1, PT, R22, RZ, PT ;  /* 0x000000ff1600720c */ /* 0x000fe40003f26270 */
[----:B------:R-:W-:-:S03]  /*172f0*/  LOP3.LUT R22, R24, R87, RZ, 0x3c, !PT ;  /* 0x0000005718167212 */ /* 0x000fc600078e3cff */
[----:B------:R-:W-:Y:S02]  /*17300*/  @!P0 IADD3 R21, R21, -R100, RZ ;  /* 0x8000006415158210 */ /* 0x000fe40007ffe0ff */
[----:B------:R-:W-:-:S06]  /*17310*/  @!P0 IADD3 R102, R102, 0x1, RZ ;  /* 0x0000000166668810 */ /* 0x000fcc0007ffe0ff */
[----:B------:R-:W-:Y:S01]  /*17320*/  @!P1 IMAD.MOV R18, RZ, RZ, -R18 ;  /* 0x000000ffff129224 */ /* 0x000fe200078e0a12 */
[----:B------:R-:W-:Y:S02]  /*17330*/  ISETP.GE.U32.AND P1, PT, R21, R100, PT ;  /* 0x000000641500720c */ /* 0x000fe40003f26070 */
[----:B------:R-:W-:Y:S02]  /*17340*/  LOP3.LUT R21, R96, R95, RZ, 0x3c, !PT ;  /* 0x0000005f60157212 */ /* 0x000fe400078e3cff */
[----:B------:R-:W-:Y:S02]  /*17350*/  SEL R18, R101, R18, !P3 ;  /* 0x0000001265127207 */ /* 0x000fe40005800000 */
[----:B------:R-:W-:Y:S02]  /*17360*/  ISETP.GE.AND P0, PT, R21, RZ, PT ;  /* 0x000000ff1500720c */ /* 0x000fe40003f06270 */
[C---:B------:R-:W-:Y:S01]  /*17370*/  IADD3 R2, -R18.reuse, RZ, RZ ;  /* 0x000000ff12027210 */ /* 0x040fe20007ffe1ff */
[----:B------:R-:W-:-:S04]  /*17380*/  IMAD R18, R18, R80, R91 ;  /* 0x0000005012127224 */ /* 0x000fc800078e025b */
[----:B------:R-:W-:Y:S01]  /*17390*/  @P1 VIADD R102, R102, 0x1 ;  /* 0x0000000166661836 */ /* 0x000fe20000000000 */
[----:B------:R-:W-:Y:S01]  /*173a0*/  ISETP.GE.AND P1, PT, R22, RZ, PT ;  /* 0x000000ff1600720c */ /* 0x000fe20003f26270 */
[----:B------:R-:W-:Y:S01]  /*173b0*/  IMAD R2, R95, R2, R28 ;  /* 0x000000025f027224 */ /* 0x000fe200078e021c */
[----:B------:R-:W1:Y:S03]  /*173c0*/  LDS.128 R20, [R92+UR8] ;  /* 0x000000085c147984 */ /* 0x000e660008000c00 */
[----:B------:R-:W-:Y:S02]  /*173d0*/  @!P0 IADD3 R102, -R102, RZ, RZ ;  /* 0x000000ff66668210 */ /* 0x000fe40007ffe1ff */
[----:B------:R-:W-:Y:S02]  /*173e0*/  IADD3 R34, P0, R34, UR6, RZ ;  /* 0x0000000622227c10 */ /* 0x000fe4000ff1e0ff */
[----:B------:R-:W-:-:S02]  /*173f0*/  SEL R101, R101, R102, !P3 ;  /* 0x0000006665657207 */ /* 0x000fc40005800000 */
[----:B------:R-:W-:Y:S02]  /*17400*/  IABS R10, R2 ;  /* 0x00000002000a7213 */ /* 0x000fe40000000000 */
[----:B------:R-:W-:Y:S01]  /*17410*/  @!P1 IMAD.MOV R30, RZ, RZ, -R30 ;  /* 0x000000ffff1e9224 */ /* 0x000fe200078e0a1e */
[----:B------:R-:W-:Y:S01]  /*17420*/  ISETP.LT.AND P1, PT, R19, UR9, P6 ;  /* 0x0000000913007c0c */ /* 0x000fe2000b721270 */
[C---:B------:R-:W-:Y:S01]  /*17430*/  IMAD R80, R101.reuse, R80, R91 ;  /* 0x0000005065507224 */ /* 0x040fe200078e025b */
[----:B---3--:R-:W-:Y:S02]  /*17440*/  IADD3 R12, -R101, RZ, RZ ;  /* 0x000000ff650c7210 */ /* 0x008fe40007ffe1ff */
[----:B------:R-:W-:-:S03]  /*17450*/  SEL R4, R81, R30, !P4 ;  /* 0x0000001e51047207 */ /* 0x000fc60006000000 */
[----:B------:R-:W-:Y:S02]  /*17460*/  IMAD R12, R95, R12, R96 ;  /* 0x0000000c5f0c7224 */ /* 0x000fe400078e0260 */
[----:B------:R-:W-:Y:S02]  /*17470*/  IMAD.MOV R6, RZ, RZ, -R4 ;  /* 0x000000ffff067224 */ /* 0x000fe400078e0a04 */
[----:B------:R-:W-:Y:S01]  /*17480*/  IMAD R33, R4, R77, R8 ;  /* 0x0000004d04217224 */ /* 0x000fe200078e0208 */
[----:B------:R-:W-:Y:S01]  /*17490*/  SHF.R.S32.HI R4, RZ, 0x1f, R19 ;  /* 0x0000001fff047819 */ /* 0x000fe20000011413 */
[----:B------:R-:W-:Y:S02]  /*174a0*/  IMAD R6, R87, R6, R24 ;  /* 0x0000000657067224 */ /* 0x000fe400078e0218 */
[----:B------:R-:W2:Y:S02]  /*174b0*/  LDS.128 R24, [R92+UR8+0x240] ;  /* 0x000240085c187984 */ /* 0x000ea40008000c00 */
[----:B------:R-:W-:Y:S01]  /*174c0*/  IMAD R8, R6, R79, R90 ;  /* 0x0000004f06087224 */ /* 0x000fe200078e025a */
[----:B------:R-:W-:Y:S01]  /*174d0*/  IABS R6, R12 ;  /* 0x0000000c00067213 */ /* 0x000fe20000000000 */
[----:B------:R-:W-:-:S02]  /*174e0*/  IMAD R4, R4, UR4, RZ ;  /* 0x0000000404047c24 */ /* 0x000fc4000f8e02ff */
[----:B------:R-:W-:Y:S02]  /*174f0*/  IMAD R33, R33, R78, R8 ;  /* 0x0000004e21217224 */ /* 0x000fe400078e0208 */
[----:B------:R-:W-:Y:S02]  /*17500*/  IMAD R4, R19, UR5, R4 ;  /* 0x0000000513047c24 */ /* 0x000fe4000f8e0204 */
[----:B------:R-:W-:Y:S01]  /*17510*/  IMAD.WIDE.U32 R36, R33, UR4, R104 ;  /* 0x0000000421247c25 */ /* 0x000fe2000f8e0068 */
[----:B------:R-:W-:Y:S02]  /*17520*/  SHF.R.S32.HI R8, RZ, 0x1f, R33 ;  /* 0x0000001fff087819 */ /* 0x000fe40000011421 */
[----:B------:R-:W-:Y:S01]  /*17530*/  IADD3.X R35, R35, UR7, R4, P0, !PT ;  /* 0x0000000723237c10 */ /* 0x000fe200087fe404 */
[C---:B-1----:R-:W-:Y:S01]  /*17540*/  HMUL2 R20, R85.reuse.H0_H0, R20 ;  /* 0x0000001455147232 */ /* 0x042fe20000000800 */
[----:B------:R-:W-:Y:S01]  /*17550*/  ISETP.LT.AND P3, PT, R33, UR9, P6 ;  /* 0x0000000921007c0c */ /* 0x000fe2000b761270 */
[----:B------:R-:W-:Y:S01]  /*17560*/  IMAD R4, R8, UR4, RZ ;  /* 0x0000000408047c24 */ /* 0x000fe2000f8e02ff */
[----:B------:R-:W-:Y:S01]  /*17570*/  IADD3 R32, P0, R36, UR6, RZ ;  /* 0x0000000624207c10 */ /* 0x000fe2000ff1e0ff */
[----:B------:R-:W-:-:S02]  /*17580*/  HMUL2 R21, R85.H0_H0, R21 ;  /* 0x0000001555157232 */ /* 0x000fc40000000800 */
[----:B------:R-:W-:-:S04]  /*17590*/  IMAD.HI.U32 R19, R83, R10, RZ ;  /* 0x0000000a53137227 */ /* 0x000fc800078e00ff */
[C---:B------:R-:W-:Y:S02]  /*175a0*/  HMUL2 R22, R85.reuse.H0_H0, R22 ;  /* 0x0000001655167232 */ /* 0x040fe40000000800 */
[----:B------:R-:W-:Y:S02]  /*175b0*/  HMUL2 R23, R85.H0_H0, R23 ;  /* 0x0000001755177232 */ /* 0x000fe40000000800 */
[----:B------:R-:W-:Y:S02]  /*175c0*/  IMAD R4, R33, UR5, R4 ;  /* 0x0000000521047c24 */ /* 0x000fe4000f8e0204 */
[----:B------:R-:W-:Y:S01]  /*175d0*/  IMAD R29, R19, R82, R10 ;  /* 0x00000052131d7224 */ /* 0x000fe200078e020a */
[----:B------:R-:W-:Y:S02]  /*175e0*/  @P1 STG.E.128 desc[UR16][R34.64], R20 ;  /* 0x0000001422001986 */ /* 0x000fe4000c101d10 */
[----:B------:R-:W-:Y:S01]  /*175f0*/  IADD3.X R33, R37, UR7, R4, P0, !PT ;  /* 0x0000000725217c10 */ /* 0x000fe200087fe404 */
[----:B------:R-:W-:Y:S01]  /*17600*/  IMAD.HI.U32 R83, R83, R6, RZ ;  /* 0x0000000653537227 */ /* 0x000fe200078e00ff */
[----:B------:R-:W-:-:S02]  /*17610*/  ISETP.GT.U32.AND P2, PT, R94, R29, PT ;  /* 0x0000001d5e00720c */ /* 0x000fc40003f44070 */
[-C--:B------:R-:W-:Y:S01]  /*17620*/  LOP3.LUT R4, R12, R87.reuse, RZ, 0x3c, !PT ;  /* 0x000000570c047212 */ /* 0x080fe200078e3cff */
[----:B------:R-:W-:Y:S01]  /*17630*/  IMAD R31, R83, R82, R6 ;  /* 0x00000052531f7224 */ /* 0x000fe200078e0206 */
[----:B------:R-:W-:-:S04]  /*17640*/  LOP3.LUT R6, R2, R87, RZ, 0x3c, !PT ;  /* 0x0000005702067212 */ /* 0x000fc800078e3cff */
[----:B------:R-:W-:Y:S01]  /*17650*/  ISETP.GT.U32.AND P0, PT, R94, R31, PT ;  /* 0x0000001f5e00720c */ /* 0x000fe20003f04070 */
[C---:B--2---:R-:W-:Y:S02]  /*17660*/  HMUL2 R24, R85.reuse.H0_H0, R24 ;  /* 0x0000001855187232 */ /* 0x044fe40000000800 */
[C---:B------:R-:W-:Y:S02]  /*17670*/  HMUL2 R25, R85.reuse.H0_H0, R25 ;  /* 0x0000001955197232 */ /* 0x040fe40000000800 */
[----:B------:R-:W-:Y:S02]  /*17680*/  @!P2 IMAD.IADD R29, R29, 0x1, -R94 ;  /* 0x000000011d1da824 */ /* 0x000fe400078e0a5e */
[C---:B------:R-:W-:Y:S02]  /*17690*/  HMUL2 R26, R85.reuse.H0_H0, R26 ;  /* 0x0000001a551a7232 */ /* 0x040fe40000000800 */
[----:B------:R-:W-:Y:S02]  /*176a0*/  @!P2 VIADD R19, R19, 0x1 ;  /* 0x000000011313a836 */ /* 0x000fe40000000000 */
[----:B------:R-:W-:Y:S01]  /*176b0*/  HMUL2 R27, R85.H0_H0, R27 ;  /* 0x0000001b551b7232 */ /* 0x000fe20000000800 */
[----:B------:R-:W-:-:S04]  /*176c0*/  ISETP.GE.U32.AND P1, PT, R29, R94, PT ;  /* 0x0000005e1d00720c */ /* 0x000fc80003f26070 */
[----:B------:R-:W-:Y:S01]  /*176d0*/  @P3 STG.E.128 desc[UR16][R32.64], R24 ;  /* 0x0000001820003986 */ /* 0x000fe2000c101d10 */
[-C--:B------:R-:W-:Y:S01]  /*176e0*/  @!P0 IADD3 R31, R31, -R94.reuse, RZ ;  /* 0x8000005e1f1f8210 */ /* 0x080fe20007ffe0ff */
[----:B------:R-:W-:Y:S01]  /*176f0*/  @!P0 VIADD R83, R83, 0x1 ;  /* 0x0000000153538836 */ /* 0x000fe20000000000 */
[----:B------:R-:W-:Y:S02]  /*17700*/  BAR.SYNC.DEFER_BLOCKING 0x0 ;  /* 0x0000000000007b1d */ /* 0x000fe40000010000 */
[----:B------:R-:W-:Y:S02]  /*17710*/  ISETP.GE.U32.AND P2, PT, R31, R94, PT ;  /* 0x0000005e1f00720c */ /* 0x000fe40003f46070 */
[----:B------:R-:W-:Y:S02]  /*17720*/  ISETP.GE.AND P0, PT, R4, RZ, PT ;  /* 0x000000ff0400720c */ /* 0x000fe40003f06270 */
[----:B------:R-:W-:Y:S02]  /*17730*/  @P1 IADD3 R19, R19, 0x1, RZ ;  /* 0x0000000113131810 */ /* 0x000fe40007ffe0ff */
[----:B------:R-:W-:-:S07]  /*17740*/  ISETP.GE.AND P1, PT, R6, RZ, PT ;  /* 0x000000ff0600720c */ /* 0x000fce0003f26270 */
[----:B------:R-:W-:-:S04]  /*17750*/  @P2 IADD3 R83, R83, 0x1, RZ ;  /* 0x0000000153532810 */ /* 0x000fc80007ffe0ff */
[----:B------:R-:W-:Y:S02]  /*17760*/  @!P0 IADD3 R83, -R83, RZ, RZ ;  /* 0x000000ff53538210 */ /* 0x000fe40007ffe1ff */
[----:B------:R-:W-:Y:S02]  /*17770*/  @!P1 IMAD.MOV R19, RZ, RZ, -R19 ;  /* 0x000000ffff139224 */ /* 0x000fe400078e0a13 */
[C---:B------:R-:W-:Y:S01]  /*17780*/  SEL R16, R81.reuse, R83, !P4 ;  /* 0x0000005351107207 */ /* 0x040fe20006000000 */
[----:B------:R1:W-:Y:S02]  /*17790*/  STS [R93], R3 ;  /* 0x000000035d007388 */ /* 0x0003e40000000800 */
[----:B------:R-:W-:Y:S02]  /*177a0*/  SEL R14, R81, R19, !P4 ;  /* 0x00000013510e7207 */ /* 0x000fe40006000000 */
[----:B------:R-:W-:Y:S04]  /*177b0*/  STS [R93+0x10], R5 ;  /* 0x000010055d007388 */ /* 0x000fe80000000800 */
[----:B------:R-:W-:Y:S04]  /*177c0*/  STS [R93+0x20], R7 ;  /* 0x000020075d007388 */ /* 0x000fe80000000800 */
[----:B------:R-:W-:Y:S04]  /*177d0*/  STS [R93+0x30], R9 ;  /* 0x000030095d007388 */ /* 0x000fe80000000800 */
[----:B------:R-:W-:Y:S04]  /*177e0*/  STS [R93+0x40], R11 ;  /* 0x0000400b5d007388 */ /* 0x000fe80000000800 */
[----:B------:R2:W-:Y:S04]  /*177f0*/  STS [R93+0x50], R13 ;  /* 0x0000500d5d007388 */ /* 0x0005e80000000800 */
[----:B------:R3:W-:Y:S01]  /*17800*/  STS [R93+0x60], R15 ;  /* 0x0000600f5d007388 */ /* 0x0007e20000000800 */
[----:B-1----:R-:W-:-:S03]  /*17810*/  IADD3 R3, -R16, RZ, RZ ;  /* 0x000000ff10037210 */ /* 0x002fc60007ffe1ff */
[----:B------:R1:W-:Y:S02]  /*17820*/  STS [R93+0x70], R17 ;  /* 0x000070115d007388 */ /* 0x0003e40000000800 */
[----:B------:R-:W-:Y:S01]  /*17830*/  IMAD R3, R87, R3, R12 ;  /* 0x0000000357037224 */ /* 0x000fe200078e020c */
[----:B------:R-:W-:Y:S03]  /*17840*/  BAR.SYNC.DEFER_BLOCKING 0x0 ;  /* 0x0000000000007b1d */ /* 0x000fe60000010000 */
[----:B------:R-:W-:Y:S02]  /*17850*/  IMAD R3, R3, R79, R90 ;  /* 0x0000004f03037224 */ /* 0x000fe400078e025a */
[----:B--2---:R-:W-:-:S04]  /*17860*/  IMAD.MOV R13, RZ, RZ, -R14 ;  /* 0x000000ffff0d7224 */ /* 0x004fc800078e0a0e */
[----:B------:R-:W-:Y:S02]  /*17870*/  IMAD R13, R87, R13, R2 ;  /* 0x0000000d570d7224 */ /* 0x000fe400078e0202 */
[----:B---3--:R-:W-:Y:S02]  /*17880*/  IMAD R15, R14, R77, R18 ;  /* 0x0000004d0e0f7224 */ /* 0x008fe400078e0212 */
[----:B------:R-:W-:Y:S02]  /*17890*/  IMAD R13, R13, R79, R90 ;  /* 0x0000004f0d0d7224 */ /* 0x000fe400078e025a */
[----:B------:R-:W-:Y:S01]  /*178a0*/  IMAD R77, R16, R77, R80 ;  /* 0x0000004d104d7224 */ /* 0x000fe200078e0250 */
[----:B------:R-:W2:Y:S01]  /*178b0*/  LDS.128 R4, [R92+UR8] ;  /* 0x000000085c047984 */ /* 0x000ea20008000c00 */
[-C--:B------:R-:W-:Y:S02]  /*178c0*/  IMAD R15, R15, R78.reuse, R13 ;  /* 0x0000004e0f0f7224 */ /* 0x080fe400078e020d */
[----:B------:R-:W-:Y:S01]  /*178d0*/  IMAD R77, R77, R78, R3 ;  /* 0x0000004e4d4d7224 */ /* 0x000fe200078e0203 */
[----:B------:R-:W3:Y:S01]  /*178e0*/  LDS.128 R8, [R92+UR8+0x240] ;  /* 0x000240085c087984 */ /* 0x000ee20008000c00 */
[----:B-1----:R-:W-:Y:S01]  /*178f0*/  IMAD.WIDE.U32 R16, R15, UR4, R104 ;  /* 0x000000040f107c25 */ /* 0x002fe2000f8e0068 */
[----:B------:R-:W-:-:S02]  /*17900*/  SHF.R.S32.HI R12, RZ, 0x1f, R15 ;  /* 0x0000001fff0c7819 */ /* 0x000fc4000001140f */
[----:B------:R-:W-:Y:S01]  /*17910*/  SHF.R.S32.HI R2, RZ, 0x1f, R77 ;  /* 0x0000001fff027819 */ /* 0x000fe2000001144d */
[----:B------:R-:W-:Y:S01]  /*17920*/  IMAD.WIDE.U32 R104, R77, UR4, R104 ;  /* 0x000000044d687c25 */ /* 0x000fe2000f8e0068 */
[----:B------:R-:W-:Y:S02]  /*17930*/  ISETP.LT.AND P3, PT, R15, UR9, P6 ;  /* 0x000000090f007c0c */ /* 0x000fe4000b761270 */
[----:B------:R-:W-:Y:S01]  /*17940*/  ISETP.LT.AND P2, PT, R77, UR9, P6 ;  /* 0x000000094d007c0c */ /* 0x000fe2000b741270 */
[----:B------:R-:W-:Y:S02]  /*17950*/  IMAD R12, R12, UR4, RZ ;  /* 0x000000040c0c7c24 */ /* 0x000fe4000f8e02ff */
[----:B------:R-:W-:Y:S02]  /*17960*/  IMAD R2, R2, UR4, RZ ;  /* 0x0000000402027c24 */ /* 0x000fe4000f8e02ff */
[----:B------:R-:W-:Y:S01]  /*17970*/  IMAD R13, R15, UR5, R12 ;  /* 0x000000050f0d7c24 */ /* 0x000fe2000f8e020c */
[----:B------:R-:W-:Y:S01]  /*17980*/  IADD3 R12, P1, R16, UR6, RZ ;  /* 0x00000006100c7c10 */ /* 0x000fe2000ff3e0ff */
[----:B------:R-:W-:Y:S01]  /*17990*/  IMAD R3, R77, UR5, R2 ;  /* 0x000000054d037c24 */ /* 0x000fe2000f8e0202 */
[----:B------:R-:W-:-:S02]  /*179a0*/  IADD3 R2, P0, R104, UR6, RZ ;  /* 0x0000000668027c10 */ /* 0x000fc4000ff1e0ff */
[----:B------:R-:W-:Y:S02]  /*179b0*/  IADD3.X R13, R17, UR7, R13, P1, !PT ;  /* 0x00000007110d7c10 */ /* 0x000fe40008ffe40d */
[----:B------:R-:W-:Y:S01]  /*179c0*/  IADD3.X R3, R105, UR7, R3, P0, !PT ;  /* 0x0000000769037c10 */ /* 0x000fe200087fe403 */
[C---:B--2---:R-:W-:Y:S02]  /*179d0*/  HMUL2 R4, R85.reuse.H0_H0, R4 ;  /* 0x0000000455047232 */ /* 0x044fe40000000800 */
[C---:B------:R-:W-:Y:S02]  /*179e0*/  HMUL2 R5, R85.reuse.H0_H0, R5 ;  /* 0x0000000555057232 */ /* 0x040fe40000000800 */
[C---:B------:R-:W-:Y:S02]  /*179f0*/  HMUL2 R6, R85.reuse.H0_H0, R6 ;  /* 0x0000000655067232 */ /* 0x040fe40000000800 */
[C---:B------:R-:W-:Y:S02]  /*17a00*/  HMUL2 R7, R85.reuse.H0_H0, R7 ;  /* 0x0000000755077232 */ /* 0x040fe40000000800 */
[----:B---3--:R-:W-:-:S02]  /*17a10*/  HMUL2 R8, R85.H0_H0, R8 ;  /* 0x0000000855087232 */ /* 0x008fc40000000800 */
[C---:B------:R-:W-:Y:S01]  /*17a20*/  HMUL2 R9, R85.reuse.H0_H0, R9 ;  /* 0x0000000955097232 */ /* 0x040fe20000000800 */
[----:B------:R1:W-:Y:S01]  /*17a30*/  @P3 STG.E.128 desc[UR16][R12.64], R4 ;  /* 0x000000040c003986 */ /* 0x0003e2000c101d10 */
[C---:B------:R-:W-:Y:S02]  /*17a40*/  HMUL2 R10, R85.reuse.H0_H0, R10 ;  /* 0x0000000a550a7232 */ /* 0x040fe40000000800 */
[----:B------:R-:W-:-:S05]  /*17a50*/  HMUL2 R11, R85.H0_H0, R11 ;  /* 0x0000000b550b7232 */ /* 0x000fca0000000800 */
[----:B------:R1:W-:Y:S02]  /*17a60*/  @P2 STG.E.128 desc[UR16][R2.64], R8 ;  /* 0x0000000802002986 */ /* 0x0003e4000c101d10 */
.L_x_25:
[----:B------:R-:W-:Y:S05]  /*17a70*/  BSYNC B0 ;  /* 0x0000000000007941 */ /* 0x000fea0003800000 */
.L_x_18:
[----:B------:R-:W-:-:S13]  /*17a80*/  ISETP.NE.AND P0, PT, R84, 0x1, PT ;  /* 0x000000015400780c */ /* 0x000fda0003f05270 */
[----:B------:R-:W-:Y:S05]  /*17a90*/  @P0 EXIT ;  /* 0x000000000000094d */ /* 0x000fea0003800000 */
[----:B------:R-:W-:-:S13]  /*17aa0*/  LOP3.LUT P0, RZ, R86, 0x2000, RZ, 0xc0, !PT ;  /* 0x0000200056ff7812 */ /* 0x000fda000780c0ff */
[----:B------:R-:W-:Y:S05]  /*17ab0*/  @!P0 EXIT ;  /* 0x000000000000894d */ /* 0x000fea0003800000 */
[----:B------:R-:W-:Y:S01]  /*17ac0*/  BAR.SYNC.DEFER_BLOCKING 0x0 ;  /* 0x0000000000007b1d */ /* 0x000fe20000010000 */
[----:B------:R-:W-:-:S13]  /*17ad0*/  ISETP.GT.AND P0, PT, R0, RZ, PT ;  /* 0x000000ff0000720c */ /* 0x000fda0003f04270 */
[----:B------:R-:W-:Y:S05]  /*17ae0*/  @P0 EXIT ;  /* 0x000000000000094d */ /* 0x000fea0003800000 */
[----:B-1-34-:R-:W1:Y:S01]  /*17af0*/  S2R R2, SR_CTAID.Z ;  /* 0x0000000000027919 */ /* 0x01ae620000002700 */
[----:B------:R-:W3:Y:S01]  /*17b00*/  LDC R0, c[0x0][0x260] ;  /* 0x00009800ff007b82 */ /* 0x000ee20000000800 */
[----:B-1----:R-:W-:-:S05]  /*17b10*/  VIADD R3, R2, 0x1 ;  /* 0x0000000102037836 */ /* 0x002fca0000000000 */
[----:B---3--:R-:W-:-:S04]  /*17b20*/  ISETP.NE.AND P0, PT, R3, R0, PT ;  /* 0x000000000300720c */ /* 0x008fc80003f05270 */
[----:B------:R-:W-:Y:S01]  /*17b30*/  SEL R3, R3, RZ, P0 ;  /* 0x000000ff03037207 */ /* 0x000fe20000000000 */
[----:B------:R-:W-:Y:S01]  /*17b40*/  @!PT LDS RZ, [RZ] ;  /* 0x00000000fffff984 */ /* 0x000fe20000000800 */
[----:B------:R-:W-:Y:S01]  /*17b50*/  @!PT LDS RZ, [RZ] ;  /* 0x00000000fffff984 */ /* 0x000fe20000000800 */
[----:B------:R-:W-:Y:S01]  /*17b60*/  @!PT LDS RZ, [RZ] ;  /* 0x00000000fffff984 */ /* 0x000fe20000000800 */
[----:B------:R-:W-:Y:S01]  /*17b70*/  @!PT LDS RZ, [RZ] ;  /* 0x00000000fffff984 */ /* 0x000fe20000000800 */
[----:B------:R-:W-:Y:S06]  /*17b80*/  MEMBAR.ALL.GPU ;  /* 0x0000000000007992 */ /* 0x000fec000000a000 */
[----:B------:R-:W-:-:S00]  /*17b90*/  ERRBAR ;  /* 0x00000000000079ab */ /* 0x000fc00000000000 */
[----:B------:R-:W-:Y:S06]  /*17ba0*/  CGAERRBAR ;  /* 0x00000000000075ab */ /* 0x000fec0000000000 */
[----:B------:R-:W-:Y:S01]  /*17bb0*/  STG.E.STRONG.GPU desc[UR16][R88.64], R3 ;  /* 0x0000000358007986 */ /* 0x000fe2000c10f910 */
[----:B------:R-:W-:Y:S05]  /*17bc0*/  EXIT ;  /* 0x000000000000794d */ /* 0x000fea0003800000 */
.L_x_26:
[----:B------:R-:W-:-:S00]  /*17bd0*/  BRA `(.L_x_26) ;  /* 0xfffffffc00fc7947 */ /* 0x000fc0000383ffff */
[----:B------:R-:W-:-:S00]  /*17be0*/  NOP ;  /* 0x0000000000007918 */ /* 0x000fc00000000000 */
        /* <DEDUP_REMOVED lines=9> */
.L_x_27:


//--------------------- .nv.shared._ZN7cutlass6KernelINS_4conv6kernel35ImplicitGemmConvolutionStridedDgradINS1_11threadblock22ImplicitGemmMultistageINS_4gemm9GemmShapeILi128ELi128ELi32EEENS4_52Conv2dDgradOutputGradientTileAccessIteratorOptimizedINS_11MatrixShapeILi128ELi32EEENS_6half_tENS_9transform29PitchLinearWarpRakedThreadMapINS_16PitchLinearShapeILi32ELi128EEELi128ENSF_ILi4ELi8EEELi8EEELNS1_13StrideSupportE0ENS_12AlignedArrayISC_Li8ELi16EEEEENSD_11threadblock25RegularTileAccessIteratorISB_SC_NS_6layout37RowMajorTensorOpMultiplicandCrosswiseILi16ELi32EEELi0ESI_Li16EEELNS_4arch14CacheOperation4KindE0ENS4_44Conv2dDgradFilterTileAccessIteratorOptimizedINSA_ILi32ELi128EEESC_NSE_INSF_ILi128ELi32EEELi128ENSF_ILi8ELi4EEELi8EEELSJ_0ESL_EENSO_ISX_SC_NSP_37RowMajorTensorOpMultiplicandCongruousILi16ELi64EEELi0ES10_Li16EEELSV_1ENS6_11threadblock9MmaPolicyINS6_4warp11MmaTensorOpINS7_ILi64ELi64ELi32EEESC_SR_SC_S13_SC_NSP_8RowMajorENS17_17MmaTensorOpPolicyINST_3MmaINS7_ILi16ELi8ELi16EEELi32ESC_S1A_SC_NSP_11ColumnMajorESC_S1A_NST_13OpMultiplyAddEEENSA_ILi1ELi1EEEEELi1ELb0EbEENSA_ILi0ELi0EEES1K_Li1EEELi3EbEENS_8epilogue11threadblock8EpilogueIS8_S1J_Li1ENS1O_34PredicatedTileIteratorStridedDgradINS1O_26OutputTileOptimalThreadMapINS1O_15OutputTileShapeILi128ELi8ELi2ELi1ELi1EEENS1S_ILi1ELi8ELi1ELi1ELi8EEELi128ELi8ELi16EEESC_EENS1N_4warp24FragmentIteratorTensorOpIS19_S1D_SC_NS_5ArrayISC_Li4ELb0EEES1A_EENS1X_20TileIteratorTensorOpIS19_S1D_SC_S1A_EENS1O_18SharedLoadIteratorINS1V_18CompactedThreadMapESC_Li16EEENS1N_6thread17LinearCombinationISC_Li8ESC_SC_LNS27_9ScaleType4KindE0ELNS_15FloatRoundStyleE2ESC_EENSA_ILi0ELi16EEELi1ELi1EEENS4_38StridedDgradIdentityThreadblockSwizzleILi1EEELNS1_8OperatorE1ENS1_17Conv2dProblemSizeEEEEEvNT_6ParamsE --------------------------
	.section	.nv.shared._ZN7cutlass6KernelINS_4conv6kernel35ImplicitGemmConvolutionStridedDgradINS1_11threadblock22ImplicitGemmMultistageINS_4gemm9GemmShapeILi128ELi128ELi32EEENS4_52Conv2dDgradOutputGradientTileAccessIteratorOptimizedINS_11MatrixShapeILi128ELi32EEENS_6half_tENS_9transform29PitchLinearWarpRakedThreadMapINS_16PitchLinearShapeILi32ELi128EEELi128ENSF_ILi4ELi8EEELi8EEELNS1_13StrideSupportE0ENS_12AlignedArrayISC_Li8ELi16EEEEENSD_11threadblock25RegularTileAccessIteratorISB_SC_NS_6layout37RowMajorTensorOpMultiplicandCrosswiseILi16ELi32EEELi0ESI_Li16EEELNS_4arch14CacheOperation4KindE0ENS4_44Conv2dDgradFilterTileAccessIteratorOptimizedINSA_ILi32ELi128EEESC_NSE_INSF_ILi128ELi32EEELi128ENSF_ILi8ELi4EEELi8EEELSJ_0ESL_EENSO_ISX_SC_NSP_37RowMajorTensorOpMultiplicandCongruousILi16ELi64EEELi0ES10_Li16EEELSV_1ENS6_11threadblock9MmaPolicyINS6_4warp11MmaTensorOpINS7_ILi64ELi64ELi32EEESC_SR_SC_S13_SC_NSP_8RowMajorENS17_17MmaTensorOpPolicyINST_3MmaINS7_ILi16ELi8ELi16EEELi32ESC_S1A_SC_NSP_11ColumnMajorESC_S1A_NST_13OpMultiplyAddEEENSA_ILi1ELi1EEEEELi1ELb0EbEENSA_ILi0ELi0EEES1K_Li1EEELi3EbEENS_8epilogue11threadblock8EpilogueIS8_S1J_Li1ENS1O_34PredicatedTileIteratorStridedDgradINS1O_26OutputTileOptimalThreadMapINS1O_15OutputTileShapeILi128ELi8ELi2ELi1ELi1EEENS1S_ILi1ELi8ELi1ELi1ELi8EEELi128ELi8ELi16EEESC_EENS1N_4warp24FragmentIteratorTensorOpIS19_S1D_SC_NS_5ArrayISC_Li4ELb0EEES1A_EENS1X_20TileIteratorTensorOpIS19_S1D_SC_S1A_EENS1O_18SharedLoadIteratorINS1V_18CompactedThreadMapESC_Li16EEENS1N_6thread17LinearCombinationISC_Li8ESC_SC_LNS27_9ScaleType4KindE0ELNS_15FloatRoundStyleE2ESC_EENSA_ILi0ELi16EEELi1ELi1EEENS4_38StridedDgradIdentityThreadblockSwizzleILi1EEELNS1_8OperatorE1ENS1_17Conv2dProblemSizeEEEEEvNT_6ParamsE,"aw",@nobits
	.sectionflags	@""
	.align	16
	.zero		1024


//--------------------- .nv.shared.reserved.0     --------------------------
	.section	.nv.shared.reserved.0,"aw",@nobits
	.weak		__nv_reservedSMEM_offset_0_alias
	.size		__nv_reservedSMEM_offset_0_alias, 0, 0
	.other		__nv_reservedSMEM_offset_0_alias,@"STO_CUDA_RESERVED_SHARED STV_DEFAULT"
__nv_reservedSMEM_offset_0_alias:
	.zero		0


//--------------------- .nv.global                --------------------------
	.section	.nv.global,"aw",@nobits
.nv.global:
	.type		_ZN34_INTERNAL_16d677bf_4_k_cu_6a41acff4cute1_E,@object
	.size		_ZN34_INTERNAL_16d677bf_4_k_cu_6a41acff4cute1_E,(_ZN34_INTERNAL_16d677bf_4_k_cu_6a41acff4cuda3std3__45__cpo6cbeginE - _ZN34_INTERNAL_16d677bf_4_k_cu_6a41acff4cute1_E)
_ZN34_INTERNAL_16d677bf_4_k_cu_6a41acff4cute1_E:
	.zero		1
	.type		_ZN34_INTERNAL_16d677bf_4_k_cu_6a41acff4cuda3std3__45__cpo6cbeginE,@object
	.size		_ZN34_INTERNAL_16d677bf_4_k_cu_6a41acff4cuda3std3__45__cpo6cbeginE,(_ZN34_INTERNAL_16d677bf_4_k_cu_6a41acff4cuda3std3__48in_placeE - _ZN34_INTERNAL_16d677bf_4_k_cu_6a41acff4cuda3std3__45__cpo6cbeginE)
_ZN34_INTERNAL_16d677bf_4_k_cu_6a41acff4cuda3std3__45__cpo6cbeginE:
	.zero		1
	.type		_ZN34_INTERNAL_16d677bf_4_k_cu_6a41acff4cuda3std3__48in_placeE,@object
	.size		_ZN34_INTERNAL_16d677bf_4_k_cu_6a41acff4cuda3std3__48in_placeE,(_ZN34_INTERNAL_16d677bf_4_k_cu_6a41acff4cuda3std6ranges3__45__cpo9iter_moveE - _ZN34_INTERNAL_16d677bf_4_k_cu_6a41acff4cuda3std3__48in_placeE)
_ZN34_INTERNAL_16d677bf_4_k_cu_6a41acff4cuda3std3__48in_placeE:
	.zero		1
	.type		_ZN34_INTERNAL_16d677bf_4_k_cu_6a41acff4cuda3std6ranges3__45__cpo9iter_moveE,@object
	.size		_ZN34_INTERNAL_16d677bf_4_k_cu_6a41acff4cuda3std6ranges3__45__cpo9iter_moveE,(_ZN34_INTERNAL_16d677bf_4_k_cu_6a41acff4cuda3std3__45__cpo5beginE - _ZN34_INTERNAL_16d677bf_4_k_cu_6a41acff4cuda3std6ranges3__45__cpo9iter_moveE)
_ZN34_INTERNAL_16d677bf_4_k_cu_6a41acff4cuda3std6ranges3__45__cpo9iter_moveE:
	.zero		1
	.type		_ZN34_INTERNAL_16d677bf_4_k_cu_6a41acff4cuda3std3__45__cpo5beginE,@object
	.size		_ZN34_INTERNAL_16d677bf_4_k_cu_6a41acff4cuda3std3__45__cpo5beginE,(_ZN34_INTERNAL_16d677bf_4_k_cu_6a41acff4cuda3std3__436_GLOBAL__N__16d677bf_4_k_cu_6a41acff6ignoreE - _ZN34_INTERNAL_16d677bf_4_k_cu_6a41acff4cuda3std3__45__cpo5beginE)
_ZN34_INTERNAL_16d677bf_4_k_cu_6a41acff4cuda3std3__45__cpo5beginE:
	.zero		1
	.type		_ZN34_INTERNAL_16d677bf_4_k_cu_6a41acff4cuda3std3__436_GLOBAL__N__16d677bf_4_k_cu_6a41acff6ignoreE,@object
	.size		_ZN34_INTERNAL_16d677bf_4_k_cu_6a41acff4cuda3std3__436_GLOBAL__N__16d677bf_4_k_cu_6a41acff6ignoreE,(_ZN34_INTERNAL_16d677bf_4_k_cu_6a41acff4cute7productE - _ZN34_INTERNAL_16d677bf_4_k_cu_6a41acff4cuda3std3__436_GLOBAL__N__16d677bf_4_k_cu_6a41acff6ignoreE)
_ZN34_INTERNAL_16d677bf_4_k_cu_6a41acff4cuda3std3__436_GLOBAL__N__16d677bf_4_k_cu_6a41acff6ignoreE:
	.zero		1
	.type		_ZN34_INTERNAL_16d677bf_4_k_cu_6a41acff4cute7productE,@object
	.size		_ZN34_INTERNAL_16d677bf_4_k_cu_6a41acff4cute7productE,(_ZN34_INTERNAL_16d677bf_4_k_cu_6a41acff4cuda3std3__45__cpo3endE - _ZN34_INTERNAL_16d677bf_4_k_cu_6a41acff4cute7productE)
_ZN34_INTERNAL_16d677bf_4_k_cu_6a41acff4cute7productE:
	.zero		1
	.type		_ZN34_INTERNAL_16d677bf_4_k_cu_6a41acff4cuda3std3__45__cpo3endE,@object
	.size		_ZN34_INTERNAL_16d677bf_4_k_cu_6a41acff4cuda3std3__45__cpo3endE,(_ZN34_INTERNAL_16d677bf_4_k_cu_6a41acff4cuda3std3__419piecewise_constructE - _ZN34_INTERNAL_16d677bf_4_k_cu_6a41acff4cuda3std3__45__cpo3endE)
_ZN34_INTERNAL_16d677bf_4_k_cu_6a41acff4cuda3std3__45__cpo3endE:
	.zero		1
	.type		_ZN34_INTERNAL_16d677bf_4_k_cu_6a41acff4cuda3std3__419piecewise_constructE,@object
	.size		_ZN34_INTERNAL_16d677bf_4_k_cu_6a41acff4cuda3std3__419piecewise_constructE,(_ZN34_INTERNAL_16d677bf_4_k_cu_6a41acff4cuda3std3__45__cpo4cendE - _ZN34_INTERNAL_16d677bf_4_k_cu_6a41acff4cuda3std3__419piecewise_constructE)
_ZN34_INTERNAL_16d677bf_4_k_cu_6a41acff4cuda3std3__419piecewise_constructE:
	.zero		1
	.type		_ZN34_INTERNAL_16d677bf_4_k_cu_6a41acff4cuda3std3__45__cpo4cendE,@object
	.size		_ZN34_INTERNAL_16d677bf_4_k_cu_6a41acff4cuda3std3__45__cpo4cendE,(_ZN34_INTERNAL_16d677bf_4_k_cu_6a41acff4cuda3std6ranges3__45__cpo4swapE - _ZN34_INTERNAL_16d677bf_4_k_cu_6a41acff4cuda3std3__45__cpo4cendE)
_ZN34_INTERNAL_16d677bf_4_k_cu_6a41acff4cuda3std3__45__cpo4cendE:
	.zero		1
	.type		_ZN34_INTERNAL_16d677bf_4_k_cu_6a41acff4cuda3std6ranges3__45__cpo4swapE,@object
	.size		_ZN34_INTERNAL_16d677bf_4_k_cu_6a41acff4cuda3std6ranges3__45__cpo4swapE,(.L_7 - _ZN34_INTERNAL_16d677bf_4_k_cu_6a41acff4cuda3std6ranges3__45__cpo4swapE)
_ZN34_INTERNAL_16d677bf_4_k_cu_6a41acff4cuda3std6ranges3__45__cpo4swapE:
	.zero		1
.L_7:


//--------------------- .nv.constant0._ZN7cutlass6KernelINS_4conv6kernel35ImplicitGemmConvolutionStridedDgradINS1_11threadblock22ImplicitGemmMultistageINS_4gemm9GemmShapeILi128ELi128ELi32EEENS4_52Conv2dDgradOutputGradientTileAccessIteratorOptimizedINS_11MatrixShapeILi128ELi32EEENS_6half_tENS_9transform29PitchLinearWarpRakedThreadMapINS_16PitchLinearShapeILi32ELi128EEELi128ENSF_ILi4ELi8EEELi8EEELNS1_13StrideSupportE0ENS_12AlignedArrayISC_Li8ELi16EEEEENSD_11threadblock25RegularTileAccessIteratorISB_SC_NS_6layout37RowMajorTensorOpMultiplicandCrosswiseILi16ELi32EEELi0ESI_Li16EEELNS_4arch14CacheOperation4KindE0ENS4_44Conv2dDgradFilterTileAccessIteratorOptimizedINSA_ILi32ELi128EEESC_NSE_INSF_ILi128ELi32EEELi128ENSF_ILi8ELi4EEELi8EEELSJ_0ESL_EENSO_ISX_SC_NSP_37RowMajorTensorOpMultiplicandCongruousILi16ELi64EEELi0ES10_Li16EEELSV_1ENS6_11threadblock9MmaPolicyINS6_4warp11MmaTensorOpINS7_ILi64ELi64ELi32EEESC_SR_SC_S13_SC_NSP_8RowMajorENS17_17MmaTensorOpPolicyINST_3MmaINS7_ILi16ELi8ELi16EEELi32ESC_S1A_SC_NSP_11ColumnMajorESC_S1A_NST_13OpMultiplyAddEEENSA_ILi1ELi1EEEEELi1ELb0EbEENSA_ILi0ELi0EEES1K_Li1EEELi3EbEENS_8epilogue11threadblock8EpilogueIS8_S1J_Li1ENS1O_34PredicatedTileIteratorStridedDgradINS1O_26OutputTileOptimalThreadMapINS1O_15OutputTileShapeILi128ELi8ELi2ELi1ELi1EEENS1S_ILi1ELi8ELi1ELi1ELi8EEELi128ELi8ELi16EEESC_EENS1N_4warp24FragmentIteratorTensorOpIS19_S1D_SC_NS_5ArrayISC_Li4ELb0EEES1A_EENS1X_20TileIteratorTensorOpIS19_S1D_SC_S1A_EENS1O_18SharedLoadIteratorINS1V_18CompactedThreadMapESC_Li16EEENS1N_6thread17LinearCombinationISC_Li8ESC_SC_LNS27_9ScaleType4KindE0ELNS_15FloatRoundStyleE2ESC_EENSA_ILi0ELi16EEELi1ELi1EEENS4_38StridedDgradIdentityThreadblockSwizzleILi1EEELNS1_8OperatorE1ENS1_17Conv2dProblemSizeEEEEEvNT_6ParamsE --------------------------
	.section	.nv.constant0._ZN7cutlass6KernelINS_4conv6kernel35ImplicitGemmConvolutionStridedDgradINS1_11threadblock22ImplicitGemmMultistageINS_4gemm9GemmShapeILi128ELi128ELi32EEENS4_52Conv2dDgradOutputGradientTileAccessIteratorOptimizedINS_11MatrixShapeILi128ELi32EEENS_6half_tENS_9transform29PitchLinearWarpRakedThreadMapINS_16PitchLinearShapeILi32ELi128EEELi128ENSF_ILi4ELi8EEELi8EEELNS1_13StrideSupportE0ENS_12AlignedArrayISC_Li8ELi16EEEEENSD_11threadblock25RegularTileAccessIteratorISB_SC_NS_6layout37RowMajorTensorOpMultiplicandCrosswiseILi16ELi32EEELi0ESI_Li16EEELNS_4arch14CacheOperation4KindE0ENS4_44Conv2dDgradFilterTileAccessIteratorOptimizedINSA_ILi32ELi128EEESC_NSE_INSF_ILi128ELi32EEELi128ENSF_ILi8ELi4EEELi8EEELSJ_0ESL_EENSO_ISX_SC_NSP_37RowMajorTensorOpMultiplicandCongruousILi16ELi64EEELi0ES10_Li16EEELSV_1ENS6_11threadblock9MmaPolicyINS6_4warp11MmaTensorOpINS7_ILi64ELi64ELi32EEESC_SR_SC_S13_SC_NSP_8RowMajorENS17_17MmaTensorOpPolicyINST_3MmaINS7_ILi16ELi8ELi16EEELi32ESC_S1A_SC_NSP_11ColumnMajorESC_S1A_NST_13OpMultiplyAddEEENSA_ILi1ELi1EEEEELi1ELb0EbEENSA_ILi0ELi0EEES1K_Li1EEELi3EbEENS_8epilogue11threadblock8EpilogueIS8_S1J_Li1ENS1O_34PredicatedTileIteratorStridedDgradINS1O_26OutputTileOptimalThreadMapINS1O_15OutputTileShapeILi128ELi8ELi2ELi1ELi1EEENS1S_ILi1ELi8ELi1ELi1ELi8EEELi128ELi8ELi16EEESC_EENS1N_4warp24FragmentIteratorTensorOpIS19_S1D_SC_NS_5ArrayISC_Li4ELb0EEES1A_EENS1X_20TileIteratorTensorOpIS19_S1D_SC_S1A_EENS1O_18SharedLoadIteratorINS1V_18CompactedThreadMapESC_Li16EEENS1N_6thread17LinearCombinationISC_Li8ESC_SC_LNS27_9ScaleType4KindE0ELNS_15FloatRoundStyleE2ESC_EENSA_ILi0ELi16EEELi1ELi1EEENS4_38StridedDgradIdentityThreadblockSwizzleILi1EEELNS1_8OperatorE1ENS1_17Conv2dProblemSizeEEEEEvNT_6ParamsE,"a",@progbits
	.sectionflags	@""
	.align	4
.nv.constant0._ZN7cutlass6KernelINS_4conv6kernel35ImplicitGemmConvolutionStridedDgradINS1_11threadblock22ImplicitGemmMultistageINS_4gemm9GemmShapeILi128ELi128ELi32EEENS4_52Conv2dDgradOutputGradientTileAccessIteratorOptimizedINS_11MatrixShapeILi128ELi32EEENS_6half_tENS_9transform29PitchLinearWarpRakedThreadMapINS_16PitchLinearShapeILi32ELi128EEELi128ENSF_ILi4ELi8EEELi8EEELNS1_13StrideSupportE0ENS_12AlignedArrayISC_Li8ELi16EEEEENSD_11threadblock25RegularTileAccessIteratorISB_SC_NS_6layout37RowMajorTensorOpMultiplicandCrosswiseILi16ELi32EEELi0ESI_Li16EEELNS_4arch14CacheOperation4KindE0ENS4_44Conv2dDgradFilterTileAccessIteratorOptimizedINSA_ILi32ELi128EEESC_NSE_INSF_ILi128ELi32EEELi128ENSF_ILi8ELi4EEELi8EEELSJ_0ESL_EENSO_ISX_SC_NSP_37RowMajorTensorOpMultiplicandCongruousILi16ELi64EEELi0ES10_Li16EEELSV_1ENS6_11threadblock9MmaPolicyINS6_4warp11MmaTensorOpINS7_ILi64ELi64ELi32EEESC_SR_SC_S13_SC_NSP_8RowMajorENS17_17MmaTensorOpPolicyINST_3MmaINS7_ILi16ELi8ELi16EEELi32ESC_S1A_SC_NSP_11ColumnMajorESC_S1A_NST_13OpMultiplyAddEEENSA_ILi1ELi1EEEEELi1ELb0EbEENSA_ILi0ELi0EEES1K_Li1EEELi3EbEENS_8epilogue11threadblock8EpilogueIS8_S1J_Li1ENS1O_34PredicatedTileIteratorStridedDgradINS1O_26OutputTileOptimalThreadMapINS1O_15OutputTileShapeILi128ELi8ELi2ELi1ELi1EEENS1S_ILi1ELi8ELi1ELi1ELi8EEELi128ELi8ELi16EEESC_EENS1N_4warp24FragmentIteratorTensorOpIS19_S1D_SC_NS_5ArrayISC_Li4ELb0EEES1A_EENS1X_20TileIteratorTensorOpIS19_S1D_SC_S1A_EENS1O_18SharedLoadIteratorINS1V_18CompactedThreadMapESC_Li16EEENS1N_6thread17LinearCombinationISC_Li8ESC_SC_LNS27_9ScaleType4KindE0ELNS_15FloatRoundStyleE2ESC_EENSA_ILi0ELi16EEELi1ELi1EEENS4_38StridedDgradIdentityThreadblockSwizzleILi1EEELNS1_8OperatorE1ENS1_17Conv2dProblemSizeEEEEEvNT_6ParamsE:
	.zero		1144


//--------------------- SYMBOLS --------------------------

	.type		.nv.reservedSmem.offset0,@object
	.size		.nv.reservedSmem.offset0,0x4
